	.target	sm_80

	.elftype	@"ET_EXEC"


//--------------------- .note.nv.tkinfo           --------------------------
	.section	.note.nv.tkinfo,"",@"SHT_NOTE"
	.sectionflags	@"SHF_NOTE_NV_TKINFO"
	.tkinfo
        /*0018*/ 	.word	0x00000002
        /*0030*/ 	.string	""
        /*0030*/ 	.string	"ptxas"
        /*0030*/ 	.string	"Cuda compilation tools, release 13.0, V13.0.88"
        /*0030*/ 	.string	"Build cuda_13.0.r13.0/compiler.36424714_0"
        /*0030*/ 	.string	"-arch sm_80 -m 64 "



//--------------------- .note.nv.cuinfo           --------------------------
	.section	.note.nv.cuinfo,"",@"SHT_NOTE"
	.sectionflags	@"SHF_NOTE_NV_CUINFO"
        /*0018*/ 	.short	0x0002
        /*001a*/ 	.short	0x0050
        /*001c*/ 	.short	0x0082
	.zero		2


//--------------------- .nv.info                  --------------------------
	.section	.nv.info,"",@"SHT_CUDA_INFO"
	.align	4


	//----- nvinfo : EIATTR_REGCOUNT
	.align		4
        /*0000*/ 	.byte	0x04, 0x2f
        /*0002*/ 	.short	(.L_12 - .L_11)
	.align		4
.L_11:
        /*0004*/ 	.word	index@(_ZN7cutlass13device_kernelIN5flash22FlashAttnBwdPreprocessIN4cute5tupleIJNS3_1CILi64EEENS5_ILi256EEEEEENS_6half_tEfNS_4arch4Sm80ELb1ELb1EEEEEvNT_6ParamsE)
        /*0008*/ 	.word	0x00000067


	//----- nvinfo : EIATTR_FRAME_SIZE
	.align		4
.L_12:
        /*000c*/ 	.byte	0x04, 0x11
        /*000e*/ 	.short	(.L_14 - .L_13)
	.align		4
.L_13:
        /*0010*/ 	.word	index@(_ZN7cutlass13device_kernelIN5flash22FlashAttnBwdPreprocessIN4cute5tupleIJNS3_1CILi64EEENS5_ILi256EEEEEENS_6half_tEfNS_4arch4Sm80ELb1ELb1EEEEEvNT_6ParamsE)
        /*0014*/ 	.word	0x00000000


	//----- nvinfo : EIATTR_REGCOUNT
	.align		4
.L_14:
        /*0018*/ 	.byte	0x04, 0x2f
        /*001a*/ 	.short	(.L_16 - .L_15)
	.align		4
.L_15:
        /*001c*/ 	.word	index@(_ZN7cutlass13device_kernelIN5flash19enable_sm80_to_sm89INS1_16FlashAttnBwdSm80INS1_25CollectiveMainloopBwdSm80ILi1ELi1EN4cute5tupleIJNS5_1CILi64EEES8_NS7_ILi256EEEEEENS_6half_tEfNS_4arch4Sm80ELb1ELb0ELb0ELb1ELb0ELb0ELb0ELb0ELi2ELi4ELi2ELi2ELb0EEENS1_24CollectiveEpilogueBwdGQAISA_fSD_Li256ELb1ELb0EEENS1_25SingleTileBwdLPTSchedulerILb1ELi64ELb0EEEEEEEEEvNT_6ParamsE)
        /*0020*/ 	.word	0x000000ff


	//----- nvinfo : EIATTR_FRAME_SIZE
	.align		4
.L_16:
        /*0024*/ 	.byte	0x04, 0x11
        /*0026*/ 	.short	(.L_18 - .L_17)
	.align		4
.L_17:
        /*0028*/ 	.word	index@(_ZN7cutlass13device_kernelIN5flash19enable_sm80_to_sm89INS1_16FlashAttnBwdSm80INS1_25CollectiveMainloopBwdSm80ILi1ELi1EN4cute5tupleIJNS5_1CILi64EEES8_NS7_ILi256EEEEEENS_6half_tEfNS_4arch4Sm80ELb1ELb0ELb0ELb1ELb0ELb0ELb0ELb0ELi2ELi4ELi2ELi2ELb0EEENS1_24CollectiveEpilogueBwdGQAISA_fSD_Li256ELb1ELb0EEENS1_25SingleTileBwdLPTSchedulerILb1ELi64ELb0EEEEEEEEEvNT_6ParamsE)
        /*002c*/ 	.word	0x00000038


	//----- nvinfo : EIATTR_REGCOUNT
	.align		4
.L_18:
        /*0030*/ 	.byte	0x04, 0x2f
        /*0032*/ 	.short	(.L_20 - .L_19)
	.align		4
.L_19:
        /*0034*/ 	.word	index@(_ZN7cutlass13device_kernelIN5flash32FlashAttnBwdPostprocessConvertdQIN4cute5tupleIJNS3_1CILi64EEENS5_ILi256EEEEEENS_6half_tEfNS_4arch4Sm80ELi256ENS3_8TiledMMAINS3_8MMA_AtomIJNS3_28SM80_16x8x16_F32F16F16F32_TNEEEENS3_6LayoutINS4_IJNS5_ILi2EEENS5_ILi4EEENS5_ILi1EEEEEENS4_IJSJ_SH_NS5_ILi0EEEEEEEENS4_IJNS5_ILi32EEES6_NS5_ILi16EEEEEEEELb0EEEEEvNT_6ParamsE)
        /*0038*/ 	.word	0x00000056


	//----- nvinfo : EIATTR_FRAME_SIZE
	.align		4
.L_20:
        /*003c*/ 	.byte	0x04, 0x11
        /*003e*/ 	.short	(.L_22 - .L_21)
	.align		4
.L_21:
        /*0040*/ 	.word	index@(_ZN7cutlass13device_kernelIN5flash32FlashAttnBwdPostprocessConvertdQIN4cute5tupleIJNS3_1CILi64EEENS5_ILi256EEEEEENS_6half_tEfNS_4arch4Sm80ELi256ENS3_8TiledMMAINS3_8MMA_AtomIJNS3_28SM80_16x8x16_F32F16F16F32_TNEEEENS3_6LayoutINS4_IJNS5_ILi2EEENS5_ILi4EEENS5_ILi1EEEEEENS4_IJSJ_SH_NS5_ILi0EEEEEEEENS4_IJNS5_ILi32EEES6_NS5_ILi16EEEEEEEELb0EEEEEvNT_6ParamsE)
        /*0044*/ 	.word	0x00000000


	//----- nvinfo : EIATTR_REGCOUNT
	.align		4
.L_22:
        /*0048*/ 	.byte	0x04, 0x2f
        /*004a*/ 	.short	(.L_24 - .L_23)
	.align		4
.L_23:
        /*004c*/ 	.word	index@(_ZN7cutlass13device_kernelIN5flash19enable_sm80_to_sm89INS1_16FlashAttnBwdSm80INS1_25CollectiveMainloopBwdSm80ILi1ELi1EN4cute5tupleIJNS5_1CILi64EEES8_NS7_ILi256EEEEEENS_6half_tEfNS_4arch4Sm80ELb1ELb0ELb0ELb1ELb0ELb0ELb0ELb0ELi2ELi4ELi2ELi2ELb0EEENS1_21CollectiveEpilogueBwdISA_SB_SD_Li256ELb1ELb0ELi4EEENS1_25SingleTileBwdLPTSchedulerILb1ELi64ELb0EEEEEEEEEvNT_6ParamsE)
        /*0050*/ 	.word	0x000000ff


	//----- nvinfo : EIATTR_FRAME_SIZE
	.align		4
.L_24:
        /*0054*/ 	.byte	0x04, 0x11
        /*0056*/ 	.short	(.L_26 - .L_25)
	.align		4
.L_25:
        /*0058*/ 	.word	index@(_ZN7cutlass13device_kernelIN5flash19enable_sm80_to_sm89INS1_16FlashAttnBwdSm80INS1_25CollectiveMainloopBwdSm80ILi1ELi1EN4cute5tupleIJNS5_1CILi64EEES8_NS7_ILi256EEEEEENS_6half_tEfNS_4arch4Sm80ELb1ELb0ELb0ELb1ELb0ELb0ELb0ELb0ELi2ELi4ELi2ELi2ELb0EEENS1_21CollectiveEpilogueBwdISA_SB_SD_Li256ELb1ELb0ELi4EEENS1_25SingleTileBwdLPTSchedulerILb1ELi64ELb0EEEEEEEEEvNT_6ParamsE)
        /*005c*/ 	.word	0x00000038


	//----- nvinfo : EIATTR_REGCOUNT
	.align		4
.L_26:
        /*0060*/ 	.byte	0x04, 0x2f
        /*0062*/ 	.short	(.L_28 - .L_27)
	.align		4
.L_27:
        /*0064*/ 	.word	index@(_ZN7cutlass13device_kernelIN5flash22FlashAttnBwdPreprocessIN4cute5tupleIJNS3_1CILi64EEENS5_ILi256EEEEEENS_6half_tEfNS_4arch4Sm80ELb1ELb0EEEEEvNT_6ParamsE)
        /*0068*/ 	.word	0x00000069


	//----- nvinfo : EIATTR_FRAME_SIZE
	.align		4
.L_28:
        /*006c*/ 	.byte	0x04, 0x11
        /*006e*/ 	.short	(.L_30 - .L_29)
	.align		4
.L_29:
        /*0070*/ 	.word	index@(_ZN7cutlass13device_kernelIN5flash22FlashAttnBwdPreprocessIN4cute5tupleIJNS3_1CILi64EEENS5_ILi256EEEEEENS_6half_tEfNS_4arch4Sm80ELb1ELb0EEEEEvNT_6ParamsE)
        /*0074*/ 	.word	0x00000000


	//----- nvinfo : EIATTR_REGCOUNT
	.align		4
.L_30:
        /*0078*/ 	.byte	0x04, 0x2f
        /*007a*/ 	.short	(.L_32 - .L_31)
	.align		4
.L_31:
        /*007c*/ 	.word	index@(_ZN7cutlass13device_kernelIN5flash19enable_sm80_to_sm89INS1_16FlashAttnBwdSm80INS1_25CollectiveMainloopBwdSm80ILi1ELi1EN4cute5tupleIJNS5_1CILi64EEES8_NS7_ILi256EEEEEENS_6half_tEfNS_4arch4Sm80ELb1ELb0ELb0ELb0ELb0ELb0ELb0ELb0ELi2ELi4ELi2ELi2ELb0EEENS1_24CollectiveEpilogueBwdGQAISA_fSD_Li256ELb0ELb0EEENS1_25SingleTileBwdLPTSchedulerILb0ELi64ELb0EEEEEEEEEvNT_6ParamsE)
        /*0080*/ 	.word	0x000000ff


	//----- nvinfo : EIATTR_FRAME_SIZE
	.align		4
.L_32:
        /*0084*/ 	.byte	0x04, 0x11
        /*0086*/ 	.short	(.L_34 - .L_33)
	.align		4
.L_33:
        /*0088*/ 	.word	index@(_ZN7cutlass13device_kernelIN5flash19enable_sm80_to_sm89INS1_16FlashAttnBwdSm80INS1_25CollectiveMainloopBwdSm80ILi1ELi1EN4cute5tupleIJNS5_1CILi64EEES8_NS7_ILi256EEEEEENS_6half_tEfNS_4arch4Sm80ELb1ELb0ELb0ELb0ELb0ELb0ELb0ELb0ELi2ELi4ELi2ELi2ELb0EEENS1_24CollectiveEpilogueBwdGQAISA_fSD_Li256ELb0ELb0EEENS1_25SingleTileBwdLPTSchedulerILb0ELi64ELb0EEEEEEEEEvNT_6ParamsE)
        /*008c*/ 	.word	0x00000040


	//----- nvinfo : EIATTR_REGCOUNT
	.align		4
.L_34:
        /*0090*/ 	.byte	0x04, 0x2f
        /*0092*/ 	.short	(.L_36 - .L_35)
	.align		4
.L_35:
        /*0094*/ 	.word	index@(_ZN7cutlass13device_kernelIN5flash19enable_sm80_to_sm89INS1_16FlashAttnBwdSm80INS1_25CollectiveMainloopBwdSm80ILi1ELi1EN4cute5tupleIJNS5_1CILi64EEES8_NS7_ILi256EEEEEENS_6half_tEfNS_4arch4Sm80ELb1ELb0ELb0ELb0ELb0ELb0ELb0ELb0ELi2ELi4ELi2ELi2ELb0EEENS1_21CollectiveEpilogueBwdISA_SB_SD_Li256ELb0ELb0ELi4EEENS1_25SingleTileBwdLPTSchedulerILb0ELi64ELb0EEEEEEEEEvNT_6ParamsE)
        /*0098*/ 	.word	0x000000ff


	//----- nvinfo : EIATTR_FRAME_SIZE
	.align		4
.L_36:
        /*009c*/ 	.byte	0x04, 0x11
        /*009e*/ 	.short	(.L_38 - .L_37)
	.align		4
.L_37:
        /*00a0*/ 	.word	index@(_ZN7cutlass13device_kernelIN5flash19enable_sm80_to_sm89INS1_16FlashAttnBwdSm80INS1_25CollectiveMainloopBwdSm80ILi1ELi1EN4cute5tupleIJNS5_1CILi64EEES8_NS7_ILi256EEEEEENS_6half_tEfNS_4arch4Sm80ELb1ELb0ELb0ELb0ELb0ELb0ELb0ELb0ELi2ELi4ELi2ELi2ELb0EEENS1_21CollectiveEpilogueBwdISA_SB_SD_Li256ELb0ELb0ELi4EEENS1_25SingleTileBwdLPTSchedulerILb0ELi64ELb0EEEEEEEEEvNT_6ParamsE)
        /*00a4*/ 	.word	0x00000048


	//----- nvinfo : EIATTR_REGCOUNT
	.align		4
.L_38:
        /*00a8*/ 	.byte	0x04, 0x2f
        /*00aa*/ 	.short	(.L_40 - .L_39)
	.align		4
.L_39:
        /*00ac*/ 	.word	index@(_ZN7cutlass13device_kernelIN5flash19enable_sm80_to_sm89INS1_16FlashAttnBwdSm80INS1_25CollectiveMainloopBwdSm80ILi1ELi1EN4cute5tupleIJNS5_1CILi64EEES8_NS7_ILi256EEEEEENS_6half_tEfNS_4arch4Sm80ELb0ELb1ELb0ELb1ELb0ELb0ELb0ELb0ELi2ELi4ELi2ELi2ELb0EEENS1_24CollectiveEpilogueBwdGQAISA_fSD_Li256ELb1ELb0EEENS1_19SingleTileSchedulerILb1ELb0ELb0ELi64EEEEEEEEEvNT_6ParamsE)
        /*00b0*/ 	.word	0x000000ff


	//----- nvinfo : EIATTR_FRAME_SIZE
	.align		4
.L_40:
        /*00b4*/ 	.byte	0x04, 0x11
        /*00b6*/ 	.short	(.L_42 - .L_41)
	.align		4
.L_41:
        /*00b8*/ 	.word	index@(_ZN7cutlass13device_kernelIN5flash19enable_sm80_to_sm89INS1_16FlashAttnBwdSm80INS1_25CollectiveMainloopBwdSm80ILi1ELi1EN4cute5tupleIJNS5_1CILi64EEES8_NS7_ILi256EEEEEENS_6half_tEfNS_4arch4Sm80ELb0ELb1ELb0ELb1ELb0ELb0ELb0ELb0ELi2ELi4ELi2ELi2ELb0EEENS1_24CollectiveEpilogueBwdGQAISA_fSD_Li256ELb1ELb0EEENS1_19SingleTileSchedulerILb1ELb0ELb0ELi64EEEEEEEEEvNT_6ParamsE)
        /*00bc*/ 	.word	0x00000040


	//----- nvinfo : EIATTR_REGCOUNT
	.align		4
.L_42:
        /*00c0*/ 	.byte	0x04, 0x2f
        /*00c2*/ 	.short	(.L_44 - .L_43)
	.align		4
.L_43:
        /*00c4*/ 	.word	index@(_ZN7cutlass13device_kernelIN5flash19enable_sm80_to_sm89INS1_16FlashAttnBwdSm80INS1_25CollectiveMainloopBwdSm80ILi1ELi1EN4cute5tupleIJNS5_1CILi64EEES8_NS7_ILi256EEEEEENS_6half_tEfNS_4arch4Sm80ELb0ELb1ELb0ELb1ELb0ELb0ELb0ELb0ELi2ELi4ELi2ELi2ELb0EEENS1_21CollectiveEpilogueBwdISA_SB_SD_Li256ELb1ELb0ELi4EEENS1_19SingleTileSchedulerILb1ELb0ELb0ELi64EEEEEEEEEvNT_6ParamsE)
        /*00c8*/ 	.word	0x000000ff


	//----- nvinfo : EIATTR_FRAME_SIZE
	.align		4
.L_44:
        /*00cc*/ 	.byte	0x04, 0x11
        /*00ce*/ 	.short	(.L_46 - .L_45)
	.align		4
.L_45:
        /*00d0*/ 	.word	index@(_ZN7cutlass13device_kernelIN5flash19enable_sm80_to_sm89INS1_16FlashAttnBwdSm80INS1_25CollectiveMainloopBwdSm80ILi1ELi1EN4cute5tupleIJNS5_1CILi64EEES8_NS7_ILi256EEEEEENS_6half_tEfNS_4arch4Sm80ELb0ELb1ELb0ELb1ELb0ELb0ELb0ELb0ELi2ELi4ELi2ELi2ELb0EEENS1_21CollectiveEpilogueBwdISA_SB_SD_Li256ELb1ELb0ELi4EEENS1_19SingleTileSchedulerILb1ELb0ELb0ELi64EEEEEEEEEvNT_6ParamsE)
        /*00d4*/ 	.word	0x00000040


	//----- nvinfo : EIATTR_REGCOUNT
	.align		4
.L_46:
        /*00d8*/ 	.byte	0x04, 0x2f
        /*00da*/ 	.short	(.L_48 - .L_47)
	.align		4
.L_47:
        /*00dc*/ 	.word	index@(_ZN7cutlass13device_kernelIN5flash19enable_sm80_to_sm89INS1_16FlashAttnBwdSm80INS1_25CollectiveMainloopBwdSm80ILi1ELi1EN4cute5tupleIJNS5_1CILi64EEES8_NS7_ILi256EEEEEENS_6half_tEfNS_4arch4Sm80ELb0ELb1ELb0ELb0ELb0ELb0ELb0ELb0ELi2ELi4ELi2ELi2ELb0EEENS1_24CollectiveEpilogueBwdGQAISA_fSD_Li256ELb0ELb0EEENS1_19SingleTileSchedulerILb0ELb0ELb0ELi64EEEEEEEEEvNT_6ParamsE)
        /*00e0*/ 	.word	0x000000ff


	//----- nvinfo : EIATTR_FRAME_SIZE
	.align		4
.L_48:
        /*00e4*/ 	.byte	0x04, 0x11
        /*00e6*/ 	.short	(.L_50 - .L_49)
	.align		4
.L_49:
        /*00e8*/ 	.word	index@(_ZN7cutlass13device_kernelIN5flash19enable_sm80_to_sm89INS1_16FlashAttnBwdSm80INS1_25CollectiveMainloopBwdSm80ILi1ELi1EN4cute5tupleIJNS5_1CILi64EEES8_NS7_ILi256EEEEEENS_6half_tEfNS_4arch4Sm80ELb0ELb1ELb0ELb0ELb0ELb0ELb0ELb0ELi2ELi4ELi2ELi2ELb0EEENS1_24CollectiveEpilogueBwdGQAISA_fSD_Li256ELb0ELb0EEENS1_19SingleTileSchedulerILb0ELb0ELb0ELi64EEEEEEEEEvNT_6ParamsE)
        /*00ec*/ 	.word	0x00000038


	//----- nvinfo : EIATTR_REGCOUNT
	.align		4
.L_50:
        /*00f0*/ 	.byte	0x04, 0x2f
        /*00f2*/ 	.short	(.L_52 - .L_51)
	.align		4
.L_51:
        /*00f4*/ 	.word	index@(_ZN7cutlass13device_kernelIN5flash19enable_sm80_to_sm89INS1_16FlashAttnBwdSm80INS1_25CollectiveMainloopBwdSm80ILi1ELi1EN4cute5tupleIJNS5_1CILi64EEES8_NS7_ILi256EEEEEENS_6half_tEfNS_4arch4Sm80ELb0ELb1ELb0ELb0ELb0ELb0ELb0ELb0ELi2ELi4ELi2ELi2ELb0EEENS1_21CollectiveEpilogueBwdISA_SB_SD_Li256ELb0ELb0ELi4EEENS1_19SingleTileSchedulerILb0ELb0ELb0ELi64EEEEEEEEEvNT_6ParamsE)
        /*00f8*/ 	.word	0x000000ff


	//----- nvinfo : EIATTR_FRAME_SIZE
	.align		4
.L_52:
        /*00fc*/ 	.byte	0x04, 0x11
        /*00fe*/ 	.short	(.L_54 - .L_53)
	.align		4
.L_53:
        /*0100*/ 	.word	index@(_ZN7cutlass13device_kernelIN5flash19enable_sm80_to_sm89INS1_16FlashAttnBwdSm80INS1_25CollectiveMainloopBwdSm80ILi1ELi1EN4cute5tupleIJNS5_1CILi64EEES8_NS7_ILi256EEEEEENS_6half_tEfNS_4arch4Sm80ELb0ELb1ELb0ELb0ELb0ELb0ELb0ELb0ELi2ELi4ELi2ELi2ELb0EEENS1_21CollectiveEpilogueBwdISA_SB_SD_Li256ELb0ELb0ELi4EEENS1_19SingleTileSchedulerILb0ELb0ELb0ELi64EEEEEEEEEvNT_6ParamsE)
        /*0104*/ 	.word	0x00000038


	//----- nvinfo : EIATTR_REGCOUNT
	.align		4
.L_54:
        /*0108*/ 	.byte	0x04, 0x2f
        /*010a*/ 	.short	(.L_56 - .L_55)
	.align		4
.L_55:
        /*010c*/ 	.word	index@(_ZN7cutlass13device_kernelIN5flash19enable_sm80_to_sm89INS1_16FlashAttnBwdSm80INS1_25CollectiveMainloopBwdSm80ILi1ELi1EN4cute5tupleIJNS5_1CILi64EEES8_NS7_ILi256EEEEEENS_6half_tEfNS_4arch4Sm80ELb0ELb0ELb0ELb1ELb0ELb0ELb0ELb0ELi2ELi4ELi2ELi2ELb0EEENS1_24CollectiveEpilogueBwdGQAISA_fSD_Li256ELb1ELb0EEENS1_19SingleTileSchedulerILb1ELb0ELb0ELi64EEEEEEEEEvNT_6ParamsE)
        /*0110*/ 	.word	0x000000ff


	//----- nvinfo : EIATTR_FRAME_SIZE
	.align		4
.L_56:
        /*0114*/ 	.byte	0x04, 0x11
        /*0116*/ 	.short	(.L_58 - .L_57)
	.align		4
.L_57:
        /*0118*/ 	.word	index@(_ZN7cutlass13device_kernelIN5flash19enable_sm80_to_sm89INS1_16FlashAttnBwdSm80INS1_25CollectiveMainloopBwdSm80ILi1ELi1EN4cute5tupleIJNS5_1CILi64EEES8_NS7_ILi256EEEEEENS_6half_tEfNS_4arch4Sm80ELb0ELb0ELb0ELb1ELb0ELb0ELb0ELb0ELi2ELi4ELi2ELi2ELb0EEENS1_24CollectiveEpilogueBwdGQAISA_fSD_Li256ELb1ELb0EEENS1_19SingleTileSchedulerILb1ELb0ELb0ELi64EEEEEEEEEvNT_6ParamsE)
        /*011c*/ 	.word	0x00000038


	//----- nvinfo : EIATTR_REGCOUNT
	.align		4
.L_58:
        /*0120*/ 	.byte	0x04, 0x2f
        /*0122*/ 	.short	(.L_60 - .L_59)
	.align		4
.L_59:
        /*0124*/ 	.word	index@(_ZN7cutlass13device_kernelIN5flash19enable_sm80_to_sm89INS1_16FlashAttnBwdSm80INS1_25CollectiveMainloopBwdSm80ILi1ELi1EN4cute5tupleIJNS5_1CILi64EEES8_NS7_ILi256EEEEEENS_6half_tEfNS_4arch4Sm80ELb0ELb0ELb0ELb1ELb0ELb0ELb0ELb0ELi2ELi4ELi2ELi2ELb0EEENS1_21CollectiveEpilogueBwdISA_SB_SD_Li256ELb1ELb0ELi4EEENS1_19SingleTileSchedulerILb1ELb0ELb0ELi64EEEEEEEEEvNT_6ParamsE)
        /*0128*/ 	.word	0x000000ff


	//----- nvinfo : EIATTR_FRAME_SIZE
	.align		4
.L_60:
        /*012c*/ 	.byte	0x04, 0x11
        /*012e*/ 	.short	(.L_62 - .L_61)
	.align		4
.L_61:
        /*0130*/ 	.word	index@(_ZN7cutlass13device_kernelIN5flash19enable_sm80_to_sm89INS1_16FlashAttnBwdSm80INS1_25CollectiveMainloopBwdSm80ILi1ELi1EN4cute5tupleIJNS5_1CILi64EEES8_NS7_ILi256EEEEEENS_6half_tEfNS_4arch4Sm80ELb0ELb0ELb0ELb1ELb0ELb0ELb0ELb0ELi2ELi4ELi2ELi2ELb0EEENS1_21CollectiveEpilogueBwdISA_SB_SD_Li256ELb1ELb0ELi4EEENS1_19SingleTileSchedulerILb1ELb0ELb0ELi64EEEEEEEEEvNT_6ParamsE)
        /*0134*/ 	.word	0x00000038


	//----- nvinfo : EIATTR_REGCOUNT
	.align		4
.L_62:
        /*0138*/ 	.byte	0x04, 0x2f
        /*013a*/ 	.short	(.L_64 - .L_63)
	.align		4
.L_63:
        /*013c*/ 	.word	index@(_ZN7cutlass13device_kernelIN5flash19enable_sm80_to_sm89INS1_16FlashAttnBwdSm80INS1_25CollectiveMainloopBwdSm80ILi1ELi1EN4cute5tupleIJNS5_1CILi64EEES8_NS7_ILi256EEEEEENS_6half_tEfNS_4arch4Sm80ELb0ELb0ELb0ELb0ELb0ELb0ELb0ELb0ELi2ELi4ELi2ELi2ELb0EEENS1_24CollectiveEpilogueBwdGQAISA_fSD_Li256ELb0ELb0EEENS1_19SingleTileSchedulerILb0ELb0ELb0ELi64EEEEEEEEEvNT_6ParamsE)
        /*0140*/ 	.word	0x000000ff


	//----- nvinfo : EIATTR_FRAME_SIZE
	.align		4
.L_64:
        /*0144*/ 	.byte	0x04, 0x11
        /*0146*/ 	.short	(.L_66 - .L_65)
	.align		4
.L_65:
        /*0148*/ 	.word	index@(_ZN7cutlass13device_kernelIN5flash19enable_sm80_to_sm89INS1_16FlashAttnBwdSm80INS1_25CollectiveMainloopBwdSm80ILi1ELi1EN4cute5tupleIJNS5_1CILi64EEES8_NS7_ILi256EEEEEENS_6half_tEfNS_4arch4Sm80ELb0ELb0ELb0ELb0ELb0ELb0ELb0ELb0ELi2ELi4ELi2ELi2ELb0EEENS1_24CollectiveEpilogueBwdGQAISA_fSD_Li256ELb0ELb0EEENS1_19SingleTileSchedulerILb0ELb0ELb0ELi64EEEEEEEEEvNT_6ParamsE)
        /*014c*/ 	.word	0x00000038


	//----- nvinfo : EIATTR_REGCOUNT
	.align		4
.L_66:
        /*0150*/ 	.byte	0x04, 0x2f
        /*0152*/ 	.short	(.L_68 - .L_67)
	.align		4
.L_67:
        /*0154*/ 	.word	index@(_ZN7cutlass13device_kernelIN5flash19enable_sm80_to_sm89INS1_16FlashAttnBwdSm80INS1_25CollectiveMainloopBwdSm80ILi1ELi1EN4cute5tupleIJNS5_1CILi64EEES8_NS7_ILi256EEEEEENS_6half_tEfNS_4arch4Sm80ELb0ELb0ELb0ELb0ELb0ELb0ELb0ELb0ELi2ELi4ELi2ELi2ELb0EEENS1_21CollectiveEpilogueBwdISA_SB_SD_Li256ELb0ELb0ELi4EEENS1_19SingleTileSchedulerILb0ELb0ELb0ELi64EEEEEEEEEvNT_6ParamsE)
        /*0158*/ 	.word	0x000000ff


	//----- nvinfo : EIATTR_FRAME_SIZE
	.align		4
.L_68:
        /*015c*/ 	.byte	0x04, 0x11
        /*015e*/ 	.short	(.L_70 - .L_69)
	.align		4
.L_69:
        /*0160*/ 	.word	index@(_ZN7cutlass13device_kernelIN5flash19enable_sm80_to_sm89INS1_16FlashAttnBwdSm80INS1_25CollectiveMainloopBwdSm80ILi1ELi1EN4cute5tupleIJNS5_1CILi64EEES8_NS7_ILi256EEEEEENS_6half_tEfNS_4arch4Sm80ELb0ELb0ELb0ELb0ELb0ELb0ELb0ELb0ELi2ELi4ELi2ELi2ELb0EEENS1_21CollectiveEpilogueBwdISA_SB_SD_Li256ELb0ELb0ELi4EEENS1_19SingleTileSchedulerILb0ELb0ELb0ELi64EEEEEEEEEvNT_6ParamsE)
        /*0164*/ 	.word	0x00000018


	//----- nvinfo : EIATTR_REGCOUNT
	.align		4
.L_70:
        /*0168*/ 	.byte	0x04, 0x2f
        /*016a*/ 	.short	(.L_72 - .L_71)
	.align		4
.L_71:
        /*016c*/ 	.word	index@(_ZN7cutlass13device_kernelIN5flash22FlashAttnBwdPreprocessIN4cute5tupleIJNS3_1CILi32EEENS5_ILi256EEEEEENS_6half_tEfNS_4arch4Sm80ELb1ELb1EEEEEvNT_6ParamsE)
        /*0170*/ 	.word	0x0000003f


	//----- nvinfo : EIATTR_FRAME_SIZE
	.align		4
.L_72:
        /*0174*/ 	.byte	0x04, 0x11
        /*0176*/ 	.short	(.L_74 - .L_73)
	.align		4
.L_73:
        /*0178*/ 	.word	index@(_ZN7cutlass13device_kernelIN5flash22FlashAttnBwdPreprocessIN4cute5tupleIJNS3_1CILi32EEENS5_ILi256EEEEEENS_6half_tEfNS_4arch4Sm80ELb1ELb1EEEEEvNT_6ParamsE)
        /*017c*/ 	.word	0x00000000


	//----- nvinfo : EIATTR_REGCOUNT
	.align		4
.L_74:
        /*0180*/ 	.byte	0x04, 0x2f
        /*0182*/ 	.short	(.L_76 - .L_75)
	.align		4
.L_75:
        /*0184*/ 	.word	index@(_ZN7cutlass13device_kernelIN5flash19enable_sm80_to_sm89INS1_16FlashAttnBwdSm80INS1_25CollectiveMainloopBwdSm80ILi1ELi1EN4cute5tupleIJNS5_1CILi32EEENS7_ILi64EEENS7_ILi256EEEEEENS_6half_tEfNS_4arch4Sm80ELb1ELb0ELb0ELb1ELb0ELb0ELb0ELb0ELi2ELi2ELi2ELi1ELb1EEENS1_24CollectiveEpilogueBwdGQAISB_fSE_Li256ELb1ELb0EEENS1_25SingleTileBwdLPTSchedulerILb1ELi64ELb0EEEEEEEEEvNT_6ParamsE)
        /*0188*/ 	.word	0x000000ff


	//----- nvinfo : EIATTR_FRAME_SIZE
	.align		4
.L_76:
        /*018c*/ 	.byte	0x04, 0x11
        /*018e*/ 	.short	(.L_78 - .L_77)
	.align		4
.L_77:
        /*0190*/ 	.word	index@(_ZN7cutlass13device_kernelIN5flash19enable_sm80_to_sm89INS1_16FlashAttnBwdSm80INS1_25CollectiveMainloopBwdSm80ILi1ELi1EN4cute5tupleIJNS5_1CILi32EEENS7_ILi64EEENS7_ILi256EEEEEENS_6half_tEfNS_4arch4Sm80ELb1ELb0ELb0ELb1ELb0ELb0ELb0ELb0ELi2ELi2ELi2ELi1ELb1EEENS1_24CollectiveEpilogueBwdGQAISB_fSE_Li256ELb1ELb0EEENS1_25SingleTileBwdLPTSchedulerILb1ELi64ELb0EEEEEEEEEvNT_6ParamsE)
        /*0194*/ 	.word	0x000000d0


	//----- nvinfo : EIATTR_REGCOUNT
	.align		4
.L_78:
        /*0198*/ 	.byte	0x04, 0x2f
        /*019a*/ 	.short	(.L_80 - .L_79)
	.align		4
.L_79:
        /*019c*/ 	.word	index@(_ZN7cutlass13device_kernelIN5flash32FlashAttnBwdPostprocessConvertdQIN4cute5tupleIJNS3_1CILi32EEENS5_ILi256EEEEEENS_6half_tEfNS_4arch4Sm80ELi256ENS3_8TiledMMAINS3_8MMA_AtomIJNS3_28SM80_16x8x16_F32F16F16F32_TNEEEENS3_6LayoutINS4_IJNS5_ILi1EEENS5_ILi8EEESH_EEENS4_IJNS5_ILi0EEESH_SK_EEEEENS4_IJNS5_ILi16EEENS5_ILi128EEESN_EEEEELb0EEEEEvNT_6ParamsE)
        /*01a0*/ 	.word	0x00000033


	//----- nvinfo : EIATTR_FRAME_SIZE
	.align		4
.L_80:
        /*01a4*/ 	.byte	0x04, 0x11
        /*01a6*/ 	.short	(.L_82 - .L_81)
	.align		4
.L_81:
        /*01a8*/ 	.word	index@(_ZN7cutlass13device_kernelIN5flash32FlashAttnBwdPostprocessConvertdQIN4cute5tupleIJNS3_1CILi32EEENS5_ILi256EEEEEENS_6half_tEfNS_4arch4Sm80ELi256ENS3_8TiledMMAINS3_8MMA_AtomIJNS3_28SM80_16x8x16_F32F16F16F32_TNEEEENS3_6LayoutINS4_IJNS5_ILi1EEENS5_ILi8EEESH_EEENS4_IJNS5_ILi0EEESH_SK_EEEEENS4_IJNS5_ILi16EEENS5_ILi128EEESN_EEEEELb0EEEEEvNT_6ParamsE)
        /*01ac*/ 	.word	0x00000000


	//----- nvinfo : EIATTR_REGCOUNT
	.align		4
.L_82:
        /*01b0*/ 	.byte	0x04, 0x2f
        /*01b2*/ 	.short	(.L_84 - .L_83)
	.align		4
.L_83:
        /*01b4*/ 	.word	index@(_ZN7cutlass13device_kernelIN5flash19enable_sm80_to_sm89INS1_16FlashAttnBwdSm80INS1_25CollectiveMainloopBwdSm80ILi1ELi1EN4cute5tupleIJNS5_1CILi32EEENS7_ILi64EEENS7_ILi256EEEEEENS_6half_tEfNS_4arch4Sm80ELb1ELb0ELb0ELb1ELb0ELb0ELb0ELb0ELi2ELi2ELi2ELi1ELb1EEENS1_21CollectiveEpilogueBwdISB_SC_SE_Li256ELb1ELb0ELi4EEENS1_25SingleTileBwdLPTSchedulerILb1ELi64ELb0EEEEEEEEEvNT_6ParamsE)
        /*01b8*/ 	.word	0x000000ff


	//----- nvinfo : EIATTR_FRAME_SIZE
	.align		4
.L_84:
        /*01bc*/ 	.byte	0x04, 0x11
        /*01be*/ 	.short	(.L_86 - .L_85)
	.align		4
.L_85:
        /*01c0*/ 	.word	index@(_ZN7cutlass13device_kernelIN5flash19enable_sm80_to_sm89INS1_16FlashAttnBwdSm80INS1_25CollectiveMainloopBwdSm80ILi1ELi1EN4cute5tupleIJNS5_1CILi32EEENS7_ILi64EEENS7_ILi256EEEEEENS_6half_tEfNS_4arch4Sm80ELb1ELb0ELb0ELb1ELb0ELb0ELb0ELb0ELi2ELi2ELi2ELi1ELb1EEENS1_21CollectiveEpilogueBwdISB_SC_SE_Li256ELb1ELb0ELi4EEENS1_25SingleTileBwdLPTSchedulerILb1ELi64ELb0EEEEEEEEEvNT_6ParamsE)
        /*01c4*/ 	.word	0x000000c8


	//----- nvinfo : EIATTR_REGCOUNT
	.align		4
.L_86:
        /*01c8*/ 	.byte	0x04, 0x2f
        /*01ca*/ 	.short	(.L_88 - .L_87)
	.align		4
.L_87:
        /*01cc*/ 	.word	index@(_ZN7cutlass13device_kernelIN5flash22FlashAttnBwdPreprocessIN4cute5tupleIJNS3_1CILi32EEENS5_ILi256EEEEEENS_6half_tEfNS_4arch4Sm80ELb1ELb0EEEEEvNT_6ParamsE)
        /*01d0*/ 	.word	0x0000003c


	//----- nvinfo : EIATTR_FRAME_SIZE
	.align		4
.L_88:
        /*01d4*/ 	.byte	0x04, 0x11
        /*01d6*/ 	.short	(.L_90 - .L_89)
	.align		4
.L_89:
        /*01d8*/ 	.word	index@(_ZN7cutlass13device_kernelIN5flash22FlashAttnBwdPreprocessIN4cute5tupleIJNS3_1CILi32EEENS5_ILi256EEEEEENS_6half_tEfNS_4arch4Sm80ELb1ELb0EEEEEvNT_6ParamsE)
        /*01dc*/ 	.word	0x00000000


	//----- nvinfo : EIATTR_REGCOUNT
	.align		4
.L_90:
        /*01e0*/ 	.byte	0x04, 0x2f
        /*01e2*/ 	.short	(.L_92 - .L_91)
	.align		4
.L_91:
        /*01e4*/ 	.word	index@(_ZN7cutlass13device_kernelIN5flash19enable_sm80_to_sm89INS1_16FlashAttnBwdSm80INS1_25CollectiveMainloopBwdSm80ILi1ELi1EN4cute5tupleIJNS5_1CILi32EEENS7_ILi64EEENS7_ILi256EEEEEENS_6half_tEfNS_4arch4Sm80ELb1ELb0ELb0ELb0ELb0ELb0ELb0ELb0ELi2ELi2ELi2ELi1ELb1EEENS1_24CollectiveEpilogueBwdGQAISB_fSE_Li256ELb0ELb0EEENS1_25SingleTileBwdLPTSchedulerILb0ELi64ELb0EEEEEEEEEvNT_6ParamsE)
        /*01e8*/ 	.word	0x000000ff


	//----- nvinfo : EIATTR_FRAME_SIZE
	.align		4
.L_92:
        /*01ec*/ 	.byte	0x04, 0x11
        /*01ee*/ 	.short	(.L_94 - .L_93)
	.align		4
.L_93:
        /*01f0*/ 	.word	index@(_ZN7cutlass13device_kernelIN5flash19enable_sm80_to_sm89INS1_16FlashAttnBwdSm80INS1_25CollectiveMainloopBwdSm80ILi1ELi1EN4cute5tupleIJNS5_1CILi32EEENS7_ILi64EEENS7_ILi256EEEEEENS_6half_tEfNS_4arch4Sm80ELb1ELb0ELb0ELb0ELb0ELb0ELb0ELb0ELi2ELi2ELi2ELi1ELb1EEENS1_24CollectiveEpilogueBwdGQAISB_fSE_Li256ELb0ELb0EEENS1_25SingleTileBwdLPTSchedulerILb0ELi64ELb0EEEEEEEEEvNT_6ParamsE)
        /*01f4*/ 	.word	0x000000d8


	//----- nvinfo : EIATTR_REGCOUNT
	.align		4
.L_94:
        /*01f8*/ 	.byte	0x04, 0x2f
        /*01fa*/ 	.short	(.L_96 - .L_95)
	.align		4
.L_95:
        /*01fc*/ 	.word	index@(_ZN7cutlass13device_kernelIN5flash19enable_sm80_to_sm89INS1_16FlashAttnBwdSm80INS1_25CollectiveMainloopBwdSm80ILi1ELi1EN4cute5tupleIJNS5_1CILi32EEENS7_ILi64EEENS7_ILi256EEEEEENS_6half_tEfNS_4arch4Sm80ELb1ELb0ELb0ELb0ELb0ELb0ELb0ELb0ELi2ELi2ELi2ELi1ELb1EEENS1_21CollectiveEpilogueBwdISB_SC_SE_Li256ELb0ELb0ELi4EEENS1_25SingleTileBwdLPTSchedulerILb0ELi64ELb0EEEEEEEEEvNT_6ParamsE)
        /*0200*/ 	.word	0x000000ff


	//----- nvinfo : EIATTR_FRAME_SIZE
	.align		4
.L_96:
        /*0204*/ 	.byte	0x04, 0x11
        /*0206*/ 	.short	(.L_98 - .L_97)
	.align		4
.L_97:
        /*0208*/ 	.word	index@(_ZN7cutlass13device_kernelIN5flash19enable_sm80_to_sm89INS1_16FlashAttnBwdSm80INS1_25CollectiveMainloopBwdSm80ILi1ELi1EN4cute5tupleIJNS5_1CILi32EEENS7_ILi64EEENS7_ILi256EEEEEENS_6half_tEfNS_4arch4Sm80ELb1ELb0ELb0ELb0ELb0ELb0ELb0ELb0ELi2ELi2ELi2ELi1ELb1EEENS1_21CollectiveEpilogueBwdISB_SC_SE_Li256ELb0ELb0ELi4EEENS1_25SingleTileBwdLPTSchedulerILb0ELi64ELb0EEEEEEEEEvNT_6ParamsE)
        /*020c*/ 	.word	0x000000d8


	//----- nvinfo : EIATTR_REGCOUNT
	.align		4
.L_98:
        /*0210*/ 	.byte	0x04, 0x2f
        /*0212*/ 	.short	(.L_100 - .L_99)
	.align		4
.L_99:
        /*0214*/ 	.word	index@(_ZN7cutlass13device_kernelIN5flash19enable_sm80_to_sm89INS1_16FlashAttnBwdSm80INS1_25CollectiveMainloopBwdSm80ILi1ELi1EN4cute5tupleIJNS5_1CILi32EEENS7_ILi64EEENS7_ILi256EEEEEENS_6half_tEfNS_4arch4Sm80ELb0ELb1ELb0ELb1ELb0ELb0ELb0ELb0ELi2ELi2ELi2ELi1ELb1EEENS1_24CollectiveEpilogueBwdGQAISB_fSE_Li256ELb1ELb0EEENS1_19SingleTileSchedulerILb1ELb0ELb0ELi64EEEEEEEEEvNT_6ParamsE)
        /*0218*/ 	.word	0x000000ff


	//----- nvinfo : EIATTR_FRAME_SIZE
	.align		4
.L_100:
        /*021c*/ 	.byte	0x04, 0x11
        /*021e*/ 	.short	(.L_102 - .L_101)
	.align		4
.L_101:
        /*0220*/ 	.word	index@(_ZN7cutlass13device_kernelIN5flash19enable_sm80_to_sm89INS1_16FlashAttnBwdSm80INS1_25CollectiveMainloopBwdSm80ILi1ELi1EN4cute5tupleIJNS5_1CILi32EEENS7_ILi64EEENS7_ILi256EEEEEENS_6half_tEfNS_4arch4Sm80ELb0ELb1ELb0ELb1ELb0ELb0ELb0ELb0ELi2ELi2ELi2ELi1ELb1EEENS1_24CollectiveEpilogueBwdGQAISB_fSE_Li256ELb1ELb0EEENS1_19SingleTileSchedulerILb1ELb0ELb0ELi64EEEEEEEEEvNT_6ParamsE)
        /*0224*/ 	.word	0x000000d8


	//----- nvinfo : EIATTR_REGCOUNT
	.align		4
.L_102:
        /*0228*/ 	.byte	0x04, 0x2f
        /*022a*/ 	.short	(.L_104 - .L_103)
	.align		4
.L_103:
        /*022c*/ 	.word	index@(_ZN7cutlass13device_kernelIN5flash19enable_sm80_to_sm89INS1_16FlashAttnBwdSm80INS1_25CollectiveMainloopBwdSm80ILi1ELi1EN4cute5tupleIJNS5_1CILi32EEENS7_ILi64EEENS7_ILi256EEEEEENS_6half_tEfNS_4arch4Sm80ELb0ELb1ELb0ELb1ELb0ELb0ELb0ELb0ELi2ELi2ELi2ELi1ELb1EEENS1_21CollectiveEpilogueBwdISB_SC_SE_Li256ELb1ELb0ELi4EEENS1_19SingleTileSchedulerILb1ELb0ELb0ELi64EEEEEEEEEvNT_6ParamsE)
        /*0230*/ 	.word	0x000000ff


	//----- nvinfo : EIATTR_FRAME_SIZE
	.align		4
.L_104:
        /*0234*/ 	.byte	0x04, 0x11
        /*0236*/ 	.short	(.L_106 - .L_105)
	.align		4
.L_105:
        /*0238*/ 	.word	index@(_ZN7cutlass13device_kernelIN5flash19enable_sm80_to_sm89INS1_16FlashAttnBwdSm80INS1_25CollectiveMainloopBwdSm80ILi1ELi1EN4cute5tupleIJNS5_1CILi32EEENS7_ILi64EEENS7_ILi256EEEEEENS_6half_tEfNS_4arch4Sm80ELb0ELb1ELb0ELb1ELb0ELb0ELb0ELb0ELi2ELi2ELi2ELi1ELb1EEENS1_21CollectiveEpilogueBwdISB_SC_SE_Li256ELb1ELb0ELi4EEENS1_19SingleTileSchedulerILb1ELb0ELb0ELi64EEEEEEEEEvNT_6ParamsE)
        /*023c*/ 	.word	0x000000d8


	//----- nvinfo : EIATTR_REGCOUNT
	.align		4
.L_106:
        /*0240*/ 	.byte	0x04, 0x2f
        /*0242*/ 	.short	(.L_108 - .L_107)
	.align		4
.L_107:
        /*0244*/ 	.word	index@(_ZN7cutlass13device_kernelIN5flash19enable_sm80_to_sm89INS1_16FlashAttnBwdSm80INS1_25CollectiveMainloopBwdSm80ILi1ELi1EN4cute5tupleIJNS5_1CILi32EEENS7_ILi64EEENS7_ILi256EEEEEENS_6half_tEfNS_4arch4Sm80ELb0ELb1ELb0ELb0ELb0ELb0ELb0ELb0ELi2ELi2ELi2ELi1ELb1EEENS1_24CollectiveEpilogueBwdGQAISB_fSE_Li256ELb0ELb0EEENS1_19SingleTileSchedulerILb0ELb0ELb0ELi64EEEEEEEEEvNT_6ParamsE)
        /*0248*/ 	.word	0x000000ff


	//----- nvinfo : EIATTR_FRAME_SIZE
	.align		4
.L_108:
        /*024c*/ 	.byte	0x04, 0x11
        /*024e*/ 	.short	(.L_110 - .L_109)
	.align		4
.L_109:
        /*0250*/ 	.word	index@(_ZN7cutlass13device_kernelIN5flash19enable_sm80_to_sm89INS1_16FlashAttnBwdSm80INS1_25CollectiveMainloopBwdSm80ILi1ELi1EN4cute5tupleIJNS5_1CILi32EEENS7_ILi64EEENS7_ILi256EEEEEENS_6half_tEfNS_4arch4Sm80ELb0ELb1ELb0ELb0ELb0ELb0ELb0ELb0ELi2ELi2ELi2ELi1ELb1EEENS1_24CollectiveEpilogueBwdGQAISB_fSE_Li256ELb0ELb0EEENS1_19SingleTileSchedulerILb0ELb0ELb0ELi64EEEEEEEEEvNT_6ParamsE)
        /*0254*/ 	.word	0x000000d0


	//----- nvinfo : EIATTR_REGCOUNT
	.align		4
.L_110:
        /*0258*/ 	.byte	0x04, 0x2f
        /*025a*/ 	.short	(.L_112 - .L_111)
	.align		4
.L_111:
        /*025c*/ 	.word	index@(_ZN7cutlass13device_kernelIN5flash19enable_sm80_to_sm89INS1_16FlashAttnBwdSm80INS1_25CollectiveMainloopBwdSm80ILi1ELi1EN4cute5tupleIJNS5_1CILi32EEENS7_ILi64EEENS7_ILi256EEEEEENS_6half_tEfNS_4arch4Sm80ELb0ELb1ELb0ELb0ELb0ELb0ELb0ELb0ELi2ELi2ELi2ELi1ELb1EEENS1_21CollectiveEpilogueBwdISB_SC_SE_Li256ELb0ELb0ELi4EEENS1_19SingleTileSchedulerILb0ELb0ELb0ELi64EEEEEEEEEvNT_6ParamsE)
        /*0260*/ 	.word	0x000000ff


	//----- nvinfo : EIATTR_FRAME_SIZE
	.align		4
.L_112:
        /*0264*/ 	.byte	0x04, 0x11
        /*0266*/ 	.short	(.L_114 - .L_113)
	.align		4
.L_113:
        /*0268*/ 	.word	index@(_ZN7cutlass13device_kernelIN5flash19enable_sm80_to_sm89INS1_16FlashAttnBwdSm80INS1_25CollectiveMainloopBwdSm80ILi1ELi1EN4cute5tupleIJNS5_1CILi32EEENS7_ILi64EEENS7_ILi256EEEEEENS_6half_tEfNS_4arch4Sm80ELb0ELb1ELb0ELb0ELb0ELb0ELb0ELb0ELi2ELi2ELi2ELi1ELb1EEENS1_21CollectiveEpilogueBwdISB_SC_SE_Li256ELb0ELb0ELi4EEENS1_19SingleTileSchedulerILb0ELb0ELb0ELi64EEEEEEEEEvNT_6ParamsE)
        /*026c*/ 	.word	0x000000d0


	//----- nvinfo : EIATTR_REGCOUNT
	.align		4
.L_114:
        /*0270*/ 	.byte	0x04, 0x2f
        /*0272*/ 	.short	(.L_116 - .L_115)
	.align		4
.L_115:
        /*0274*/ 	.word	index@(_ZN7cutlass13device_kernelIN5flash19enable_sm80_to_sm89INS1_16FlashAttnBwdSm80INS1_25CollectiveMainloopBwdSm80ILi1ELi1EN4cute5tupleIJNS5_1CILi32EEENS7_ILi64EEENS7_ILi256EEEEEENS_6half_tEfNS_4arch4Sm80ELb0ELb0ELb0ELb1ELb0ELb0ELb0ELb0ELi2ELi2ELi2ELi1ELb1EEENS1_24CollectiveEpilogueBwdGQAISB_fSE_Li256ELb1ELb0EEENS1_19SingleTileSchedulerILb1ELb0ELb0ELi64EEEEEEEEEvNT_6ParamsE)
        /*0278*/ 	.word	0x000000ff


	//----- nvinfo : EIATTR_FRAME_SIZE
	.align		4
.L_116:
        /*027c*/ 	.byte	0x04, 0x11
        /*027e*/ 	.short	(.L_118 - .L_117)
	.align		4
.L_117:
        /*0280*/ 	.word	index@(_ZN7cutlass13device_kernelIN5flash19enable_sm80_to_sm89INS1_16FlashAttnBwdSm80INS1_25CollectiveMainloopBwdSm80ILi1ELi1EN4cute5tupleIJNS5_1CILi32EEENS7_ILi64EEENS7_ILi256EEEEEENS_6half_tEfNS_4arch4Sm80ELb0ELb0ELb0ELb1ELb0ELb0ELb0ELb0ELi2ELi2ELi2ELi1ELb1EEENS1_24CollectiveEpilogueBwdGQAISB_fSE_Li256ELb1ELb0EEENS1_19SingleTileSchedulerILb1ELb0ELb0ELi64EEEEEEEEEvNT_6ParamsE)
        /*0284*/ 	.word	0x000000b0


	//----- nvinfo : EIATTR_REGCOUNT
	.align		4
.L_118:
        /*0288*/ 	.byte	0x04, 0x2f
        /*028a*/ 	.short	(.L_120 - .L_119)
	.align		4
.L_119:
        /*028c*/ 	.word	index@(_ZN7cutlass13device_kernelIN5flash19enable_sm80_to_sm89INS1_16FlashAttnBwdSm80INS1_25CollectiveMainloopBwdSm80ILi1ELi1EN4cute5tupleIJNS5_1CILi32EEENS7_ILi64EEENS7_ILi256EEEEEENS_6half_tEfNS_4arch4Sm80ELb0ELb0ELb0ELb1ELb0ELb0ELb0ELb0ELi2ELi2ELi2ELi1ELb1EEENS1_21CollectiveEpilogueBwdISB_SC_SE_Li256ELb1ELb0ELi4EEENS1_19SingleTileSchedulerILb1ELb0ELb0ELi64EEEEEEEEEvNT_6ParamsE)
        /*0290*/ 	.word	0x000000ff


	//----- nvinfo : EIATTR_FRAME_SIZE
	.align		4
.L_120:
        /*0294*/ 	.byte	0x04, 0x11
        /*0296*/ 	.short	(.L_122 - .L_121)
	.align		4
.L_121:
        /*0298*/ 	.word	index@(_ZN7cutlass13device_kernelIN5flash19enable_sm80_to_sm89INS1_16FlashAttnBwdSm80INS1_25CollectiveMainloopBwdSm80ILi1ELi1EN4cute5tupleIJNS5_1CILi32EEENS7_ILi64EEENS7_ILi256EEEEEENS_6half_tEfNS_4arch4Sm80ELb0ELb0ELb0ELb1ELb0ELb0ELb0ELb0ELi2ELi2ELi2ELi1ELb1EEENS1_21CollectiveEpilogueBwdISB_SC_SE_Li256ELb1ELb0ELi4EEENS1_19SingleTileSchedulerILb1ELb0ELb0ELi64EEEEEEEEEvNT_6ParamsE)
        /*029c*/ 	.word	0x000000b0


	//----- nvinfo : EIATTR_REGCOUNT
	.align		4
.L_122:
        /*02a0*/ 	.byte	0x04, 0x2f
        /*02a2*/ 	.short	(.L_124 - .L_123)
	.align		4
.L_123:
        /*02a4*/ 	.word	index@(_ZN7cutlass13device_kernelIN5flash19enable_sm80_to_sm89INS1_16FlashAttnBwdSm80INS1_25CollectiveMainloopBwdSm80ILi1ELi1EN4cute5tupleIJNS5_1CILi32EEENS7_ILi64EEENS7_ILi256EEEEEENS_6half_tEfNS_4arch4Sm80ELb0ELb0ELb0ELb0ELb0ELb0ELb0ELb0ELi2ELi2ELi2ELi1ELb1EEENS1_24CollectiveEpilogueBwdGQAISB_fSE_Li256ELb0ELb0EEENS1_19SingleTileSchedulerILb0ELb0ELb0ELi64EEEEEEEEEvNT_6ParamsE)
        /*02a8*/ 	.word	0x000000ff


	//----- nvinfo : EIATTR_FRAME_SIZE
	.align		4
.L_124:
        /*02ac*/ 	.byte	0x04, 0x11
        /*02ae*/ 	.short	(.L_126 - .L_125)
	.align		4
.L_125:
        /*02b0*/ 	.word	index@(_ZN7cutlass13device_kernelIN5flash19enable_sm80_to_sm89INS1_16FlashAttnBwdSm80INS1_25CollectiveMainloopBwdSm80ILi1ELi1EN4cute5tupleIJNS5_1CILi32EEENS7_ILi64EEENS7_ILi256EEEEEENS_6half_tEfNS_4arch4Sm80ELb0ELb0ELb0ELb0ELb0ELb0ELb0ELb0ELi2ELi2ELi2ELi1ELb1EEENS1_24CollectiveEpilogueBwdGQAISB_fSE_Li256ELb0ELb0EEENS1_19SingleTileSchedulerILb0ELb0ELb0ELi64EEEEEEEEEvNT_6ParamsE)
        /*02b4*/ 	.word	0x000000b0


	//----- nvinfo : EIATTR_REGCOUNT
	.align		4
.L_126:
        /*02b8*/ 	.byte	0x04, 0x2f
        /*02ba*/ 	.short	(.L_128 - .L_127)
	.align		4
.L_127:
        /*02bc*/ 	.word	index@(_ZN7cutlass13device_kernelIN5flash19enable_sm80_to_sm89INS1_16FlashAttnBwdSm80INS1_25CollectiveMainloopBwdSm80ILi1ELi1EN4cute5tupleIJNS5_1CILi32EEENS7_ILi64EEENS7_ILi256EEEEEENS_6half_tEfNS_4arch4Sm80ELb0ELb0ELb0ELb0ELb0ELb0ELb0ELb0ELi2ELi2ELi2ELi1ELb1EEENS1_21CollectiveEpilogueBwdISB_SC_SE_Li256ELb0ELb0ELi4EEENS1_19SingleTileSchedulerILb0ELb0ELb0ELi64EEEEEEEEEvNT_6ParamsE)
        /*02c0*/ 	.word	0x000000ff


	//----- nvinfo : EIATTR_FRAME_SIZE
	.align		4
.L_128:
        /*02c4*/ 	.byte	0x04, 0x11
        /*02c6*/ 	.short	(.L_130 - .L_129)
	.align		4
.L_129:
        /*02c8*/ 	.word	index@(_ZN7cutlass13device_kernelIN5flash19enable_sm80_to_sm89INS1_16FlashAttnBwdSm80INS1_25CollectiveMainloopBwdSm80ILi1ELi1EN4cute5tupleIJNS5_1CILi32EEENS7_ILi64EEENS7_ILi256EEEEEENS_6half_tEfNS_4arch4Sm80ELb0ELb0ELb0ELb0ELb0ELb0ELb0ELb0ELi2ELi2ELi2ELi1ELb1EEENS1_21CollectiveEpilogueBwdISB_SC_SE_Li256ELb0ELb0ELi4EEENS1_19SingleTileSchedulerILb0ELb0ELb0ELi64EEEEEEEEEvNT_6ParamsE)
        /*02cc*/ 	.word	0x000000b8


	//----- nvinfo : EIATTR_MIN_STACK_SIZE
	.align		4
.L_130:
        /*02d0*/ 	.byte	0x04, 0x12
        /*02d2*/ 	.short	(.L_132 - .L_131)
	.align		4
.L_131:
        /*02d4*/ 	.word	index@(_ZN7cutlass13device_kernelIN5flash19enable_sm80_to_sm89INS1_16FlashAttnBwdSm80INS1_25CollectiveMainloopBwdSm80ILi1ELi1EN4cute5tupleIJNS5_1CILi32EEENS7_ILi64EEENS7_ILi256EEEEEENS_6half_tEfNS_4arch4Sm80ELb0ELb0ELb0ELb0ELb0ELb0ELb0ELb0ELi2ELi2ELi2ELi1ELb1EEENS1_21CollectiveEpilogueBwdISB_SC_SE_Li256ELb0ELb0ELi4EEENS1_19SingleTileSchedulerILb0ELb0ELb0ELi64EEEEEEEEEvNT_6ParamsE)
        /*02d8*/ 	.word	0x000000b8


	//----- nvinfo : EIATTR_MIN_STACK_SIZE
	.align		4
.L_132:
        /*02dc*/ 	.byte	0x04, 0x12
        /*02de*/ 	.short	(.L_134 - .L_133)
	.align		4
.L_133:
        /*02e0*/ 	.word	index@(_ZN7cutlass13device_kernelIN5flash19enable_sm80_to_sm89INS1_16FlashAttnBwdSm80INS1_25CollectiveMainloopBwdSm80ILi1ELi1EN4cute5tupleIJNS5_1CILi32EEENS7_ILi64EEENS7_ILi256EEEEEENS_6half_tEfNS_4arch4Sm80ELb0ELb0ELb0ELb0ELb0ELb0ELb0ELb0ELi2ELi2ELi2ELi1ELb1EEENS1_24CollectiveEpilogueBwdGQAISB_fSE_Li256ELb0ELb0EEENS1_19SingleTileSchedulerILb0ELb0ELb0ELi64EEEEEEEEEvNT_6ParamsE)
        /*02e4*/ 	.word	0x000000b0


	//----- nvinfo : EIATTR_MIN_STACK_SIZE
	.align		4
.L_134:
        /*02e8*/ 	.byte	0x04, 0x12
        /*02ea*/ 	.short	(.L_136 - .L_135)
	.align		4
.L_135:
        /*02ec*/ 	.word	index@(_ZN7cutlass13device_kernelIN5flash19enable_sm80_to_sm89INS1_16FlashAttnBwdSm80INS1_25CollectiveMainloopBwdSm80ILi1ELi1EN4cute5tupleIJNS5_1CILi32EEENS7_ILi64EEENS7_ILi256EEEEEENS_6half_tEfNS_4arch4Sm80ELb0ELb0ELb0ELb1ELb0ELb0ELb0ELb0ELi2ELi2ELi2ELi1ELb1EEENS1_21CollectiveEpilogueBwdISB_SC_SE_Li256ELb1ELb0ELi4EEENS1_19SingleTileSchedulerILb1ELb0ELb0ELi64EEEEEEEEEvNT_6ParamsE)
        /*02f0*/ 	.word	0x000000b0


	//----- nvinfo : EIATTR_MIN_STACK_SIZE
	.align		4
.L_136:
        /*02f4*/ 	.byte	0x04, 0x12
        /*02f6*/ 	.short	(.L_138 - .L_137)
	.align		4
.L_137:
        /*02f8*/ 	.word	index@(_ZN7cutlass13device_kernelIN5flash19enable_sm80_to_sm89INS1_16FlashAttnBwdSm80INS1_25CollectiveMainloopBwdSm80ILi1ELi1EN4cute5tupleIJNS5_1CILi32EEENS7_ILi64EEENS7_ILi256EEEEEENS_6half_tEfNS_4arch4Sm80ELb0ELb0ELb0ELb1ELb0ELb0ELb0ELb0ELi2ELi2ELi2ELi1ELb1EEENS1_24CollectiveEpilogueBwdGQAISB_fSE_Li256ELb1ELb0EEENS1_19SingleTileSchedulerILb1ELb0ELb0ELi64EEEEEEEEEvNT_6ParamsE)
        /*02fc*/ 	.word	0x000000b0


	//----- nvinfo : EIATTR_MIN_STACK_SIZE
	.align		4
.L_138:
        /*0300*/ 	.byte	0x04, 0x12
        /*0302*/ 	.short	(.L_140 - .L_139)
	.align		4
.L_139:
        /*0304*/ 	.word	index@(_ZN7cutlass13device_kernelIN5flash19enable_sm80_to_sm89INS1_16FlashAttnBwdSm80INS1_25CollectiveMainloopBwdSm80ILi1ELi1EN4cute5tupleIJNS5_1CILi32EEENS7_ILi64EEENS7_ILi256EEEEEENS_6half_tEfNS_4arch4Sm80ELb0ELb1ELb0ELb0ELb0ELb0ELb0ELb0ELi2ELi2ELi2ELi1ELb1EEENS1_21CollectiveEpilogueBwdISB_SC_SE_Li256ELb0ELb0ELi4EEENS1_19SingleTileSchedulerILb0ELb0ELb0ELi64EEEEEEEEEvNT_6ParamsE)
        /*0308*/ 	.word	0x000000d0


	//----- nvinfo : EIATTR_MIN_STACK_SIZE
	.align		4
.L_140:
        /*030c*/ 	.byte	0x04, 0x12
        /*030e*/ 	.short	(.L_142 - .L_141)
	.align		4
.L_141:
        /*0310*/ 	.word	index@(_ZN7cutlass13device_kernelIN5flash19enable_sm80_to_sm89INS1_16FlashAttnBwdSm80INS1_25CollectiveMainloopBwdSm80ILi1ELi1EN4cute5tupleIJNS5_1CILi32EEENS7_ILi64EEENS7_ILi256EEEEEENS_6half_tEfNS_4arch4Sm80ELb0ELb1ELb0ELb0ELb0ELb0ELb0ELb0ELi2ELi2ELi2ELi1ELb1EEENS1_24CollectiveEpilogueBwdGQAISB_fSE_Li256ELb0ELb0EEENS1_19SingleTileSchedulerILb0ELb0ELb0ELi64EEEEEEEEEvNT_6ParamsE)
        /*0314*/ 	.word	0x000000d0


	//----- nvinfo : EIATTR_MIN_STACK_SIZE
	.align		4
.L_142:
        /*0318*/ 	.byte	0x04, 0x12
        /*031a*/ 	.short	(.L_144 - .L_143)
	.align		4
.L_143:
        /*031c*/ 	.word	index@(_ZN7cutlass13device_kernelIN5flash19enable_sm80_to_sm89INS1_16FlashAttnBwdSm80INS1_25CollectiveMainloopBwdSm80ILi1ELi1EN4cute5tupleIJNS5_1CILi32EEENS7_ILi64EEENS7_ILi256EEEEEENS_6half_tEfNS_4arch4Sm80ELb0ELb1ELb0ELb1ELb0ELb0ELb0ELb0ELi2ELi2ELi2ELi1ELb1EEENS1_21CollectiveEpilogueBwdISB_SC_SE_Li256ELb1ELb0ELi4EEENS1_19SingleTileSchedulerILb1ELb0ELb0ELi64EEEEEEEEEvNT_6ParamsE)
        /*0320*/ 	.word	0x000000d8


	//----- nvinfo : EIATTR_MIN_STACK_SIZE
	.align		4
.L_144:
        /*0324*/ 	.byte	0x04, 0x12
        /*0326*/ 	.short	(.L_146 - .L_145)
	.align		4
.L_145:
        /*0328*/ 	.word	index@(_ZN7cutlass13device_kernelIN5flash19enable_sm80_to_sm89INS1_16FlashAttnBwdSm80INS1_25CollectiveMainloopBwdSm80ILi1ELi1EN4cute5tupleIJNS5_1CILi32EEENS7_ILi64EEENS7_ILi256EEEEEENS_6half_tEfNS_4arch4Sm80ELb0ELb1ELb0ELb1ELb0ELb0ELb0ELb0ELi2ELi2ELi2ELi1ELb1EEENS1_24CollectiveEpilogueBwdGQAISB_fSE_Li256ELb1ELb0EEENS1_19SingleTileSchedulerILb1ELb0ELb0ELi64EEEEEEEEEvNT_6ParamsE)
        /*032c*/ 	.word	0x000000d8


	//----- nvinfo : EIATTR_MIN_STACK_SIZE
	.align		4
.L_146:
        /*0330*/ 	.byte	0x04, 0x12
        /*0332*/ 	.short	(.L_148 - .L_147)
	.align		4
.L_147:
        /*0334*/ 	.word	index@(_ZN7cutlass13device_kernelIN5flash19enable_sm80_to_sm89INS1_16FlashAttnBwdSm80INS1_25CollectiveMainloopBwdSm80ILi1ELi1EN4cute5tupleIJNS5_1CILi32EEENS7_ILi64EEENS7_ILi256EEEEEENS_6half_tEfNS_4arch4Sm80ELb1ELb0ELb0ELb0ELb0ELb0ELb0ELb0ELi2ELi2ELi2ELi1ELb1EEENS1_21CollectiveEpilogueBwdISB_SC_SE_Li256ELb0ELb0ELi4EEENS1_25SingleTileBwdLPTSchedulerILb0ELi64ELb0EEEEEEEEEvNT_6ParamsE)
        /*0338*/ 	.word	0x000000d8


	//----- nvinfo : EIATTR_MIN_STACK_SIZE
	.align		4
.L_148:
        /*033c*/ 	.byte	0x04, 0x12
        /*033e*/ 	.short	(.L_150 - .L_149)
	.align		4
.L_149:
        /*0340*/ 	.word	index@(_ZN7cutlass13device_kernelIN5flash19enable_sm80_to_sm89INS1_16FlashAttnBwdSm80INS1_25CollectiveMainloopBwdSm80ILi1ELi1EN4cute5tupleIJNS5_1CILi32EEENS7_ILi64EEENS7_ILi256EEEEEENS_6half_tEfNS_4arch4Sm80ELb1ELb0ELb0ELb0ELb0ELb0ELb0ELb0ELi2ELi2ELi2ELi1ELb1EEENS1_24CollectiveEpilogueBwdGQAISB_fSE_Li256ELb0ELb0EEENS1_25SingleTileBwdLPTSchedulerILb0ELi64ELb0EEEEEEEEEvNT_6ParamsE)
        /*0344*/ 	.word	0x000000d8


	//----- nvinfo : EIATTR_MIN_STACK_SIZE
	.align		4
.L_150:
        /*0348*/ 	.byte	0x04, 0x12
        /*034a*/ 	.short	(.L_152 - .L_151)
	.align		4
.L_151:
        /*034c*/ 	.word	index@(_ZN7cutlass13device_kernelIN5flash22FlashAttnBwdPreprocessIN4cute5tupleIJNS3_1CILi32EEENS5_ILi256EEEEEENS_6half_tEfNS_4arch4Sm80ELb1ELb0EEEEEvNT_6ParamsE)
        /*0350*/ 	.word	0x00000000


	//----- nvinfo : EIATTR_MIN_STACK_SIZE
	.align		4
.L_152:
        /*0354*/ 	.byte	0x04, 0x12
        /*0356*/ 	.short	(.L_154 - .L_153)
	.align		4
.L_153:
        /*0358*/ 	.word	index@(_ZN7cutlass13device_kernelIN5flash19enable_sm80_to_sm89INS1_16FlashAttnBwdSm80INS1_25CollectiveMainloopBwdSm80ILi1ELi1EN4cute5tupleIJNS5_1CILi32EEENS7_ILi64EEENS7_ILi256EEEEEENS_6half_tEfNS_4arch4Sm80ELb1ELb0ELb0ELb1ELb0ELb0ELb0ELb0ELi2ELi2ELi2ELi1ELb1EEENS1_21CollectiveEpilogueBwdISB_SC_SE_Li256ELb1ELb0ELi4EEENS1_25SingleTileBwdLPTSchedulerILb1ELi64ELb0EEEEEEEEEvNT_6ParamsE)
        /*035c*/ 	.word	0x000000c8


	//----- nvinfo : EIATTR_MIN_STACK_SIZE
	.align		4
.L_154:
        /*0360*/ 	.byte	0x04, 0x12
        /*0362*/ 	.short	(.L_156 - .L_155)
	.align		4
.L_155:
        /*0364*/ 	.word	index@(_ZN7cutlass13device_kernelIN5flash32FlashAttnBwdPostprocessConvertdQIN4cute5tupleIJNS3_1CILi32EEENS5_ILi256EEEEEENS_6half_tEfNS_4arch4Sm80ELi256ENS3_8TiledMMAINS3_8MMA_AtomIJNS3_28SM80_16x8x16_F32F16F16F32_TNEEEENS3_6LayoutINS4_IJNS5_ILi1EEENS5_ILi8EEESH_EEENS4_IJNS5_ILi0EEESH_SK_EEEEENS4_IJNS5_ILi16EEENS5_ILi128EEESN_EEEEELb0EEEEEvNT_6ParamsE)
        /*0368*/ 	.word	0x00000000


	//----- nvinfo : EIATTR_MIN_STACK_SIZE
	.align		4
.L_156:
        /*036c*/ 	.byte	0x04, 0x12
        /*036e*/ 	.short	(.L_158 - .L_157)
	.align		4
.L_157:
        /*0370*/ 	.word	index@(_ZN7cutlass13device_kernelIN5flash19enable_sm80_to_sm89INS1_16FlashAttnBwdSm80INS1_25CollectiveMainloopBwdSm80ILi1ELi1EN4cute5tupleIJNS5_1CILi32EEENS7_ILi64EEENS7_ILi256EEEEEENS_6half_tEfNS_4arch4Sm80ELb1ELb0ELb0ELb1ELb0ELb0ELb0ELb0ELi2ELi2ELi2ELi1ELb1EEENS1_24CollectiveEpilogueBwdGQAISB_fSE_Li256ELb1ELb0EEENS1_25SingleTileBwdLPTSchedulerILb1ELi64ELb0EEEEEEEEEvNT_6ParamsE)
        /*0374*/ 	.word	0x000000d0


	//----- nvinfo : EIATTR_MIN_STACK_SIZE
	.align		4
.L_158:
        /*0378*/ 	.byte	0x04, 0x12
        /*037a*/ 	.short	(.L_160 - .L_159)
	.align		4
.L_159:
        /*037c*/ 	.word	index@(_ZN7cutlass13device_kernelIN5flash22FlashAttnBwdPreprocessIN4cute5tupleIJNS3_1CILi32EEENS5_ILi256EEEEEENS_6half_tEfNS_4arch4Sm80ELb1ELb1EEEEEvNT_6ParamsE)
        /*0380*/ 	.word	0x00000000


	//----- nvinfo : EIATTR_MIN_STACK_SIZE
	.align		4
.L_160:
        /*0384*/ 	.byte	0x04, 0x12
        /*0386*/ 	.short	(.L_162 - .L_161)
	.align		4
.L_161:
        /*0388*/ 	.word	index@(_ZN7cutlass13device_kernelIN5flash19enable_sm80_to_sm89INS1_16FlashAttnBwdSm80INS1_25CollectiveMainloopBwdSm80ILi1ELi1EN4cute5tupleIJNS5_1CILi64EEES8_NS7_ILi256EEEEEENS_6half_tEfNS_4arch4Sm80ELb0ELb0ELb0ELb0ELb0ELb0ELb0ELb0ELi2ELi4ELi2ELi2ELb0EEENS1_21CollectiveEpilogueBwdISA_SB_SD_Li256ELb0ELb0ELi4EEENS1_19SingleTileSchedulerILb0ELb0ELb0ELi64EEEEEEEEEvNT_6ParamsE)
        /*038c*/ 	.word	0x00000018


	//----- nvinfo : EIATTR_MIN_STACK_SIZE
	.align		4
.L_162:
        /*0390*/ 	.byte	0x04, 0x12
        /*0392*/ 	.short	(.L_164 - .L_163)
	.align		4
.L_163:
        /*0394*/ 	.word	index@(_ZN7cutlass13device_kernelIN5flash19enable_sm80_to_sm89INS1_16FlashAttnBwdSm80INS1_25CollectiveMainloopBwdSm80ILi1ELi1EN4cute5tupleIJNS5_1CILi64EEES8_NS7_ILi256EEEEEENS_6half_tEfNS_4arch4Sm80ELb0ELb0ELb0ELb0ELb0ELb0ELb0ELb0ELi2ELi4ELi2ELi2ELb0EEENS1_24CollectiveEpilogueBwdGQAISA_fSD_Li256ELb0ELb0EEENS1_19SingleTileSchedulerILb0ELb0ELb0ELi64EEEEEEEEEvNT_6ParamsE)
        /*0398*/ 	.word	0x00000038


	//----- nvinfo : EIATTR_MIN_STACK_SIZE
	.align		4
.L_164:
        /*039c*/ 	.byte	0x04, 0x12
        /*039e*/ 	.short	(.L_166 - .L_165)
	.align		4
.L_165:
        /*03a0*/ 	.word	index@(_ZN7cutlass13device_kernelIN5flash19enable_sm80_to_sm89INS1_16FlashAttnBwdSm80INS1_25CollectiveMainloopBwdSm80ILi1ELi1EN4cute5tupleIJNS5_1CILi64EEES8_NS7_ILi256EEEEEENS_6half_tEfNS_4arch4Sm80ELb0ELb0ELb0ELb1ELb0ELb0ELb0ELb0ELi2ELi4ELi2ELi2ELb0EEENS1_21CollectiveEpilogueBwdISA_SB_SD_Li256ELb1ELb0ELi4EEENS1_19SingleTileSchedulerILb1ELb0ELb0ELi64EEEEEEEEEvNT_6ParamsE)
        /*03a4*/ 	.word	0x00000038


	//----- nvinfo : EIATTR_MIN_STACK_SIZE
	.align		4
.L_166:
        /*03a8*/ 	.byte	0x04, 0x12
        /*03aa*/ 	.short	(.L_168 - .L_167)
	.align		4
.L_167:
        /*03ac*/ 	.word	index@(_ZN7cutlass13device_kernelIN5flash19enable_sm80_to_sm89INS1_16FlashAttnBwdSm80INS1_25CollectiveMainloopBwdSm80ILi1ELi1EN4cute5tupleIJNS5_1CILi64EEES8_NS7_ILi256EEEEEENS_6half_tEfNS_4arch4Sm80ELb0ELb0ELb0ELb1ELb0ELb0ELb0ELb0ELi2ELi4ELi2ELi2ELb0EEENS1_24CollectiveEpilogueBwdGQAISA_fSD_Li256ELb1ELb0EEENS1_19SingleTileSchedulerILb1ELb0ELb0ELi64EEEEEEEEEvNT_6ParamsE)
        /*03b0*/ 	.word	0x00000038


	//----- nvinfo : EIATTR_MIN_STACK_SIZE
	.align		4
.L_168:
        /*03b4*/ 	.byte	0x04, 0x12
        /*03b6*/ 	.short	(.L_170 - .L_169)
	.align		4
.L_169:
        /*03b8*/ 	.word	index@(_ZN7cutlass13device_kernelIN5flash19enable_sm80_to_sm89INS1_16FlashAttnBwdSm80INS1_25CollectiveMainloopBwdSm80ILi1ELi1EN4cute5tupleIJNS5_1CILi64EEES8_NS7_ILi256EEEEEENS_6half_tEfNS_4arch4Sm80ELb0ELb1ELb0ELb0ELb0ELb0ELb0ELb0ELi2ELi4ELi2ELi2ELb0EEENS1_21CollectiveEpilogueBwdISA_SB_SD_Li256ELb0ELb0ELi4EEENS1_19SingleTileSchedulerILb0ELb0ELb0ELi64EEEEEEEEEvNT_6ParamsE)
        /*03bc*/ 	.word	0x00000038


	//----- nvinfo : EIATTR_MIN_STACK_SIZE
	.align		4
.L_170:
        /*03c0*/ 	.byte	0x04, 0x12
        /*03c2*/ 	.short	(.L_172 - .L_171)
	.align		4
.L_171:
        /*03c4*/ 	.word	index@(_ZN7cutlass13device_kernelIN5flash19enable_sm80_to_sm89INS1_16FlashAttnBwdSm80INS1_25CollectiveMainloopBwdSm80ILi1ELi1EN4cute5tupleIJNS5_1CILi64EEES8_NS7_ILi256EEEEEENS_6half_tEfNS_4arch4Sm80ELb0ELb1ELb0ELb0ELb0ELb0ELb0ELb0ELi2ELi4ELi2ELi2ELb0EEENS1_24CollectiveEpilogueBwdGQAISA_fSD_Li256ELb0ELb0EEENS1_19SingleTileSchedulerILb0ELb0ELb0ELi64EEEEEEEEEvNT_6ParamsE)
        /*03c8*/ 	.word	0x00000038


	//----- nvinfo : EIATTR_MIN_STACK_SIZE
	.align		4
.L_172:
        /*03cc*/ 	.byte	0x04, 0x12
        /*03ce*/ 	.short	(.L_174 - .L_173)
	.align		4
.L_173:
        /*03d0*/ 	.word	index@(_ZN7cutlass13device_kernelIN5flash19enable_sm80_to_sm89INS1_16FlashAttnBwdSm80INS1_25CollectiveMainloopBwdSm80ILi1ELi1EN4cute5tupleIJNS5_1CILi64EEES8_NS7_ILi256EEEEEENS_6half_tEfNS_4arch4Sm80ELb0ELb1ELb0ELb1ELb0ELb0ELb0ELb0ELi2ELi4ELi2ELi2ELb0EEENS1_21CollectiveEpilogueBwdISA_SB_SD_Li256ELb1ELb0ELi4EEENS1_19SingleTileSchedulerILb1ELb0ELb0ELi64EEEEEEEEEvNT_6ParamsE)
        /*03d4*/ 	.word	0x00000040


	//----- nvinfo : EIATTR_MIN_STACK_SIZE
	.align		4
.L_174:
        /*03d8*/ 	.byte	0x04, 0x12
        /*03da*/ 	.short	(.L_176 - .L_175)
	.align		4
.L_175:
        /*03dc*/ 	.word	index@(_ZN7cutlass13device_kernelIN5flash19enable_sm80_to_sm89INS1_16FlashAttnBwdSm80INS1_25CollectiveMainloopBwdSm80ILi1ELi1EN4cute5tupleIJNS5_1CILi64EEES8_NS7_ILi256EEEEEENS_6half_tEfNS_4arch4Sm80ELb0ELb1ELb0ELb1ELb0ELb0ELb0ELb0ELi2ELi4ELi2ELi2ELb0EEENS1_24CollectiveEpilogueBwdGQAISA_fSD_Li256ELb1ELb0EEENS1_19SingleTileSchedulerILb1ELb0ELb0ELi64EEEEEEEEEvNT_6ParamsE)
        /*03e0*/ 	.word	0x00000040


	//----- nvinfo : EIATTR_MIN_STACK_SIZE
	.align		4
.L_176:
        /*03e4*/ 	.byte	0x04, 0x12
        /*03e6*/ 	.short	(.L_178 - .L_177)
	.align		4
.L_177:
        /*03e8*/ 	.word	index@(_ZN7cutlass13device_kernelIN5flash19enable_sm80_to_sm89INS1_16FlashAttnBwdSm80INS1_25CollectiveMainloopBwdSm80ILi1ELi1EN4cute5tupleIJNS5_1CILi64EEES8_NS7_ILi256EEEEEENS_6half_tEfNS_4arch4Sm80ELb1ELb0ELb0ELb0ELb0ELb0ELb0ELb0ELi2ELi4ELi2ELi2ELb0EEENS1_21CollectiveEpilogueBwdISA_SB_SD_Li256ELb0ELb0ELi4EEENS1_25SingleTileBwdLPTSchedulerILb0ELi64ELb0EEEEEEEEEvNT_6ParamsE)
        /*03ec*/ 	.word	0x00000048


	//----- nvinfo : EIATTR_MIN_STACK_SIZE
	.align		4
.L_178:
        /*03f0*/ 	.byte	0x04, 0x12
        /*03f2*/ 	.short	(.L_180 - .L_179)
	.align		4
.L_179:
        /*03f4*/ 	.word	index@(_ZN7cutlass13device_kernelIN5flash19enable_sm80_to_sm89INS1_16FlashAttnBwdSm80INS1_25CollectiveMainloopBwdSm80ILi1ELi1EN4cute5tupleIJNS5_1CILi64EEES8_NS7_ILi256EEEEEENS_6half_tEfNS_4arch4Sm80ELb1ELb0ELb0ELb0ELb0ELb0ELb0ELb0ELi2ELi4ELi2ELi2ELb0EEENS1_24CollectiveEpilogueBwdGQAISA_fSD_Li256ELb0ELb0EEENS1_25SingleTileBwdLPTSchedulerILb0ELi64ELb0EEEEEEEEEvNT_6ParamsE)
        /*03f8*/ 	.word	0x00000040


	//----- nvinfo : EIATTR_MIN_STACK_SIZE
	.align		4
.L_180:
        /*03fc*/ 	.byte	0x04, 0x12
        /*03fe*/ 	.short	(.L_182 - .L_181)
	.align		4
.L_181:
        /*0400*/ 	.word	index@(_ZN7cutlass13device_kernelIN5flash22FlashAttnBwdPreprocessIN4cute5tupleIJNS3_1CILi64EEENS5_ILi256EEEEEENS_6half_tEfNS_4arch4Sm80ELb1ELb0EEEEEvNT_6ParamsE)
        /*0404*/ 	.word	0x00000000


	//----- nvinfo : EIATTR_MIN_STACK_SIZE
	.align		4
.L_182:
        /*0408*/ 	.byte	0x04, 0x12
        /*040a*/ 	.short	(.L_184 - .L_183)
	.align		4
.L_183:
        /*040c*/ 	.word	index@(_ZN7cutlass13device_kernelIN5flash19enable_sm80_to_sm89INS1_16FlashAttnBwdSm80INS1_25CollectiveMainloopBwdSm80ILi1ELi1EN4cute5tupleIJNS5_1CILi64EEES8_NS7_ILi256EEEEEENS_6half_tEfNS_4arch4Sm80ELb1ELb0ELb0ELb1ELb0ELb0ELb0ELb0ELi2ELi4ELi2ELi2ELb0EEENS1_21CollectiveEpilogueBwdISA_SB_SD_Li256ELb1ELb0ELi4EEENS1_25SingleTileBwdLPTSchedulerILb1ELi64ELb0EEEEEEEEEvNT_6ParamsE)
        /*0410*/ 	.word	0x00000038


	//----- nvinfo : EIATTR_MIN_STACK_SIZE
	.align		4
.L_184:
        /*0414*/ 	.byte	0x04, 0x12
        /*0416*/ 	.short	(.L_186 - .L_185)
	.align		4
.L_185:
        /*0418*/ 	.word	index@(_ZN7cutlass13device_kernelIN5flash32FlashAttnBwdPostprocessConvertdQIN4cute5tupleIJNS3_1CILi64EEENS5_ILi256EEEEEENS_6half_tEfNS_4arch4Sm80ELi256ENS3_8TiledMMAINS3_8MMA_AtomIJNS3_28SM80_16x8x16_F32F16F16F32_TNEEEENS3_6LayoutINS4_IJNS5_ILi2EEENS5_ILi4EEENS5_ILi1EEEEEENS4_IJSJ_SH_NS5_ILi0EEEEEEEENS4_IJNS5_ILi32EEES6_NS5_ILi16EEEEEEEELb0EEEEEvNT_6ParamsE)
        /*041c*/ 	.word	0x00000000


	//----- nvinfo : EIATTR_MIN_STACK_SIZE
	.align		4
.L_186:
        /*0420*/ 	.byte	0x04, 0x12
        /*0422*/ 	.short	(.L_188 - .L_187)
	.align		4
.L_187:
        /*0424*/ 	.word	index@(_ZN7cutlass13device_kernelIN5flash19enable_sm80_to_sm89INS1_16FlashAttnBwdSm80INS1_25CollectiveMainloopBwdSm80ILi1ELi1EN4cute5tupleIJNS5_1CILi64EEES8_NS7_ILi256EEEEEENS_6half_tEfNS_4arch4Sm80ELb1ELb0ELb0ELb1ELb0ELb0ELb0ELb0ELi2ELi4ELi2ELi2ELb0EEENS1_24CollectiveEpilogueBwdGQAISA_fSD_Li256ELb1ELb0EEENS1_25SingleTileBwdLPTSchedulerILb1ELi64ELb0EEEEEEEEEvNT_6ParamsE)
        /*0428*/ 	.word	0x00000038


	//----- nvinfo : EIATTR_MIN_STACK_SIZE
	.align		4
.L_188:
        /*042c*/ 	.byte	0x04, 0x12
        /*042e*/ 	.short	(.L_190 - .L_189)
	.align		4
.L_189:
        /*0430*/ 	.word	index@(_ZN7cutlass13device_kernelIN5flash22FlashAttnBwdPreprocessIN4cute5tupleIJNS3_1CILi64EEENS5_ILi256EEEEEENS_6half_tEfNS_4arch4Sm80ELb1ELb1EEEEEvNT_6ParamsE)
        /*0434*/ 	.word	0x00000000
.L_190:


//--------------------- .nv.info._ZN7cutlass13device_kernelIN5flash19enable_sm80_to_sm89INS1_16FlashAttnBwdSm80INS1_25CollectiveMainloopBwdSm80ILi1ELi1EN4cute5tupleIJNS5_1CILi32EEENS7_ILi64EEENS7_ILi256EEEEEENS_6half_tEfNS_4arch4Sm80ELb0ELb0ELb0ELb0ELb0ELb0ELb0ELb0ELi2ELi2ELi2ELi1ELb1EEENS1_21CollectiveEpilogueBwdISB_SC_SE_Li256ELb0ELb0ELi4EEENS1_19SingleTileSchedulerILb0ELb0ELb0ELi64EEEEEEEEEvNT_6ParamsE --------------------------
	.section	.nv.info._ZN7cutlass13device_kernelIN5flash19enable_sm80_to_sm89INS1_16FlashAttnBwdSm80INS1_25CollectiveMainloopBwdSm80ILi1ELi1EN4cute5tupleIJNS5_1CILi32EEENS7_ILi64EEENS7_ILi256EEEEEENS_6half_tEfNS_4arch4Sm80ELb0ELb0ELb0ELb0ELb0ELb0ELb0ELb0ELi2ELi2ELi2ELi1ELb1EEENS1_21CollectiveEpilogueBwdISB_SC_SE_Li256ELb0ELb0ELi4EEENS1_19SingleTileSchedulerILb0ELb0ELb0ELi64EEEEEEEEEvNT_6ParamsE,"",@"SHT_CUDA_INFO"
	.sectionflags	@""
	.align	4


	//----- nvinfo : EIATTR_CUDA_API_VERSION
	.align		4
        /*0000*/ 	.byte	0x04, 0x37
        /*0002*/ 	.short	(.L_192 - .L_191)
.L_191:
        /*0004*/ 	.word	0x00000082


	//----- nvinfo : EIATTR_SW2861232_WAR
	.align		4
.L_192:
        /*0008*/ 	.byte	0x01, 0x35
	.zero		2


	//----- nvinfo : EIATTR_PARAM_CBANK
	.align		4
        /*000c*/ 	.byte	0x04, 0x0a
        /*000e*/ 	.short	(.L_194 - .L_193)
	.align		4
.L_193:
        /*0010*/ 	.word	index@(.nv.constant0._ZN7cutlass13device_kernelIN5flash19enable_sm80_to_sm89INS1_16FlashAttnBwdSm80INS1_25CollectiveMainloopBwdSm80ILi1ELi1EN4cute5tupleIJNS5_1CILi32EEENS7_ILi64EEENS7_ILi256EEEEEENS_6half_tEfNS_4arch4Sm80ELb0ELb0ELb0ELb0ELb0ELb0ELb0ELb0ELi2ELi2ELi2ELi1ELb1EEENS1_21CollectiveEpilogueBwdISB_SC_SE_Li256ELb0ELb0ELi4EEENS1_19SingleTileSchedulerILb0ELb0ELb0ELi64EEEEEEEEEvNT_6ParamsE)
        /*0014*/ 	.short	0x0160
        /*0016*/ 	.short	0x0270


	//----- nvinfo : EIATTR_CBANK_PARAM_SIZE
	.align		4
.L_194:
        /*0018*/ 	.byte	0x03, 0x19
        /*001a*/ 	.short	0x0270


	//----- nvinfo : EIATTR_KPARAM_INFO
	.align		4
        /*001c*/ 	.byte	0x04, 0x17
        /*001e*/ 	.short	(.L_196 - .L_195)
.L_195:
        /*0020*/ 	.word	0x00000000
        /*0024*/ 	.short	0x0000
        /*0026*/ 	.short	0x0000
        /*0028*/ 	.byte	0x00, 0xf0, 0xc1, 0x09


	//----- nvinfo : EIATTR_MAXREG_COUNT
	.align		4
.L_196:
        /*002c*/ 	.byte	0x03, 0x1b
        /*002e*/ 	.short	0x00ff


	//----- nvinfo : EIATTR_NUM_BARRIERS
	.align		4
        /*0030*/ 	.byte	0x02, 0x4c
        /*0032*/ 	.byte	0x02
	.zero		1


	//----- nvinfo : EIATTR_ANNOTATIONS
	.align		4
        /*0034*/ 	.byte	0x04, 0x55
        /*0036*/ 	.short	(.L_198 - .L_197)


	//   ....[0]....
.L_197:
        /*0038*/ 	.word	0x00000001
        /*003c*/ 	.byte	0xb0, 0x01, 0x00, 0x00, 0x01, 0x00, 0x00, 0x00, 0x90, 0x02, 0x00, 0x00, 0x01, 0x00, 0x00, 0x00
        /* <DEDUP_REMOVED lines=38> */
        /*02ac*/ 	.byte	0xb0, 0x42, 0x00, 0x00, 0x01, 0x00, 0x00, 0x00, 0xe0, 0x42, 0x00, 0x00


	//----- nvinfo : EIATTR_MERCURY_ISA_VERSION
	.align		4
.L_198:
        /*02b8*/ 	.byte	0x03, 0x5f
        /*02ba*/ 	.short	0x0000


	//----- nvinfo : EIATTR_EXIT_INSTR_OFFSETS
	.align		4
        /*02bc*/ 	.byte	0x04, 0x1c
        /*02be*/ 	.short	(.L_200 - .L_199)


	//   ....[0]....
.L_199:
        /*02c0*/ 	.word	0x00000040


	//   ....[1]....
        /*02c4*/ 	.word	0x00006240


	//   ....[2]....
        /*02c8*/ 	.word	0x00006300


	//----- nvinfo : EIATTR_CTAIDZ_USED
	.align		4
.L_200:
        /*02cc*/ 	.byte	0x01, 0x04
	.zero		2


	//----- nvinfo : EIATTR_MAX_THREADS
	.align		4
        /*02d0*/ 	.byte	0x04, 0x05
        /*02d2*/ 	.short	(.L_202 - .L_201)
.L_201:
        /*02d4*/ 	.word	0x00000100
        /*02d8*/ 	.word	0x00000001
        /*02dc*/ 	.word	0x00000001


	//----- nvinfo : EIATTR_CRS_STACK_SIZE
	.align		4
.L_202:
        /*02e0*/ 	.byte	0x04, 0x1e
        /*02e2*/ 	.short	(.L_204 - .L_203)
.L_203:
        /*02e4*/ 	.word	0x00000000
.L_204:


//--------------------- .nv.info._ZN7cutlass13device_kernelIN5flash19enable_sm80_to_sm89INS1_16FlashAttnBwdSm80INS1_25CollectiveMainloopBwdSm80ILi1ELi1EN4cute5tupleIJNS5_1CILi32EEENS7_ILi64EEENS7_ILi256EEEEEENS_6half_tEfNS_4arch4Sm80ELb0ELb0ELb0ELb0ELb0ELb0ELb0ELb0ELi2ELi2ELi2ELi1ELb1EEENS1_24CollectiveEpilogueBwdGQAISB_fSE_Li256ELb0ELb0EEENS1_19SingleTileSchedulerILb0ELb0ELb0ELi64EEEEEEEEEvNT_6ParamsE --------------------------
	.section	.nv.info._ZN7cutlass13device_kernelIN5flash19enable_sm80_to_sm89INS1_16FlashAttnBwdSm80INS1_25CollectiveMainloopBwdSm80ILi1ELi1EN4cute5tupleIJNS5_1CILi32EEENS7_ILi64EEENS7_ILi256EEEEEENS_6half_tEfNS_4arch4Sm80ELb0ELb0ELb0ELb0ELb0ELb0ELb0ELb0ELi2ELi2ELi2ELi1ELb1EEENS1_24CollectiveEpilogueBwdGQAISB_fSE_Li256ELb0ELb0EEENS1_19SingleTileSchedulerILb0ELb0ELb0ELi64EEEEEEEEEvNT_6ParamsE,"",@"SHT_CUDA_INFO"
	.sectionflags	@""
	.align	4


	//----- nvinfo : EIATTR_CUDA_API_VERSION
	.align		4
        /*0000*/ 	.byte	0x04, 0x37
        /*0002*/ 	.short	(.L_206 - .L_205)
.L_205:
        /*0004*/ 	.word	0x00000082


	//----- nvinfo : EIATTR_SW2861232_WAR
	.align		4
.L_206:
        /*0008*/ 	.byte	0x01, 0x35
	.zero		2


	//----- nvinfo : EIATTR_PARAM_CBANK
	.align		4
        /*000c*/ 	.byte	0x04, 0x0a
        /*000e*/ 	.short	(.L_208 - .L_207)
	.align		4
.L_207:
        /*0010*/ 	.word	index@(.nv.constant0._ZN7cutlass13device_kernelIN5flash19enable_sm80_to_sm89INS1_16FlashAttnBwdSm80INS1_25CollectiveMainloopBwdSm80ILi1ELi1EN4cute5tupleIJNS5_1CILi32EEENS7_ILi64EEENS7_ILi256EEEEEENS_6half_tEfNS_4arch4Sm80ELb0ELb0ELb0ELb0ELb0ELb0ELb0ELb0ELi2ELi2ELi2ELi1ELb1EEENS1_24CollectiveEpilogueBwdGQAISB_fSE_Li256ELb0ELb0EEENS1_19SingleTileSchedulerILb0ELb0ELb0ELi64EEEEEEEEEvNT_6ParamsE)
        /*0014*/ 	.short	0x0160
        /*0016*/ 	.short	0x0278


	//----- nvinfo : EIATTR_CBANK_PARAM_SIZE
	.align		4
.L_208:
        /*0018*/ 	.byte	0x03, 0x19
        /*001a*/ 	.short	0x0278


	//----- nvinfo : EIATTR_KPARAM_INFO
	.align		4
        /*001c*/ 	.byte	0x04, 0x17
        /*001e*/ 	.short	(.L_210 - .L_209)
.L_209:
        /*0020*/ 	.word	0x00000000
        /*0024*/ 	.short	0x0000
        /*0026*/ 	.short	0x0000
        /*0028*/ 	.byte	0x00, 0xf0, 0xe1, 0x09


	//----- nvinfo : EIATTR_MAXREG_COUNT
	.align		4
.L_210:
        /*002c*/ 	.byte	0x03, 0x1b
        /*002e*/ 	.short	0x00ff


	//----- nvinfo : EIATTR_NUM_BARRIERS
	.align		4
        /*0030*/ 	.byte	0x02, 0x4c
        /*0032*/ 	.byte	0x02
	.zero		1


	//----- nvinfo : EIATTR_ANNOTATIONS
	.align		4
        /*0034*/ 	.byte	0x04, 0x55
        /*0036*/ 	.short	(.L_212 - .L_211)


	//   ....[0]....
.L_211:
        /* <DEDUP_REMOVED lines=39> */
        /*029c*/ 	.byte	0x40, 0x42, 0x00, 0x00


	//----- nvinfo : EIATTR_MERCURY_ISA_VERSION
	.align		4
.L_212:
        /*02a0*/ 	.byte	0x03, 0x5f
        /*02a2*/ 	.short	0x0000


	//----- nvinfo : EIATTR_EXIT_INSTR_OFFSETS
	.align		4
        /*02a4*/ 	.byte	0x04, 0x1c
        /*02a6*/ 	.short	(.L_214 - .L_213)


	//   ....[0]....
.L_213:
        /*02a8*/ 	.word	0x00000040


	//   ....[1]....
        /*02ac*/ 	.word	0x000050f0


	//----- nvinfo : EIATTR_CTAIDZ_USED
	.align		4
.L_214:
        /*02b0*/ 	.byte	0x01, 0x04
	.zero		2


	//----- nvinfo : EIATTR_MAX_THREADS
	.align		4
        /*02b4*/ 	.byte	0x04, 0x05
        /*02b6*/ 	.short	(.L_216 - .L_215)
.L_215:
        /*02b8*/ 	.word	0x00000100
        /*02bc*/ 	.word	0x00000001
        /*02c0*/ 	.word	0x00000001
.L_216:


//--------------------- .nv.info._ZN7cutlass13device_kernelIN5flash19enable_sm80_to_sm89INS1_16FlashAttnBwdSm80INS1_25CollectiveMainloopBwdSm80ILi1ELi1EN4cute5tupleIJNS5_1CILi32EEENS7_ILi64EEENS7_ILi256EEEEEENS_6half_tEfNS_4arch4Sm80ELb0ELb0ELb0ELb1ELb0ELb0ELb0ELb0ELi2ELi2ELi2ELi1ELb1EEENS1_21CollectiveEpilogueBwdISB_SC_SE_Li256ELb1ELb0ELi4EEENS1_19SingleTileSchedulerILb1ELb0ELb0ELi64EEEEEEEEEvNT_6ParamsE --------------------------
	.section	.nv.info._ZN7cutlass13device_kernelIN5flash19enable_sm80_to_sm89INS1_16FlashAttnBwdSm80INS1_25CollectiveMainloopBwdSm80ILi1ELi1EN4cute5tupleIJNS5_1CILi32EEENS7_ILi64EEENS7_ILi256EEEEEENS_6half_tEfNS_4arch4Sm80ELb0ELb0ELb0ELb1ELb0ELb0ELb0ELb0ELi2ELi2ELi2ELi1ELb1EEENS1_21CollectiveEpilogueBwdISB_SC_SE_Li256ELb1ELb0ELi4EEENS1_19SingleTileSchedulerILb1ELb0ELb0ELi64EEEEEEEEEvNT_6ParamsE,"",@"SHT_CUDA_INFO"
	.sectionflags	@""
	.align	4


	//----- nvinfo : EIATTR_CUDA_API_VERSION
	.align		4
        /*0000*/ 	.byte	0x04, 0x37
        /*0002*/ 	.short	(.L_218 - .L_217)
.L_217:
        /*0004*/ 	.word	0x00000082


	//----- nvinfo : EIATTR_SW2861232_WAR
	.align		4
.L_218:
        /*0008*/ 	.byte	0x01, 0x35
	.zero		2


	//----- nvinfo : EIATTR_PARAM_CBANK
	.align		4
        /*000c*/ 	.byte	0x04, 0x0a
        /*000e*/ 	.short	(.L_220 - .L_219)
	.align		4
.L_219:
        /*0010*/ 	.word	index@(.nv.constant0._ZN7cutlass13device_kernelIN5flash19enable_sm80_to_sm89INS1_16FlashAttnBwdSm80INS1_25CollectiveMainloopBwdSm80ILi1ELi1EN4cute5tupleIJNS5_1CILi32EEENS7_ILi64EEENS7_ILi256EEEEEENS_6half_tEfNS_4arch4Sm80ELb0ELb0ELb0ELb1ELb0ELb0ELb0ELb0ELi2ELi2ELi2ELi1ELb1EEENS1_21CollectiveEpilogueBwdISB_SC_SE_Li256ELb1ELb0ELi4EEENS1_19SingleTileSchedulerILb1ELb0ELb0ELi64EEEEEEEEEvNT_6ParamsE)
        /*0014*/ 	.short	0x0160
        /*0016*/ 	.short	0x0270


	//----- nvinfo : EIATTR_CBANK_PARAM_SIZE
	.align		4
.L_220:
        /*0018*/ 	.byte	0x03, 0x19
        /*001a*/ 	.short	0x0270


	//----- nvinfo : EIATTR_KPARAM_INFO
	.align		4
        /*001c*/ 	.byte	0x04, 0x17
        /*001e*/ 	.short	(.L_222 - .L_221)
.L_221:
        /*0020*/ 	.word	0x00000000
        /*0024*/ 	.short	0x0000
        /*0026*/ 	.short	0x0000
        /*0028*/ 	.byte	0x00, 0xf0, 0xc1, 0x09


	//----- nvinfo : EIATTR_MAXREG_COUNT
	.align		4
.L_222:
        /*002c*/ 	.byte	0x03, 0x1b
        /*002e*/ 	.short	0x00ff


	//----- nvinfo : EIATTR_NUM_BARRIERS
	.align		4
        /*0030*/ 	.byte	0x02, 0x4c
        /*0032*/ 	.byte	0x02
	.zero		1


	//----- nvinfo : EIATTR_ANNOTATIONS
	.align		4
        /*0034*/ 	.byte	0x04, 0x55
        /*0036*/ 	.short	(.L_224 - .L_223)


	//   ....[0]....
.L_223:
        /* <DEDUP_REMOVED lines=40> */


	//----- nvinfo : EIATTR_MERCURY_ISA_VERSION
	.align		4
.L_224:
        /*02a0*/ 	.byte	0x03, 0x5f
        /*02a2*/ 	.short	0x0000


	//----- nvinfo : EIATTR_COOP_GROUP_MASK_REGIDS
	.align		4
        /*02a4*/ 	.byte	0x04, 0x29
        /*02a6*/ 	.short	(.L_226 - .L_225)


	//   ....[0]....
.L_225:
        /*02a8*/ 	.word	0xffffffff


	//----- nvinfo : EIATTR_COOP_GROUP_INSTR_OFFSETS
	.align		4
.L_226:
        /*02ac*/ 	.byte	0x04, 0x28
        /*02ae*/ 	.short	(.L_228 - .L_227)


	//   ....[0]....
.L_227:
        /*02b0*/ 	.word	0x000000a0


	//----- nvinfo : EIATTR_EXIT_INSTR_OFFSETS
	.align		4
.L_228:
        /*02b4*/ 	.byte	0x04, 0x1c
        /*02b6*/ 	.short	(.L_230 - .L_229)


	//   ....[0]....
.L_229:
        /*02b8*/ 	.word	0x00000340


	//   ....[1]....
        /*02bc*/ 	.word	0x00006840


	//   ....[2]....
        /*02c0*/ 	.word	0x00006900


	//   ....[3]....
        /*02c4*/ 	.word	0x00007b50


	//   ....[4]....
        /*02c8*/ 	.word	0x00007c10


	//----- nvinfo : EIATTR_CTAIDZ_USED
	.align		4
.L_230:
        /*02cc*/ 	.byte	0x01, 0x04
	.zero		2


	//----- nvinfo : EIATTR_MAX_THREADS
	.align		4
        /*02d0*/ 	.byte	0x04, 0x05
        /*02d2*/ 	.short	(.L_232 - .L_231)
.L_231:
        /*02d4*/ 	.word	0x00000100
        /*02d8*/ 	.word	0x00000001
        /*02dc*/ 	.word	0x00000001


	//----- nvinfo : EIATTR_CRS_STACK_SIZE
	.align		4
.L_232:
        /*02e0*/ 	.byte	0x04, 0x1e
        /*02e2*/ 	.short	(.L_234 - .L_233)
.L_233:
        /*02e4*/ 	.word	0x00000000
.L_234:


//--------------------- .nv.info._ZN7cutlass13device_kernelIN5flash19enable_sm80_to_sm89INS1_16FlashAttnBwdSm80INS1_25CollectiveMainloopBwdSm80ILi1ELi1EN4cute5tupleIJNS5_1CILi32EEENS7_ILi64EEENS7_ILi256EEEEEENS_6half_tEfNS_4arch4Sm80ELb0ELb0ELb0ELb1ELb0ELb0ELb0ELb0ELi2ELi2ELi2ELi1ELb1EEENS1_24CollectiveEpilogueBwdGQAISB_fSE_Li256ELb1ELb0EEENS1_19SingleTileSchedulerILb1ELb0ELb0ELi64EEEEEEEEEvNT_6ParamsE --------------------------
	.section	.nv.info._ZN7cutlass13device_kernelIN5flash19enable_sm80_to_sm89INS1_16FlashAttnBwdSm80INS1_25CollectiveMainloopBwdSm80ILi1ELi1EN4cute5tupleIJNS5_1CILi32EEENS7_ILi64EEENS7_ILi256EEEEEENS_6half_tEfNS_4arch4Sm80ELb0ELb0ELb0ELb1ELb0ELb0ELb0ELb0ELi2ELi2ELi2ELi1ELb1EEENS1_24CollectiveEpilogueBwdGQAISB_fSE_Li256ELb1ELb0EEENS1_19SingleTileSchedulerILb1ELb0ELb0ELi64EEEEEEEEEvNT_6ParamsE,"",@"SHT_CUDA_INFO"
	.sectionflags	@""
	.align	4


	//----- nvinfo : EIATTR_CUDA_API_VERSION
	.align		4
        /*0000*/ 	.byte	0x04, 0x37
        /*0002*/ 	.short	(.L_236 - .L_235)
.L_235:
        /*0004*/ 	.word	0x00000082


	//----- nvinfo : EIATTR_SW2861232_WAR
	.align		4
.L_236:
        /*0008*/ 	.byte	0x01, 0x35
	.zero		2


	//----- nvinfo : EIATTR_PARAM_CBANK
	.align		4
        /*000c*/ 	.byte	0x04, 0x0a
        /*000e*/ 	.short	(.L_238 - .L_237)
	.align		4
.L_237:
        /*0010*/ 	.word	index@(.nv.constant0._ZN7cutlass13device_kernelIN5flash19enable_sm80_to_sm89INS1_16FlashAttnBwdSm80INS1_25CollectiveMainloopBwdSm80ILi1ELi1EN4cute5tupleIJNS5_1CILi32EEENS7_ILi64EEENS7_ILi256EEEEEENS_6half_tEfNS_4arch4Sm80ELb0ELb0ELb0ELb1ELb0ELb0ELb0ELb0ELi2ELi2ELi2ELi1ELb1EEENS1_24CollectiveEpilogueBwdGQAISB_fSE_Li256ELb1ELb0EEENS1_19SingleTileSchedulerILb1ELb0ELb0ELi64EEEEEEEEEvNT_6ParamsE)
        /*0014*/ 	.short	0x0160
        /*0016*/ 	.short	0x0278


	//----- nvinfo : EIATTR_CBANK_PARAM_SIZE
	.align		4
.L_238:
        /*0018*/ 	.byte	0x03, 0x19
        /*001a*/ 	.short	0x0278


	//----- nvinfo : EIATTR_KPARAM_INFO
	.align		4
        /*001c*/ 	.byte	0x04, 0x17
        /*001e*/ 	.short	(.L_240 - .L_239)
.L_239:
        /*0020*/ 	.word	0x00000000
        /*0024*/ 	.short	0x0000
        /*0026*/ 	.short	0x0000
        /*0028*/ 	.byte	0x00, 0xf0, 0xe1, 0x09


	//----- nvinfo : EIATTR_MAXREG_COUNT
	.align		4
.L_240:
        /*002c*/ 	.byte	0x03, 0x1b
        /*002e*/ 	.short	0x00ff


	//----- nvinfo : EIATTR_NUM_BARRIERS
	.align		4
        /*0030*/ 	.byte	0x02, 0x4c
        /*0032*/ 	.byte	0x02
	.zero		1


	//----- nvinfo : EIATTR_ANNOTATIONS
	.align		4
        /*0034*/ 	.byte	0x04, 0x55
        /*0036*/ 	.short	(.L_242 - .L_241)


	//   ....[0]....
.L_241:
        /* <DEDUP_REMOVED lines=39> */


	//----- nvinfo : EIATTR_MERCURY_ISA_VERSION
	.align		4
.L_242:
        /*0298*/ 	.byte	0x03, 0x5f
        /*029a*/ 	.short	0x0000


	//----- nvinfo : EIATTR_COOP_GROUP_MASK_REGIDS
	.align		4
        /*029c*/ 	.byte	0x04, 0x29
        /*029e*/ 	.short	(.L_244 - .L_243)


	//   ....[0]....
.L_243:
        /*02a0*/ 	.word	0xffffffff


	//----- nvinfo : EIATTR_COOP_GROUP_INSTR_OFFSETS
	.align		4
.L_244:
        /*02a4*/ 	.byte	0x04, 0x28
        /*02a6*/ 	.short	(.L_246 - .L_245)


	//   ....[0]....
.L_245:
        /*02a8*/ 	.word	0x000000a0


	//----- nvinfo : EIATTR_EXIT_INSTR_OFFSETS
	.align		4
.L_246:
        /*02ac*/ 	.byte	0x04, 0x1c
        /*02ae*/ 	.short	(.L_248 - .L_247)


	//   ....[0]....
.L_247:
        /*02b0*/ 	.word	0x00000340


	//   ....[1]....
        /*02b4*/ 	.word	0x000049f0


	//   ....[2]....
        /*02b8*/ 	.word	0x00005530


	//----- nvinfo : EIATTR_CTAIDZ_USED
	.align		4
.L_248:
        /*02bc*/ 	.byte	0x01, 0x04
	.zero		2


	//----- nvinfo : EIATTR_MAX_THREADS
	.align		4
        /*02c0*/ 	.byte	0x04, 0x05
        /*02c2*/ 	.short	(.L_250 - .L_249)
.L_249:
        /*02c4*/ 	.word	0x00000100
        /*02c8*/ 	.word	0x00000001
        /*02cc*/ 	.word	0x00000001
.L_250:


//--------------------- .nv.info._ZN7cutlass13device_kernelIN5flash19enable_sm80_to_sm89INS1_16FlashAttnBwdSm80INS1_25CollectiveMainloopBwdSm80ILi1ELi1EN4cute5tupleIJNS5_1CILi32EEENS7_ILi64EEENS7_ILi256EEEEEENS_6half_tEfNS_4arch4Sm80ELb0ELb1ELb0ELb0ELb0ELb0ELb0ELb0ELi2ELi2ELi2ELi1ELb1EEENS1_21CollectiveEpilogueBwdISB_SC_SE_Li256ELb0ELb0ELi4EEENS1_19SingleTileSchedulerILb0ELb0ELb0ELi64EEEEEEEEEvNT_6ParamsE --------------------------
	.section	.nv.info._ZN7cutlass13device_kernelIN5flash19enable_sm80_to_sm89INS1_16FlashAttnBwdSm80INS1_25CollectiveMainloopBwdSm80ILi1ELi1EN4cute5tupleIJNS5_1CILi32EEENS7_ILi64EEENS7_ILi256EEEEEENS_6half_tEfNS_4arch4Sm80ELb0ELb1ELb0ELb0ELb0ELb0ELb0ELb0ELi2ELi2ELi2ELi1ELb1EEENS1_21CollectiveEpilogueBwdISB_SC_SE_Li256ELb0ELb0ELi4EEENS1_19SingleTileSchedulerILb0ELb0ELb0ELi64EEEEEEEEEvNT_6ParamsE,"",@"SHT_CUDA_INFO"
	.sectionflags	@""
	.align	4


	//----- nvinfo : EIATTR_CUDA_API_VERSION
	.align		4
        /*0000*/ 	.byte	0x04, 0x37
        /*0002*/ 	.short	(.L_252 - .L_251)
.L_251:
        /*0004*/ 	.word	0x00000082


	//----- nvinfo : EIATTR_SW2861232_WAR
	.align		4
.L_252:
        /*0008*/ 	.byte	0x01, 0x35
	.zero		2


	//----- nvinfo : EIATTR_PARAM_CBANK
	.align		4
        /*000c*/ 	.byte	0x04, 0x0a
        /*000e*/ 	.short	(.L_254 - .L_253)
	.align		4
.L_253:
        /*0010*/ 	.word	index@(.nv.constant0._ZN7cutlass13device_kernelIN5flash19enable_sm80_to_sm89INS1_16FlashAttnBwdSm80INS1_25CollectiveMainloopBwdSm80ILi1ELi1EN4cute5tupleIJNS5_1CILi32EEENS7_ILi64EEENS7_ILi256EEEEEENS_6half_tEfNS_4arch4Sm80ELb0ELb1ELb0ELb0ELb0ELb0ELb0ELb0ELi2ELi2ELi2ELi1ELb1EEENS1_21CollectiveEpilogueBwdISB_SC_SE_Li256ELb0ELb0ELi4EEENS1_19SingleTileSchedulerILb0ELb0ELb0ELi64EEEEEEEEEvNT_6ParamsE)
        /*0014*/ 	.short	0x0160
        /*0016*/ 	.short	0x0270


	//----- nvinfo : EIATTR_CBANK_PARAM_SIZE
	.align		4
.L_254:
        /*0018*/ 	.byte	0x03, 0x19
        /*001a*/ 	.short	0x0270


	//----- nvinfo : EIATTR_KPARAM_INFO
	.align		4
        /*001c*/ 	.byte	0x04, 0x17
        /*001e*/ 	.short	(.L_256 - .L_255)
.L_255:
        /*0020*/ 	.word	0x00000000
        /*0024*/ 	.short	0x0000
        /*0026*/ 	.short	0x0000
        /*0028*/ 	.byte	0x00, 0xf0, 0xc1, 0x09


	//----- nvinfo : EIATTR_MAXREG_COUNT
	.align		4
.L_256:
        /*002c*/ 	.byte	0x03, 0x1b
        /*002e*/ 	.short	0x00ff


	//----- nvinfo : EIATTR_NUM_BARRIERS
	.align		4
        /*0030*/ 	.byte	0x02, 0x4c
        /*0032*/ 	.byte	0x02
	.zero		1


	//----- nvinfo : EIATTR_ANNOTATIONS
	.align		4
        /*0034*/ 	.byte	0x04, 0x55
        /*0036*/ 	.short	(.L_258 - .L_257)


	//   ....[0]....
.L_257:
        /* <DEDUP_REMOVED lines=48> */


	//----- nvinfo : EIATTR_MERCURY_ISA_VERSION
	.align		4
.L_258:
        /*0320*/ 	.byte	0x03, 0x5f
        /*0322*/ 	.short	0x0000


	//----- nvinfo : EIATTR_EXIT_INSTR_OFFSETS
	.align		4
        /*0324*/ 	.byte	0x04, 0x1c
        /*0326*/ 	.short	(.L_260 - .L_259)


	//   ....[0]....
.L_259:
        /*0328*/ 	.word	0x00000040


	//   ....[1]....
        /*032c*/ 	.word	0x00006d50


	//   ....[2]....
        /*0330*/ 	.word	0x00006e10


	//   ....[3]....
        /*0334*/ 	.word	0x00007f10


	//   ....[4]....
        /*0338*/ 	.word	0x00007fc0


	//----- nvinfo : EIATTR_CTAIDZ_USED
	.align		4
.L_260:
        /*033c*/ 	.byte	0x01, 0x04
	.zero		2


	//----- nvinfo : EIATTR_MAX_THREADS
	.align		4
        /*0340*/ 	.byte	0x04, 0x05
        /*0342*/ 	.short	(.L_262 - .L_261)
.L_261:
        /*0344*/ 	.word	0x00000100
        /*0348*/ 	.word	0x00000001
        /*034c*/ 	.word	0x00000001


	//----- nvinfo : EIATTR_CRS_STACK_SIZE
	.align		4
.L_262:
        /*0350*/ 	.byte	0x04, 0x1e
        /*0352*/ 	.short	(.L_264 - .L_263)
.L_263:
        /*0354*/ 	.word	0x00000000
.L_264:


//--------------------- .nv.info._ZN7cutlass13device_kernelIN5flash19enable_sm80_to_sm89INS1_16FlashAttnBwdSm80INS1_25CollectiveMainloopBwdSm80ILi1ELi1EN4cute5tupleIJNS5_1CILi32EEENS7_ILi64EEENS7_ILi256EEEEEENS_6half_tEfNS_4arch4Sm80ELb0ELb1ELb0ELb0ELb0ELb0ELb0ELb0ELi2ELi2ELi2ELi1ELb1EEENS1_24CollectiveEpilogueBwdGQAISB_fSE_Li256ELb0ELb0EEENS1_19SingleTileSchedulerILb0ELb0ELb0ELi64EEEEEEEEEvNT_6ParamsE --------------------------
	.section	.nv.info._ZN7cutlass13device_kernelIN5flash19enable_sm80_to_sm89INS1_16FlashAttnBwdSm80INS1_25CollectiveMainloopBwdSm80ILi1ELi1EN4cute5tupleIJNS5_1CILi32EEENS7_ILi64EEENS7_ILi256EEEEEENS_6half_tEfNS_4arch4Sm80ELb0ELb1ELb0ELb0ELb0ELb0ELb0ELb0ELi2ELi2ELi2ELi1ELb1EEENS1_24CollectiveEpilogueBwdGQAISB_fSE_Li256ELb0ELb0EEENS1_19SingleTileSchedulerILb0ELb0ELb0ELi64EEEEEEEEEvNT_6ParamsE,"",@"SHT_CUDA_INFO"
	.sectionflags	@""
	.align	4


	//----- nvinfo : EIATTR_CUDA_API_VERSION
	.align		4
        /*0000*/ 	.byte	0x04, 0x37
        /*0002*/ 	.short	(.L_266 - .L_265)
.L_265:
        /*0004*/ 	.word	0x00000082


	//----- nvinfo : EIATTR_SW2861232_WAR
	.align		4
.L_266:
        /*0008*/ 	.byte	0x01, 0x35
	.zero		2


	//----- nvinfo : EIATTR_PARAM_CBANK
	.align		4
        /*000c*/ 	.byte	0x04, 0x0a
        /*000e*/ 	.short	(.L_268 - .L_267)
	.align		4
.L_267:
        /*0010*/ 	.word	index@(.nv.constant0._ZN7cutlass13device_kernelIN5flash19enable_sm80_to_sm89INS1_16FlashAttnBwdSm80INS1_25CollectiveMainloopBwdSm80ILi1ELi1EN4cute5tupleIJNS5_1CILi32EEENS7_ILi64EEENS7_ILi256EEEEEENS_6half_tEfNS_4arch4Sm80ELb0ELb1ELb0ELb0ELb0ELb0ELb0ELb0ELi2ELi2ELi2ELi1ELb1EEENS1_24CollectiveEpilogueBwdGQAISB_fSE_Li256ELb0ELb0EEENS1_19SingleTileSchedulerILb0ELb0ELb0ELi64EEEEEEEEEvNT_6ParamsE)
        /*0014*/ 	.short	0x0160
        /*0016*/ 	.short	0x0278


	//----- nvinfo : EIATTR_CBANK_PARAM_SIZE
	.align		4
.L_268:
        /*0018*/ 	.byte	0x03, 0x19
        /*001a*/ 	.short	0x0278


	//----- nvinfo : EIATTR_KPARAM_INFO
	.align		4
        /*001c*/ 	.byte	0x04, 0x17
        /*001e*/ 	.short	(.L_270 - .L_269)
.L_269:
        /*0020*/ 	.word	0x00000000
        /*0024*/ 	.short	0x0000
        /*0026*/ 	.short	0x0000
        /*0028*/ 	.byte	0x00, 0xf0, 0xe1, 0x09


	//----- nvinfo : EIATTR_MAXREG_COUNT
	.align		4
.L_270:
        /*002c*/ 	.byte	0x03, 0x1b
        /*002e*/ 	.short	0x00ff


	//----- nvinfo : EIATTR_NUM_BARRIERS
	.align		4
        /*0030*/ 	.byte	0x02, 0x4c
        /*0032*/ 	.byte	0x02
	.zero		1


	//----- nvinfo : EIATTR_ANNOTATIONS
	.align		4
        /*0034*/ 	.byte	0x04, 0x55
        /*0036*/ 	.short	(.L_272 - .L_271)


	//   ....[0]....
.L_271:
        /* <DEDUP_REMOVED lines=47> */


	//----- nvinfo : EIATTR_MERCURY_ISA_VERSION
	.align		4
.L_272:
        /*0318*/ 	.byte	0x03, 0x5f
        /*031a*/ 	.short	0x0000


	//----- nvinfo : EIATTR_EXIT_INSTR_OFFSETS
	.align		4
        /*031c*/ 	.byte	0x04, 0x1c
        /*031e*/ 	.short	(.L_274 - .L_273)


	//   ....[0]....
.L_273:
        /*0320*/ 	.word	0x00000040


	//   ....[1]....
        /*0324*/ 	.word	0x00005090


	//   ....[2]....
        /*0328*/ 	.word	0x00005ac0


	//----- nvinfo : EIATTR_CTAIDZ_USED
	.align		4
.L_274:
        /*032c*/ 	.byte	0x01, 0x04
	.zero		2


	//----- nvinfo : EIATTR_MAX_THREADS
	.align		4
        /*0330*/ 	.byte	0x04, 0x05
        /*0332*/ 	.short	(.L_276 - .L_275)
.L_275:
        /*0334*/ 	.word	0x00000100
        /*0338*/ 	.word	0x00000001
        /*033c*/ 	.word	0x00000001


	//----- nvinfo : EIATTR_CRS_STACK_SIZE
	.align		4
.L_276:
        /*0340*/ 	.byte	0x04, 0x1e
        /*0342*/ 	.short	(.L_278 - .L_277)
.L_277:
        /*0344*/ 	.word	0x00000000
.L_278:


//--------------------- .nv.info._ZN7cutlass13device_kernelIN5flash19enable_sm80_to_sm89INS1_16FlashAttnBwdSm80INS1_25CollectiveMainloopBwdSm80ILi1ELi1EN4cute5tupleIJNS5_1CILi32EEENS7_ILi64EEENS7_ILi256EEEEEENS_6half_tEfNS_4arch4Sm80ELb0ELb1ELb0ELb1ELb0ELb0ELb0ELb0ELi2ELi2ELi2ELi1ELb1EEENS1_21CollectiveEpilogueBwdISB_SC_SE_Li256ELb1ELb0ELi4EEENS1_19SingleTileSchedulerILb1ELb0ELb0ELi64EEEEEEEEEvNT_6ParamsE --------------------------
	.section	.nv.info._ZN7cutlass13device_kernelIN5flash19enable_sm80_to_sm89INS1_16FlashAttnBwdSm80INS1_25CollectiveMainloopBwdSm80ILi1ELi1EN4cute5tupleIJNS5_1CILi32EEENS7_ILi64EEENS7_ILi256EEEEEENS_6half_tEfNS_4arch4Sm80ELb0ELb1ELb0ELb1ELb0ELb0ELb0ELb0ELi2ELi2ELi2ELi1ELb1EEENS1_21CollectiveEpilogueBwdISB_SC_SE_Li256ELb1ELb0ELi4EEENS1_19SingleTileSchedulerILb1ELb0ELb0ELi64EEEEEEEEEvNT_6ParamsE,"",@"SHT_CUDA_INFO"
	.sectionflags	@""
	.align	4


	//----- nvinfo : EIATTR_CUDA_API_VERSION
	.align		4
        /*0000*/ 	.byte	0x04, 0x37
        /*0002*/ 	.short	(.L_280 - .L_279)
.L_279:
        /*0004*/ 	.word	0x00000082


	//----- nvinfo : EIATTR_SW2861232_WAR
	.align		4
.L_280:
        /*0008*/ 	.byte	0x01, 0x35
	.zero		2


	//----- nvinfo : EIATTR_PARAM_CBANK
	.align		4
        /*000c*/ 	.byte	0x04, 0x0a
        /*000e*/ 	.short	(.L_282 - .L_281)
	.align		4
.L_281:
        /*0010*/ 	.word	index@(.nv.constant0._ZN7cutlass13device_kernelIN5flash19enable_sm80_to_sm89INS1_16FlashAttnBwdSm80INS1_25CollectiveMainloopBwdSm80ILi1ELi1EN4cute5tupleIJNS5_1CILi32EEENS7_ILi64EEENS7_ILi256EEEEEENS_6half_tEfNS_4arch4Sm80ELb0ELb1ELb0ELb1ELb0ELb0ELb0ELb0ELi2ELi2ELi2ELi1ELb1EEENS1_21CollectiveEpilogueBwdISB_SC_SE_Li256ELb1ELb0ELi4EEENS1_19SingleTileSchedulerILb1ELb0ELb0ELi64EEEEEEEEEvNT_6ParamsE)
        /*0014*/ 	.short	0x0160
        /*0016*/ 	.short	0x0270


	//----- nvinfo : EIATTR_CBANK_PARAM_SIZE
	.align		4
.L_282:
        /*0018*/ 	.byte	0x03, 0x19
        /*001a*/ 	.short	0x0270


	//----- nvinfo : EIATTR_KPARAM_INFO
	.align		4
        /*001c*/ 	.byte	0x04, 0x17
        /*001e*/ 	.short	(.L_284 - .L_283)
.L_283:
        /*0020*/ 	.word	0x00000000
        /*0024*/ 	.short	0x0000
        /*0026*/ 	.short	0x0000
        /*0028*/ 	.byte	0x00, 0xf0, 0xc1, 0x09


	//----- nvinfo : EIATTR_MAXREG_COUNT
	.align		4
.L_284:
        /*002c*/ 	.byte	0x03, 0x1b
        /*002e*/ 	.short	0x00ff


	//----- nvinfo : EIATTR_NUM_BARRIERS
	.align		4
        /*0030*/ 	.byte	0x02, 0x4c
        /*0032*/ 	.byte	0x02
	.zero		1


	//----- nvinfo : EIATTR_ANNOTATIONS
	.align		4
        /*0034*/ 	.byte	0x04, 0x55
        /*0036*/ 	.short	(.L_286 - .L_285)


	//   ....[0]....
.L_285:
        /* <DEDUP_REMOVED lines=47> */


	//----- nvinfo : EIATTR_MERCURY_ISA_VERSION
	.align		4
.L_286:
        /*0318*/ 	.byte	0x03, 0x5f
        /*031a*/ 	.short	0x0000


	//----- nvinfo : EIATTR_COOP_GROUP_MASK_REGIDS
	.align		4
        /*031c*/ 	.byte	0x04, 0x29
        /*031e*/ 	.short	(.L_288 - .L_287)


	//   ....[0]....
.L_287:
        /*0320*/ 	.word	0xffffffff


	//----- nvinfo : EIATTR_COOP_GROUP_INSTR_OFFSETS
	.align		4
.L_288:
        /*0324*/ 	.byte	0x04, 0x28
        /*0326*/ 	.short	(.L_290 - .L_289)


	//   ....[0]....
.L_289:
        /*0328*/ 	.word	0x000000a0


	//----- nvinfo : EIATTR_EXIT_INSTR_OFFSETS
	.align		4
.L_290:
        /*032c*/ 	.byte	0x04, 0x1c
        /*032e*/ 	.short	(.L_292 - .L_291)


	//   ....[0]....
.L_291:
        /*0330*/ 	.word	0x00000340


	//   ....[1]....
        /*0334*/ 	.word	0x000071a0


	//   ....[2]....
        /*0338*/ 	.word	0x00007260


	//   ....[3]....
        /*033c*/ 	.word	0x000084b0


	//   ....[4]....
        /*0340*/ 	.word	0x00008570


	//----- nvinfo : EIATTR_CTAIDZ_USED
	.align		4
.L_292:
        /*0344*/ 	.byte	0x01, 0x04
	.zero		2


	//----- nvinfo : EIATTR_MAX_THREADS
	.align		4
        /*0348*/ 	.byte	0x04, 0x05
        /*034a*/ 	.short	(.L_294 - .L_293)
.L_293:
        /*034c*/ 	.word	0x00000100
        /*0350*/ 	.word	0x00000001
        /*0354*/ 	.word	0x00000001


	//----- nvinfo : EIATTR_CRS_STACK_SIZE
	.align		4
.L_294:
        /*0358*/ 	.byte	0x04, 0x1e
        /*035a*/ 	.short	(.L_296 - .L_295)
.L_295:
        /*035c*/ 	.word	0x00000000
.L_296:


//--------------------- .nv.info._ZN7cutlass13device_kernelIN5flash19enable_sm80_to_sm89INS1_16FlashAttnBwdSm80INS1_25CollectiveMainloopBwdSm80ILi1ELi1EN4cute5tupleIJNS5_1CILi32EEENS7_ILi64EEENS7_ILi256EEEEEENS_6half_tEfNS_4arch4Sm80ELb0ELb1ELb0ELb1ELb0ELb0ELb0ELb0ELi2ELi2ELi2ELi1ELb1EEENS1_24CollectiveEpilogueBwdGQAISB_fSE_Li256ELb1ELb0EEENS1_19SingleTileSchedulerILb1ELb0ELb0ELi64EEEEEEEEEvNT_6ParamsE --------------------------
	.section	.nv.info._ZN7cutlass13device_kernelIN5flash19enable_sm80_to_sm89INS1_16FlashAttnBwdSm80INS1_25CollectiveMainloopBwdSm80ILi1ELi1EN4cute5tupleIJNS5_1CILi32EEENS7_ILi64EEENS7_ILi256EEEEEENS_6half_tEfNS_4arch4Sm80ELb0ELb1ELb0ELb1ELb0ELb0ELb0ELb0ELi2ELi2ELi2ELi1ELb1EEENS1_24CollectiveEpilogueBwdGQAISB_fSE_Li256ELb1ELb0EEENS1_19SingleTileSchedulerILb1ELb0ELb0ELi64EEEEEEEEEvNT_6ParamsE,"",@"SHT_CUDA_INFO"
	.sectionflags	@""
	.align	4


	//----- nvinfo : EIATTR_CUDA_API_VERSION
	.align		4
        /*0000*/ 	.byte	0x04, 0x37
        /*0002*/ 	.short	(.L_298 - .L_297)
.L_297:
        /*0004*/ 	.word	0x00000082


	//----- nvinfo : EIATTR_SW2861232_WAR
	.align		4
.L_298:
        /*0008*/ 	.byte	0x01, 0x35
	.zero		2


	//----- nvinfo : EIATTR_PARAM_CBANK
	.align		4
        /*000c*/ 	.byte	0x04, 0x0a
        /*000e*/ 	.short	(.L_300 - .L_299)
	.align		4
.L_299:
        /*0010*/ 	.word	index@(.nv.constant0._ZN7cutlass13device_kernelIN5flash19enable_sm80_to_sm89INS1_16FlashAttnBwdSm80INS1_25CollectiveMainloopBwdSm80ILi1ELi1EN4cute5tupleIJNS5_1CILi32EEENS7_ILi64EEENS7_ILi256EEEEEENS_6half_tEfNS_4arch4Sm80ELb0ELb1ELb0ELb1ELb0ELb0ELb0ELb0ELi2ELi2ELi2ELi1ELb1EEENS1_24CollectiveEpilogueBwdGQAISB_fSE_Li256ELb1ELb0EEENS1_19SingleTileSchedulerILb1ELb0ELb0ELi64EEEEEEEEEvNT_6ParamsE)
        /*0014*/ 	.short	0x0160
        /*0016*/ 	.short	0x0278


	//----- nvinfo : EIATTR_CBANK_PARAM_SIZE
	.align		4
.L_300:
        /*0018*/ 	.byte	0x03, 0x19
        /*001a*/ 	.short	0x0278


	//----- nvinfo : EIATTR_KPARAM_INFO
	.align		4
        /*001c*/ 	.byte	0x04, 0x17
        /*001e*/ 	.short	(.L_302 - .L_301)
.L_301:
        /*0020*/ 	.word	0x00000000
        /*0024*/ 	.short	0x0000
        /*0026*/ 	.short	0x0000
        /*0028*/ 	.byte	0x00, 0xf0, 0xe1, 0x09


	//----- nvinfo : EIATTR_MAXREG_COUNT
	.align		4
.L_302:
        /*002c*/ 	.byte	0x03, 0x1b
        /*002e*/ 	.short	0x00ff


	//----- nvinfo : EIATTR_NUM_BARRIERS
	.align		4
        /*0030*/ 	.byte	0x02, 0x4c
        /*0032*/ 	.byte	0x02
	.zero		1


	//----- nvinfo : EIATTR_ANNOTATIONS
	.align		4
        /*0034*/ 	.byte	0x04, 0x55
        /*0036*/ 	.short	(.L_304 - .L_303)


	//   ....[0]....
.L_303:
        /* <DEDUP_REMOVED lines=47> */


	//----- nvinfo : EIATTR_MERCURY_ISA_VERSION
	.align		4
.L_304:
        /*0310*/ 	.byte	0x03, 0x5f
        /*0312*/ 	.short	0x0000


	//----- nvinfo : EIATTR_COOP_GROUP_MASK_REGIDS
	.align		4
        /*0314*/ 	.byte	0x04, 0x29
        /*0316*/ 	.short	(.L_306 - .L_305)


	//   ....[0]....
.L_305:
        /*0318*/ 	.word	0xffffffff


	//----- nvinfo : EIATTR_COOP_GROUP_INSTR_OFFSETS
	.align		4
.L_306:
        /*031c*/ 	.byte	0x04, 0x28
        /*031e*/ 	.short	(.L_308 - .L_307)


	//   ....[0]....
.L_307:
        /*0320*/ 	.word	0x000000a0


	//----- nvinfo : EIATTR_EXIT_INSTR_OFFSETS
	.align		4
.L_308:
        /*0324*/ 	.byte	0x04, 0x1c
        /*0326*/ 	.short	(.L_310 - .L_309)


	//   ....[0]....
.L_309:
        /*0328*/ 	.word	0x00000340


	//   ....[1]....
        /*032c*/ 	.word	0x00005390


	//   ....[2]....
        /*0330*/ 	.word	0x00005ec0


	//----- nvinfo : EIATTR_CTAIDZ_USED
	.align		4
.L_310:
        /*0334*/ 	.byte	0x01, 0x04
	.zero		2


	//----- nvinfo : EIATTR_MAX_THREADS
	.align		4
        /*0338*/ 	.byte	0x04, 0x05
        /*033a*/ 	.short	(.L_312 - .L_311)
.L_311:
        /*033c*/ 	.word	0x00000100
        /*0340*/ 	.word	0x00000001
        /*0344*/ 	.word	0x00000001


	//----- nvinfo : EIATTR_CRS_STACK_SIZE
	.align		4
.L_312:
        /*0348*/ 	.byte	0x04, 0x1e
        /*034a*/ 	.short	(.L_314 - .L_313)
.L_313:
        /*034c*/ 	.word	0x00000000
.L_314:


//--------------------- .nv.info._ZN7cutlass13device_kernelIN5flash19enable_sm80_to_sm89INS1_16FlashAttnBwdSm80INS1_25CollectiveMainloopBwdSm80ILi1ELi1EN4cute5tupleIJNS5_1CILi32EEENS7_ILi64EEENS7_ILi256EEEEEENS_6half_tEfNS_4arch4Sm80ELb1ELb0ELb0ELb0ELb0ELb0ELb0ELb0ELi2ELi2ELi2ELi1ELb1EEENS1_21CollectiveEpilogueBwdISB_SC_SE_Li256ELb0ELb0ELi4EEENS1_25SingleTileBwdLPTSchedulerILb0ELi64ELb0EEEEEEEEEvNT_6ParamsE --------------------------
	.section	.nv.info._ZN7cutlass13device_kernelIN5flash19enable_sm80_to_sm89INS1_16FlashAttnBwdSm80INS1_25CollectiveMainloopBwdSm80ILi1ELi1EN4cute5tupleIJNS5_1CILi32EEENS7_ILi64EEENS7_ILi256EEEEEENS_6half_tEfNS_4arch4Sm80ELb1ELb0ELb0ELb0ELb0ELb0ELb0ELb0ELi2ELi2ELi2ELi1ELb1EEENS1_21CollectiveEpilogueBwdISB_SC_SE_Li256ELb0ELb0ELi4EEENS1_25SingleTileBwdLPTSchedulerILb0ELi64ELb0EEEEEEEEEvNT_6ParamsE,"",@"SHT_CUDA_INFO"
	.sectionflags	@""
	.align	4


	//----- nvinfo : EIATTR_CUDA_API_VERSION
	.align		4
        /*0000*/ 	.byte	0x04, 0x37
        /*0002*/ 	.short	(.L_316 - .L_315)
.L_315:
        /*0004*/ 	.word	0x00000082


	//----- nvinfo : EIATTR_SW2861232_WAR
	.align		4
.L_316:
        /*0008*/ 	.byte	0x01, 0x35
	.zero		2


	//----- nvinfo : EIATTR_PARAM_CBANK
	.align		4
        /*000c*/ 	.byte	0x04, 0x0a
        /*000e*/ 	.short	(.L_318 - .L_317)
	.align		4
.L_317:
        /*0010*/ 	.word	index@(.nv.constant0._ZN7cutlass13device_kernelIN5flash19enable_sm80_to_sm89INS1_16FlashAttnBwdSm80INS1_25CollectiveMainloopBwdSm80ILi1ELi1EN4cute5tupleIJNS5_1CILi32EEENS7_ILi64EEENS7_ILi256EEEEEENS_6half_tEfNS_4arch4Sm80ELb1ELb0ELb0ELb0ELb0ELb0ELb0ELb0ELi2ELi2ELi2ELi1ELb1EEENS1_21CollectiveEpilogueBwdISB_SC_SE_Li256ELb0ELb0ELi4EEENS1_25SingleTileBwdLPTSchedulerILb0ELi64ELb0EEEEEEEEEvNT_6ParamsE)
        /*0014*/ 	.short	0x0160
        /*0016*/ 	.short	0x0288


	//----- nvinfo : EIATTR_CBANK_PARAM_SIZE
	.align		4
.L_318:
        /*0018*/ 	.byte	0x03, 0x19
        /*001a*/ 	.short	0x0288


	//----- nvinfo : EIATTR_KPARAM_INFO
	.align		4
        /*001c*/ 	.byte	0x04, 0x17
        /*001e*/ 	.short	(.L_320 - .L_319)
.L_319:
        /*0020*/ 	.word	0x00000000
        /*0024*/ 	.short	0x0000
        /*0026*/ 	.short	0x0000
        /*0028*/ 	.byte	0x00, 0xf0, 0x21, 0x0a


	//----- nvinfo : EIATTR_MAXREG_COUNT
	.align		4
.L_320:
        /*002c*/ 	.byte	0x03, 0x1b
        /*002e*/ 	.short	0x00ff


	//----- nvinfo : EIATTR_NUM_BARRIERS
	.align		4
        /*0030*/ 	.byte	0x02, 0x4c
        /*0032*/ 	.byte	0x02
	.zero		1


	//----- nvinfo : EIATTR_ANNOTATIONS
	.align		4
        /*0034*/ 	.byte	0x04, 0x55
        /*0036*/ 	.short	(.L_322 - .L_321)


	//   ....[0]....
.L_321:
        /* <DEDUP_REMOVED lines=48> */


	//----- nvinfo : EIATTR_MERCURY_ISA_VERSION
	.align		4
.L_322:
        /*0320*/ 	.byte	0x03, 0x5f
        /*0322*/ 	.short	0x0000


	//----- nvinfo : EIATTR_COOP_GROUP_MASK_REGIDS
	.align		4
        /*0324*/ 	.byte	0x04, 0x29
        /*0326*/ 	.short	(.L_324 - .L_323)


	//   ....[0]....
.L_323:
        /*0328*/ 	.word	0xffffffff


	//----- nvinfo : EIATTR_COOP_GROUP_INSTR_OFFSETS
	.align		4
.L_324:
        /*032c*/ 	.byte	0x04, 0x28
        /*032e*/ 	.short	(.L_326 - .L_325)


	//   ....[0]....
.L_325:
        /*0330*/ 	.word	0x00000090


	//----- nvinfo : EIATTR_EXIT_INSTR_OFFSETS
	.align		4
.L_326:
        /*0334*/ 	.byte	0x04, 0x1c
        /*0336*/ 	.short	(.L_328 - .L_327)


	//   ....[0]....
.L_327:
        /*0338*/ 	.word	0x00000580


	//   ....[1]....
        /*033c*/ 	.word	0x00006d60


	//   ....[2]....
        /*0340*/ 	.word	0x00006e20


	//   ....[3]....
        /*0344*/ 	.word	0x00007f80


	//   ....[4]....
        /*0348*/ 	.word	0x00008030


	//----- nvinfo : EIATTR_MAX_THREADS
	.align		4
.L_328:
        /*034c*/ 	.byte	0x04, 0x05
        /*034e*/ 	.short	(.L_330 - .L_329)
.L_329:
        /*0350*/ 	.word	0x00000100
        /*0354*/ 	.word	0x00000001
        /*0358*/ 	.word	0x00000001


	//----- nvinfo : EIATTR_CRS_STACK_SIZE
	.align		4
.L_330:
        /*035c*/ 	.byte	0x04, 0x1e
        /*035e*/ 	.short	(.L_332 - .L_331)
.L_331:
        /*0360*/ 	.word	0x00000000
.L_332:


//--------------------- .nv.info._ZN7cutlass13device_kernelIN5flash19enable_sm80_to_sm89INS1_16FlashAttnBwdSm80INS1_25CollectiveMainloopBwdSm80ILi1ELi1EN4cute5tupleIJNS5_1CILi32EEENS7_ILi64EEENS7_ILi256EEEEEENS_6half_tEfNS_4arch4Sm80ELb1ELb0ELb0ELb0ELb0ELb0ELb0ELb0ELi2ELi2ELi2ELi1ELb1EEENS1_24CollectiveEpilogueBwdGQAISB_fSE_Li256ELb0ELb0EEENS1_25SingleTileBwdLPTSchedulerILb0ELi64ELb0EEEEEEEEEvNT_6ParamsE --------------------------
	.section	.nv.info._ZN7cutlass13device_kernelIN5flash19enable_sm80_to_sm89INS1_16FlashAttnBwdSm80INS1_25CollectiveMainloopBwdSm80ILi1ELi1EN4cute5tupleIJNS5_1CILi32EEENS7_ILi64EEENS7_ILi256EEEEEENS_6half_tEfNS_4arch4Sm80ELb1ELb0ELb0ELb0ELb0ELb0ELb0ELb0ELi2ELi2ELi2ELi1ELb1EEENS1_24CollectiveEpilogueBwdGQAISB_fSE_Li256ELb0ELb0EEENS1_25SingleTileBwdLPTSchedulerILb0ELi64ELb0EEEEEEEEEvNT_6ParamsE,"",@"SHT_CUDA_INFO"
	.sectionflags	@""
	.align	4


	//----- nvinfo : EIATTR_CUDA_API_VERSION
	.align		4
        /*0000*/ 	.byte	0x04, 0x37
        /*0002*/ 	.short	(.L_334 - .L_333)
.L_333:
        /*0004*/ 	.word	0x00000082


	//----- nvinfo : EIATTR_SW2861232_WAR
	.align		4
.L_334:
        /*0008*/ 	.byte	0x01, 0x35
	.zero		2


	//----- nvinfo : EIATTR_PARAM_CBANK
	.align		4
        /*000c*/ 	.byte	0x04, 0x0a
        /*000e*/ 	.short	(.L_336 - .L_335)
	.align		4
.L_335:
        /*0010*/ 	.word	index@(.nv.constant0._ZN7cutlass13device_kernelIN5flash19enable_sm80_to_sm89INS1_16FlashAttnBwdSm80INS1_25CollectiveMainloopBwdSm80ILi1ELi1EN4cute5tupleIJNS5_1CILi32EEENS7_ILi64EEENS7_ILi256EEEEEENS_6half_tEfNS_4arch4Sm80ELb1ELb0ELb0ELb0ELb0ELb0ELb0ELb0ELi2ELi2ELi2ELi1ELb1EEENS1_24CollectiveEpilogueBwdGQAISB_fSE_Li256ELb0ELb0EEENS1_25SingleTileBwdLPTSchedulerILb0ELi64ELb0EEEEEEEEEvNT_6ParamsE)
        /*0014*/ 	.short	0x0160
        /*0016*/ 	.short	0x0290


	//----- nvinfo : EIATTR_CBANK_PARAM_SIZE
	.align		4
.L_336:
        /*0018*/ 	.byte	0x03, 0x19
        /*001a*/ 	.short	0x0290


	//----- nvinfo : EIATTR_KPARAM_INFO
	.align		4
        /*001c*/ 	.byte	0x04, 0x17
        /*001e*/ 	.short	(.L_338 - .L_337)
.L_337:
        /*0020*/ 	.word	0x00000000
        /*0024*/ 	.short	0x0000
        /*0026*/ 	.short	0x0000
        /*0028*/ 	.byte	0x00, 0xf0, 0x41, 0x0a


	//----- nvinfo : EIATTR_MAXREG_COUNT
	.align		4
.L_338:
        /*002c*/ 	.byte	0x03, 0x1b
        /*002e*/ 	.short	0x00ff


	//----- nvinfo : EIATTR_NUM_BARRIERS
	.align		4
        /*0030*/ 	.byte	0x02, 0x4c
        /*0032*/ 	.byte	0x02
	.zero		1


	//----- nvinfo : EIATTR_ANNOTATIONS
	.align		4
        /*0034*/ 	.byte	0x04, 0x55
        /*0036*/ 	.short	(.L_340 - .L_339)


	//   ....[0]....
.L_339:
        /* <DEDUP_REMOVED lines=47> */


	//----- nvinfo : EIATTR_MERCURY_ISA_VERSION
	.align		4
.L_340:
        /*0318*/ 	.byte	0x03, 0x5f
        /*031a*/ 	.short	0x0000


	//----- nvinfo : EIATTR_COOP_GROUP_MASK_REGIDS
	.align		4
        /*031c*/ 	.byte	0x04, 0x29
        /*031e*/ 	.short	(.L_342 - .L_341)


	//   ....[0]....
.L_341:
        /*0320*/ 	.word	0xffffffff


	//----- nvinfo : EIATTR_COOP_GROUP_INSTR_OFFSETS
	.align		4
.L_342:
        /*0324*/ 	.byte	0x04, 0x28
        /*0326*/ 	.short	(.L_344 - .L_343)


	//   ....[0]....
.L_343:
        /*0328*/ 	.word	0x00000090


	//----- nvinfo : EIATTR_EXIT_INSTR_OFFSETS
	.align		4
.L_344:
        /*032c*/ 	.byte	0x04, 0x1c
        /*032e*/ 	.short	(.L_346 - .L_345)


	//   ....[0]....
.L_345:
        /*0330*/ 	.word	0x00000580


	//   ....[1]....
        /*0334*/ 	.word	0x00004f80


	//   ....[2]....
        /*0338*/ 	.word	0x00005a20


	//----- nvinfo : EIATTR_MAX_THREADS
	.align		4
.L_346:
        /*033c*/ 	.byte	0x04, 0x05
        /*033e*/ 	.short	(.L_348 - .L_347)
.L_347:
        /*0340*/ 	.word	0x00000100
        /*0344*/ 	.word	0x00000001
        /*0348*/ 	.word	0x00000001
.L_348:


//--------------------- .nv.info._ZN7cutlass13device_kernelIN5flash22FlashAttnBwdPreprocessIN4cute5tupleIJNS3_1CILi32EEENS5_ILi256EEEEEENS_6half_tEfNS_4arch4Sm80ELb1ELb0EEEEEvNT_6ParamsE --------------------------
	.section	.nv.info._ZN7cutlass13device_kernelIN5flash22FlashAttnBwdPreprocessIN4cute5tupleIJNS3_1CILi32EEENS5_ILi256EEEEEENS_6half_tEfNS_4arch4Sm80ELb1ELb0EEEEEvNT_6ParamsE,"",@"SHT_CUDA_INFO"
	.sectionflags	@""
	.align	4


	//----- nvinfo : EIATTR_CUDA_API_VERSION
	.align		4
        /*0000*/ 	.byte	0x04, 0x37
        /*0002*/ 	.short	(.L_350 - .L_349)
.L_349:
        /*0004*/ 	.word	0x00000082


	//----- nvinfo : EIATTR_SW2861232_WAR
	.align		4
.L_350:
        /*0008*/ 	.byte	0x01, 0x35
	.zero		2


	//----- nvinfo : EIATTR_PARAM_CBANK
	.align		4
        /*000c*/ 	.byte	0x04, 0x0a
        /*000e*/ 	.short	(.L_352 - .L_351)
	.align		4
.L_351:
        /*0010*/ 	.word	index@(.nv.constant0._ZN7cutlass13device_kernelIN5flash22FlashAttnBwdPreprocessIN4cute5tupleIJNS3_1CILi32EEENS5_ILi256EEEEEENS_6half_tEfNS_4arch4Sm80ELb1ELb0EEEEEvNT_6ParamsE)
        /*0014*/ 	.short	0x0160
        /*0016*/ 	.short	0x00f0


	//----- nvinfo : EIATTR_CBANK_PARAM_SIZE
	.align		4
.L_352:
        /*0018*/ 	.byte	0x03, 0x19
        /*001a*/ 	.short	0x00f0


	//----- nvinfo : EIATTR_KPARAM_INFO
	.align		4
        /*001c*/ 	.byte	0x04, 0x17
        /*001e*/ 	.short	(.L_354 - .L_353)
.L_353:
        /*0020*/ 	.word	0x00000000
        /*0024*/ 	.short	0x0000
        /*0026*/ 	.short	0x0000
        /*0028*/ 	.byte	0x00, 0xf0, 0xc1, 0x03


	//----- nvinfo : EIATTR_MAXREG_COUNT
	.align		4
.L_354:
        /*002c*/ 	.byte	0x03, 0x1b
        /*002e*/ 	.short	0x0080


	//----- nvinfo : EIATTR_MERCURY_ISA_VERSION
	.align		4
        /*0030*/ 	.byte	0x03, 0x5f
        /*0032*/ 	.short	0x0000


	//----- nvinfo : EIATTR_COOP_GROUP_MASK_REGIDS
	.align		4
        /*0034*/ 	.byte	0x04, 0x29
        /*0036*/ 	.short	(.L_356 - .L_355)


	//   ....[0]....
.L_355:
        /*0038*/ 	.word	0xffffffff


	//   ....[1]....
        /*003c*/ 	.word	0xffffffff


	//   ....[2]....
        /*0040*/ 	.word	0xffffffff


	//   ....[3]....
        /*0044*/ 	.word	0xffffffff


	//   ....[4]....
        /*0048*/ 	.word	0xffffffff


	//   ....[5]....
        /*004c*/ 	.word	0xffffffff


	//   ....[6]....
        /*0050*/ 	.word	0xffffffff


	//   ....[7]....
        /*0054*/ 	.word	0xffffffff


	//----- nvinfo : EIATTR_COOP_GROUP_INSTR_OFFSETS
	.align		4
.L_356:
        /*0058*/ 	.byte	0x04, 0x28
        /*005a*/ 	.short	(.L_358 - .L_357)


	//   ....[0]....
.L_357:
        /*005c*/ 	.word	0x00000f60


	//   ....[1]....
        /*0060*/ 	.word	0x00000f70


	//   ....[2]....
        /*0064*/ 	.word	0x00000fa0


	//   ....[3]....
        /*0068*/ 	.word	0x00000fc0


	//   ....[4]....
        /*006c*/ 	.word	0x00001010


	//   ....[5]....
        /*0070*/ 	.word	0x00001030


	//   ....[6]....
        /*0074*/ 	.word	0x00001070


	//   ....[7]....
        /*0078*/ 	.word	0x00001090


	//----- nvinfo : EIATTR_EXIT_INSTR_OFFSETS
	.align		4
.L_358:
        /*007c*/ 	.byte	0x04, 0x1c
        /*007e*/ 	.short	(.L_360 - .L_359)


	//   ....[0]....
.L_359:
        /*0080*/ 	.word	0x00001500


	//   ....[1]....
        /*0084*/ 	.word	0x00001560


	//----- nvinfo : EIATTR_CTAIDZ_USED
	.align		4
.L_360:
        /*0088*/ 	.byte	0x01, 0x04
	.zero		2


	//----- nvinfo : EIATTR_MAX_THREADS
	.align		4
        /*008c*/ 	.byte	0x04, 0x05
        /*008e*/ 	.short	(.L_362 - .L_361)
.L_361:
        /*0090*/ 	.word	0x00000100
        /*0094*/ 	.word	0x00000001
        /*0098*/ 	.word	0x00000001


	//----- nvinfo : EIATTR_CRS_STACK_SIZE
	.align		4
.L_362:
        /*009c*/ 	.byte	0x04, 0x1e
        /*009e*/ 	.short	(.L_364 - .L_363)
.L_363:
        /*00a0*/ 	.word	0x00000000
.L_364:


//--------------------- .nv.info._ZN7cutlass13device_kernelIN5flash19enable_sm80_to_sm89INS1_16FlashAttnBwdSm80INS1_25CollectiveMainloopBwdSm80ILi1ELi1EN4cute5tupleIJNS5_1CILi32EEENS7_ILi64EEENS7_ILi256EEEEEENS_6half_tEfNS_4arch4Sm80ELb1ELb0ELb0ELb1ELb0ELb0ELb0ELb0ELi2ELi2ELi2ELi1ELb1EEENS1_21CollectiveEpilogueBwdISB_SC_SE_Li256ELb1ELb0ELi4EEENS1_25SingleTileBwdLPTSchedulerILb1ELi64ELb0EEEEEEEEEvNT_6ParamsE --------------------------
	.section	.nv.info._ZN7cutlass13device_kernelIN5flash19enable_sm80_to_sm89INS1_16FlashAttnBwdSm80INS1_25CollectiveMainloopBwdSm80ILi1ELi1EN4cute5tupleIJNS5_1CILi32EEENS7_ILi64EEENS7_ILi256EEEEEENS_6half_tEfNS_4arch4Sm80ELb1ELb0ELb0ELb1ELb0ELb0ELb0ELb0ELi2ELi2ELi2ELi1ELb1EEENS1_21CollectiveEpilogueBwdISB_SC_SE_Li256ELb1ELb0ELi4EEENS1_25SingleTileBwdLPTSchedulerILb1ELi64ELb0EEEEEEEEEvNT_6ParamsE,"",@"SHT_CUDA_INFO"
	.sectionflags	@""
	.align	4


	//----- nvinfo : EIATTR_CUDA_API_VERSION
	.align		4
        /*0000*/ 	.byte	0x04, 0x37
        /*0002*/ 	.short	(.L_366 - .L_365)
.L_365:
        /*0004*/ 	.word	0x00000082


	//----- nvinfo : EIATTR_SW2861232_WAR
	.align		4
.L_366:
        /*0008*/ 	.byte	0x01, 0x35
	.zero		2


	//----- nvinfo : EIATTR_PARAM_CBANK
	.align		4
        /*000c*/ 	.byte	0x04, 0x0a
        /*000e*/ 	.short	(.L_368 - .L_367)
	.align		4
.L_367:
        /*0010*/ 	.word	index@(.nv.constant0._ZN7cutlass13device_kernelIN5flash19enable_sm80_to_sm89INS1_16FlashAttnBwdSm80INS1_25CollectiveMainloopBwdSm80ILi1ELi1EN4cute5tupleIJNS5_1CILi32EEENS7_ILi64EEENS7_ILi256EEEEEENS_6half_tEfNS_4arch4Sm80ELb1ELb0ELb0ELb1ELb0ELb0ELb0ELb0ELi2ELi2ELi2ELi1ELb1EEENS1_21CollectiveEpilogueBwdISB_SC_SE_Li256ELb1ELb0ELi4EEENS1_25SingleTileBwdLPTSchedulerILb1ELi64ELb0EEEEEEEEEvNT_6ParamsE)
        /*0014*/ 	.short	0x0160
        /*0016*/ 	.short	0x0288


	//----- nvinfo : EIATTR_CBANK_PARAM_SIZE
	.align		4
.L_368:
        /*0018*/ 	.byte	0x03, 0x19
        /*001a*/ 	.short	0x0288


	//----- nvinfo : EIATTR_KPARAM_INFO
	.align		4
        /*001c*/ 	.byte	0x04, 0x17
        /*001e*/ 	.short	(.L_370 - .L_369)
.L_369:
        /*0020*/ 	.word	0x00000000
        /*0024*/ 	.short	0x0000
        /*0026*/ 	.short	0x0000
        /*0028*/ 	.byte	0x00, 0xf0, 0x21, 0x0a


	//----- nvinfo : EIATTR_MAXREG_COUNT
	.align		4
.L_370:
        /*002c*/ 	.byte	0x03, 0x1b
        /*002e*/ 	.short	0x00ff


	//----- nvinfo : EIATTR_NUM_BARRIERS
	.align		4
        /*0030*/ 	.byte	0x02, 0x4c
        /*0032*/ 	.byte	0x02
	.zero		1


	//----- nvinfo : EIATTR_ANNOTATIONS
	.align		4
        /*0034*/ 	.byte	0x04, 0x55
        /*0036*/ 	.short	(.L_372 - .L_371)


	//   ....[0]....
.L_371:
        /* <DEDUP_REMOVED lines=42> */


	//----- nvinfo : EIATTR_MERCURY_ISA_VERSION
	.align		4
.L_372:
        /*02c8*/ 	.byte	0x03, 0x5f
        /*02ca*/ 	.short	0x0000


	//----- nvinfo : EIATTR_COOP_GROUP_MASK_REGIDS
	.align		4
        /*02cc*/ 	.byte	0x04, 0x29
        /*02ce*/ 	.short	(.L_374 - .L_373)


	//   ....[0]....
.L_373:
        /*02d0*/ 	.word	0xffffffff


	//----- nvinfo : EIATTR_COOP_GROUP_INSTR_OFFSETS
	.align		4
.L_374:
        /*02d4*/ 	.byte	0x04, 0x28
        /*02d6*/ 	.short	(.L_376 - .L_375)


	//   ....[0]....
.L_375:
        /*02d8*/ 	.word	0x00000060


	//----- nvinfo : EIATTR_EXIT_INSTR_OFFSETS
	.align		4
.L_376:
        /*02dc*/ 	.byte	0x04, 0x1c
        /*02de*/ 	.short	(.L_378 - .L_377)


	//   ....[0]....
.L_377:
        /*02e0*/ 	.word	0x000009d0


	//   ....[1]....
        /*02e4*/ 	.word	0x00007730


	//   ....[2]....
        /*02e8*/ 	.word	0x000077f0


	//   ....[3]....
        /*02ec*/ 	.word	0x00008b60


	//   ....[4]....
        /*02f0*/ 	.word	0x00008c20


	//----- nvinfo : EIATTR_MAX_THREADS
	.align		4
.L_378:
        /*02f4*/ 	.byte	0x04, 0x05
        /*02f6*/ 	.short	(.L_380 - .L_379)
.L_379:
        /*02f8*/ 	.word	0x00000100
        /*02fc*/ 	.word	0x00000001
        /*0300*/ 	.word	0x00000001


	//----- nvinfo : EIATTR_CRS_STACK_SIZE
	.align		4
.L_380:
        /*0304*/ 	.byte	0x04, 0x1e
        /*0306*/ 	.short	(.L_382 - .L_381)
.L_381:
        /*0308*/ 	.word	0x00000000
.L_382:


//--------------------- .nv.info._ZN7cutlass13device_kernelIN5flash32FlashAttnBwdPostprocessConvertdQIN4cute5tupleIJNS3_1CILi32EEENS5_ILi256EEEEEENS_6half_tEfNS_4arch4Sm80ELi256ENS3_8TiledMMAINS3_8MMA_AtomIJNS3_28SM80_16x8x16_F32F16F16F32_TNEEEENS3_6LayoutINS4_IJNS5_ILi1EEENS5_ILi8EEESH_EEENS4_IJNS5_ILi0EEESH_SK_EEEEENS4_IJNS5_ILi16EEENS5_ILi128EEESN_EEEEELb0EEEEEvNT_6ParamsE --------------------------
	.section	.nv.info._ZN7cutlass13device_kernelIN5flash32FlashAttnBwdPostprocessConvertdQIN4cute5tupleIJNS3_1CILi32EEENS5_ILi256EEEEEENS_6half_tEfNS_4arch4Sm80ELi256ENS3_8TiledMMAINS3_8MMA_AtomIJNS3_28SM80_16x8x16_F32F16F16F32_TNEEEENS3_6LayoutINS4_IJNS5_ILi1EEENS5_ILi8EEESH_EEENS4_IJNS5_ILi0EEESH_SK_EEEEENS4_IJNS5_ILi16EEENS5_ILi128EEESN_EEEEELb0EEEEEvNT_6ParamsE,"",@"SHT_CUDA_INFO"
	.sectionflags	@""
	.align	4


	//----- nvinfo : EIATTR_CUDA_API_VERSION
	.align		4
        /*0000*/ 	.byte	0x04, 0x37
        /*0002*/ 	.short	(.L_384 - .L_383)
.L_383:
        /*0004*/ 	.word	0x00000082


	//----- nvinfo : EIATTR_SW2861232_WAR
	.align		4
.L_384:
        /*0008*/ 	.byte	0x01, 0x35
	.zero		2


	//----- nvinfo : EIATTR_PARAM_CBANK
	.align		4
        /*000c*/ 	.byte	0x04, 0x0a
        /*000e*/ 	.short	(.L_386 - .L_385)
	.align		4
.L_385:
        /*0010*/ 	.word	index@(.nv.constant0._ZN7cutlass13device_kernelIN5flash32FlashAttnBwdPostprocessConvertdQIN4cute5tupleIJNS3_1CILi32EEENS5_ILi256EEEEEENS_6half_tEfNS_4arch4Sm80ELi256ENS3_8TiledMMAINS3_8MMA_AtomIJNS3_28SM80_16x8x16_F32F16F16F32_TNEEEENS3_6LayoutINS4_IJNS5_ILi1EEENS5_ILi8EEESH_EEENS4_IJNS5_ILi0EEESH_SK_EEEEENS4_IJNS5_ILi16EEENS5_ILi128EEESN_EEEEELb0EEEEEvNT_6ParamsE)
        /*0014*/ 	.short	0x0160
        /*0016*/ 	.short	0x0070


	//----- nvinfo : EIATTR_CBANK_PARAM_SIZE
	.align		4
.L_386:
        /*0018*/ 	.byte	0x03, 0x19
        /*001a*/ 	.short	0x0070


	//----- nvinfo : EIATTR_KPARAM_INFO
	.align		4
        /*001c*/ 	.byte	0x04, 0x17
        /*001e*/ 	.short	(.L_388 - .L_387)
.L_387:
        /*0020*/ 	.word	0x00000000
        /*0024*/ 	.short	0x0000
        /*0026*/ 	.short	0x0000
        /*0028*/ 	.byte	0x00, 0xf0, 0xc1, 0x01


	//----- nvinfo : EIATTR_MAXREG_COUNT
	.align		4
.L_388:
        /*002c*/ 	.byte	0x03, 0x1b
        /*002e*/ 	.short	0x0080


	//----- nvinfo : EIATTR_NUM_BARRIERS
	.align		4
        /*0030*/ 	.byte	0x02, 0x4c
        /*0032*/ 	.byte	0x01
	.zero		1


	//----- nvinfo : EIATTR_MERCURY_ISA_VERSION
	.align		4
        /*0034*/ 	.byte	0x03, 0x5f
        /*0036*/ 	.short	0x0000


	//----- nvinfo : EIATTR_EXIT_INSTR_OFFSETS
	.align		4
        /*0038*/ 	.byte	0x04, 0x1c
        /*003a*/ 	.short	(.L_390 - .L_389)


	//   ....[0]....
.L_389:
        /*003c*/ 	.word	0x00000180


	//   ....[1]....
        /*0040*/ 	.word	0x000011c0


	//   ....[2]....
        /*0044*/ 	.word	0x00001280


	//----- nvinfo : EIATTR_CTAIDZ_USED
	.align		4
.L_390:
        /*0048*/ 	.byte	0x01, 0x04
	.zero		2


	//----- nvinfo : EIATTR_MAX_THREADS
	.align		4
        /*004c*/ 	.byte	0x04, 0x05
        /*004e*/ 	.short	(.L_392 - .L_391)
.L_391:
        /*0050*/ 	.word	0x00000100
        /*0054*/ 	.word	0x00000001
        /*0058*/ 	.word	0x00000001


	//----- nvinfo : EIATTR_CRS_STACK_SIZE
	.align		4
.L_392:
        /*005c*/ 	.byte	0x04, 0x1e
        /*005e*/ 	.short	(.L_394 - .L_393)
.L_393:
        /*0060*/ 	.word	0x00000000
.L_394:


//--------------------- .nv.info._ZN7cutlass13device_kernelIN5flash19enable_sm80_to_sm89INS1_16FlashAttnBwdSm80INS1_25CollectiveMainloopBwdSm80ILi1ELi1EN4cute5tupleIJNS5_1CILi32EEENS7_ILi64EEENS7_ILi256EEEEEENS_6half_tEfNS_4arch4Sm80ELb1ELb0ELb0ELb1ELb0ELb0ELb0ELb0ELi2ELi2ELi2ELi1ELb1EEENS1_24CollectiveEpilogueBwdGQAISB_fSE_Li256ELb1ELb0EEENS1_25SingleTileBwdLPTSchedulerILb1ELi64ELb0EEEEEEEEEvNT_6ParamsE --------------------------
	.section	.nv.info._ZN7cutlass13device_kernelIN5flash19enable_sm80_to_sm89INS1_16FlashAttnBwdSm80INS1_25CollectiveMainloopBwdSm80ILi1ELi1EN4cute5tupleIJNS5_1CILi32EEENS7_ILi64EEENS7_ILi256EEEEEENS_6half_tEfNS_4arch4Sm80ELb1ELb0ELb0ELb1ELb0ELb0ELb0ELb0ELi2ELi2ELi2ELi1ELb1EEENS1_24CollectiveEpilogueBwdGQAISB_fSE_Li256ELb1ELb0EEENS1_25SingleTileBwdLPTSchedulerILb1ELi64ELb0EEEEEEEEEvNT_6ParamsE,"",@"SHT_CUDA_INFO"
	.sectionflags	@""
	.align	4


	//----- nvinfo : EIATTR_CUDA_API_VERSION
	.align		4
        /*0000*/ 	.byte	0x04, 0x37
        /*0002*/ 	.short	(.L_396 - .L_395)
.L_395:
        /*0004*/ 	.word	0x00000082


	//----- nvinfo : EIATTR_SW2861232_WAR
	.align		4
.L_396:
        /*0008*/ 	.byte	0x01, 0x35
	.zero		2


	//----- nvinfo : EIATTR_PARAM_CBANK
	.align		4
        /*000c*/ 	.byte	0x04, 0x0a
        /*000e*/ 	.short	(.L_398 - .L_397)
	.align		4
.L_397:
        /*0010*/ 	.word	index@(.nv.constant0._ZN7cutlass13device_kernelIN5flash19enable_sm80_to_sm89INS1_16FlashAttnBwdSm80INS1_25CollectiveMainloopBwdSm80ILi1ELi1EN4cute5tupleIJNS5_1CILi32EEENS7_ILi64EEENS7_ILi256EEEEEENS_6half_tEfNS_4arch4Sm80ELb1ELb0ELb0ELb1ELb0ELb0ELb0ELb0ELi2ELi2ELi2ELi1ELb1EEENS1_24CollectiveEpilogueBwdGQAISB_fSE_Li256ELb1ELb0EEENS1_25SingleTileBwdLPTSchedulerILb1ELi64ELb0EEEEEEEEEvNT_6ParamsE)
        /*0014*/ 	.short	0x0160
        /*0016*/ 	.short	0x0290


	//----- nvinfo : EIATTR_CBANK_PARAM_SIZE
	.align		4
.L_398:
        /*0018*/ 	.byte	0x03, 0x19
        /*001a*/ 	.short	0x0290


	//----- nvinfo : EIATTR_KPARAM_INFO
	.align		4
        /*001c*/ 	.byte	0x04, 0x17
        /*001e*/ 	.short	(.L_400 - .L_399)
.L_399:
        /*0020*/ 	.word	0x00000000
        /*0024*/ 	.short	0x0000
        /*0026*/ 	.short	0x0000
        /*0028*/ 	.byte	0x00, 0xf0, 0x41, 0x0a


	//----- nvinfo : EIATTR_MAXREG_COUNT
	.align		4
.L_400:
        /*002c*/ 	.byte	0x03, 0x1b
        /*002e*/ 	.short	0x00ff


	//----- nvinfo : EIATTR_NUM_BARRIERS
	.align		4
        /*0030*/ 	.byte	0x02, 0x4c
        /*0032*/ 	.byte	0x02
	.zero		1


	//----- nvinfo : EIATTR_ANNOTATIONS
	.align		4
        /*0034*/ 	.byte	0x04, 0x55
        /*0036*/ 	.short	(.L_402 - .L_401)


	//   ....[0]....
.L_401:
        /* <DEDUP_REMOVED lines=44> */


	//----- nvinfo : EIATTR_MERCURY_ISA_VERSION
	.align		4
.L_402:
        /*02e8*/ 	.byte	0x03, 0x5f
        /*02ea*/ 	.short	0x0000


	//----- nvinfo : EIATTR_COOP_GROUP_MASK_REGIDS
	.align		4
        /*02ec*/ 	.byte	0x04, 0x29
        /*02ee*/ 	.short	(.L_404 - .L_403)


	//   ....[0]....
.L_403:
        /*02f0*/ 	.word	0xffffffff


	//----- nvinfo : EIATTR_COOP_GROUP_INSTR_OFFSETS
	.align		4
.L_404:
        /*02f4*/ 	.byte	0x04, 0x28
        /*02f6*/ 	.short	(.L_406 - .L_405)


	//   ....[0]....
.L_405:
        /*02f8*/ 	.word	0x00000060


	//----- nvinfo : EIATTR_EXIT_INSTR_OFFSETS
	.align		4
.L_406:
        /*02fc*/ 	.byte	0x04, 0x1c
        /*02fe*/ 	.short	(.L_408 - .L_407)


	//   ....[0]....
.L_407:
        /*0300*/ 	.word	0x00000a00


	//   ....[1]....
        /*0304*/ 	.word	0x00005630


	//   ....[2]....
        /*0308*/ 	.word	0x000061a0


	//----- nvinfo : EIATTR_MAX_THREADS
	.align		4
.L_408:
        /*030c*/ 	.byte	0x04, 0x05
        /*030e*/ 	.short	(.L_410 - .L_409)
.L_409:
        /*0310*/ 	.word	0x00000100
        /*0314*/ 	.word	0x00000001
        /*0318*/ 	.word	0x00000001
.L_410:


//--------------------- .nv.info._ZN7cutlass13device_kernelIN5flash22FlashAttnBwdPreprocessIN4cute5tupleIJNS3_1CILi32EEENS5_ILi256EEEEEENS_6half_tEfNS_4arch4Sm80ELb1ELb1EEEEEvNT_6ParamsE --------------------------
	.section	.nv.info._ZN7cutlass13device_kernelIN5flash22FlashAttnBwdPreprocessIN4cute5tupleIJNS3_1CILi32EEENS5_ILi256EEEEEENS_6half_tEfNS_4arch4Sm80ELb1ELb1EEEEEvNT_6ParamsE,"",@"SHT_CUDA_INFO"
	.sectionflags	@""
	.align	4


	//----- nvinfo : EIATTR_CUDA_API_VERSION
	.align		4
        /*0000*/ 	.byte	0x04, 0x37
        /*0002*/ 	.short	(.L_412 - .L_411)
.L_411:
        /*0004*/ 	.word	0x00000082


	//----- nvinfo : EIATTR_SW2861232_WAR
	.align		4
.L_412:
        /*0008*/ 	.byte	0x01, 0x35
	.zero		2


	//----- nvinfo : EIATTR_PARAM_CBANK
	.align		4
        /*000c*/ 	.byte	0x04, 0x0a
        /*000e*/ 	.short	(.L_414 - .L_413)
	.align		4
.L_413:
        /*0010*/ 	.word	index@(.nv.constant0._ZN7cutlass13device_kernelIN5flash22FlashAttnBwdPreprocessIN4cute5tupleIJNS3_1CILi32EEENS5_ILi256EEEEEENS_6half_tEfNS_4arch4Sm80ELb1ELb1EEEEEvNT_6ParamsE)
        /*0014*/ 	.short	0x0160
        /*0016*/ 	.short	0x00f0


	//----- nvinfo : EIATTR_CBANK_PARAM_SIZE
	.align		4
.L_414:
        /*0018*/ 	.byte	0x03, 0x19
        /*001a*/ 	.short	0x00f0


	//----- nvinfo : EIATTR_KPARAM_INFO
	.align		4
        /*001c*/ 	.byte	0x04, 0x17
        /*001e*/ 	.short	(.L_416 - .L_415)
.L_415:
        /*0020*/ 	.word	0x00000000
        /*0024*/ 	.short	0x0000
        /*0026*/ 	.short	0x0000
        /*0028*/ 	.byte	0x00, 0xf0, 0xc1, 0x03


	//----- nvinfo : EIATTR_MAXREG_COUNT
	.align		4
.L_416:
        /*002c*/ 	.byte	0x03, 0x1b
        /*002e*/ 	.short	0x0080


	//----- nvinfo : EIATTR_MERCURY_ISA_VERSION
	.align		4
        /*0030*/ 	.byte	0x03, 0x5f
        /*0032*/ 	.short	0x0000


	//----- nvinfo : EIATTR_COOP_GROUP_MASK_REGIDS
	.align		4
        /*0034*/ 	.byte	0x04, 0x29
        /*0036*/ 	.short	(.L_418 - .L_417)


	//   ....[0]....
.L_417:
        /*0038*/ 	.word	0xffffffff


	//   ....[1]....
        /*003c*/ 	.word	0xffffffff


	//   ....[2]....
        /*0040*/ 	.word	0xffffffff


	//   ....[3]....
        /*0044*/ 	.word	0xffffffff


	//   ....[4]....
        /*0048*/ 	.word	0xffffffff


	//   ....[5]....
        /*004c*/ 	.word	0xffffffff


	//   ....[6]....
        /*0050*/ 	.word	0xffffffff


	//   ....[7]....
        /*0054*/ 	.word	0xffffffff


	//----- nvinfo : EIATTR_COOP_GROUP_INSTR_OFFSETS
	.align		4
.L_418:
        /*0058*/ 	.byte	0x04, 0x28
        /*005a*/ 	.short	(.L_420 - .L_419)


	//   ....[0]....
.L_419:
        /*005c*/ 	.word	0x000010f0


	//   ....[1]....
        /*0060*/ 	.word	0x00001100


	//   ....[2]....
        /*0064*/ 	.word	0x00001130


	//   ....[3]....
        /*0068*/ 	.word	0x00001140


	//   ....[4]....
        /*006c*/ 	.word	0x000011a0


	//   ....[5]....
        /*0070*/ 	.word	0x000011d0


	//   ....[6]....
        /*0074*/ 	.word	0x00001230


	//   ....[7]....
        /*0078*/ 	.word	0x00001250


	//----- nvinfo : EIATTR_EXIT_INSTR_OFFSETS
	.align		4
.L_420:
        /*007c*/ 	.byte	0x04, 0x1c
        /*007e*/ 	.short	(.L_422 - .L_421)


	//   ....[0]....
.L_421:
        /*0080*/ 	.word	0x00000180


	//   ....[1]....
        /*0084*/ 	.word	0x00001730


	//   ....[2]....
        /*0088*/ 	.word	0x00001780


	//----- nvinfo : EIATTR_CTAIDZ_USED
	.align		4
.L_422:
        /*008c*/ 	.byte	0x01, 0x04
	.zero		2


	//----- nvinfo : EIATTR_MAX_THREADS
	.align		4
        /*0090*/ 	.byte	0x04, 0x05
        /*0092*/ 	.short	(.L_424 - .L_423)
.L_423:
        /*0094*/ 	.word	0x00000100
        /*0098*/ 	.word	0x00000001
        /*009c*/ 	.word	0x00000001


	//----- nvinfo : EIATTR_CRS_STACK_SIZE
	.align		4
.L_424:
        /*00a0*/ 	.byte	0x04, 0x1e
        /*00a2*/ 	.short	(.L_426 - .L_425)
.L_425:
        /*00a4*/ 	.word	0x00000000
.L_426:


//--------------------- .nv.info._ZN7cutlass13device_kernelIN5flash19enable_sm80_to_sm89INS1_16FlashAttnBwdSm80INS1_25CollectiveMainloopBwdSm80ILi1ELi1EN4cute5tupleIJNS5_1CILi64EEES8_NS7_ILi256EEEEEENS_6half_tEfNS_4arch4Sm80ELb0ELb0ELb0ELb0ELb0ELb0ELb0ELb0ELi2ELi4ELi2ELi2ELb0EEENS1_21CollectiveEpilogueBwdISA_SB_SD_Li256ELb0ELb0ELi4EEENS1_19SingleTileSchedulerILb0ELb0ELb0ELi64EEEEEEEEEvNT_6ParamsE --------------------------
	.section	.nv.info._ZN7cutlass13device_kernelIN5flash19enable_sm80_to_sm89INS1_16FlashAttnBwdSm80INS1_25CollectiveMainloopBwdSm80ILi1ELi1EN4cute5tupleIJNS5_1CILi64EEES8_NS7_ILi256EEEEEENS_6half_tEfNS_4arch4Sm80ELb0ELb0ELb0ELb0ELb0ELb0ELb0ELb0ELi2ELi4ELi2ELi2ELb0EEENS1_21CollectiveEpilogueBwdISA_SB_SD_Li256ELb0ELb0ELi4EEENS1_19SingleTileSchedulerILb0ELb0ELb0ELi64EEEEEEEEEvNT_6ParamsE,"",@"SHT_CUDA_INFO"
	.sectionflags	@""
	.align	4


	//----- nvinfo : EIATTR_CUDA_API_VERSION
	.align		4
        /*0000*/ 	.byte	0x04, 0x37
        /*0002*/ 	.short	(.L_428 - .L_427)
.L_427:
        /*0004*/ 	.word	0x00000082


	//----- nvinfo : EIATTR_SW2861232_WAR
	.align		4
.L_428:
        /*0008*/ 	.byte	0x01, 0x35
	.zero		2


	//----- nvinfo : EIATTR_PARAM_CBANK
	.align		4
        /*000c*/ 	.byte	0x04, 0x0a
        /*000e*/ 	.short	(.L_430 - .L_429)
	.align		4
.L_429:
        /*0010*/ 	.word	index@(.nv.constant0._ZN7cutlass13device_kernelIN5flash19enable_sm80_to_sm89INS1_16FlashAttnBwdSm80INS1_25CollectiveMainloopBwdSm80ILi1ELi1EN4cute5tupleIJNS5_1CILi64EEES8_NS7_ILi256EEEEEENS_6half_tEfNS_4arch4Sm80ELb0ELb0ELb0ELb0ELb0ELb0ELb0ELb0ELi2ELi4ELi2ELi2ELb0EEENS1_21CollectiveEpilogueBwdISA_SB_SD_Li256ELb0ELb0ELi4EEENS1_19SingleTileSchedulerILb0ELb0ELb0ELi64EEEEEEEEEvNT_6ParamsE)
        /*0014*/ 	.short	0x0160
        /*0016*/ 	.short	0x0270


	//----- nvinfo : EIATTR_CBANK_PARAM_SIZE
	.align		4
.L_430:
        /*0018*/ 	.byte	0x03, 0x19
        /*001a*/ 	.short	0x0270


	//----- nvinfo : EIATTR_KPARAM_INFO
	.align		4
        /*001c*/ 	.byte	0x04, 0x17
        /*001e*/ 	.short	(.L_432 - .L_431)
.L_431:
        /*0020*/ 	.word	0x00000000
        /*0024*/ 	.short	0x0000
        /*0026*/ 	.short	0x0000
        /*0028*/ 	.byte	0x00, 0xf0, 0xc1, 0x09


	//----- nvinfo : EIATTR_MAXREG_COUNT
	.align		4
.L_432:
        /*002c*/ 	.byte	0x03, 0x1b
        /*002e*/ 	.short	0x00ff


	//----- nvinfo : EIATTR_NUM_BARRIERS
	.align		4
        /*0030*/ 	.byte	0x02, 0x4c
        /*0032*/ 	.byte	0x02
	.zero		1


	//----- nvinfo : EIATTR_ANNOTATIONS
	.align		4
        /*0034*/ 	.byte	0x04, 0x55
        /*0036*/ 	.short	(.L_434 - .L_433)


	//   ....[0]....
.L_433:
        /*0038*/ 	.word	0x00000001
        /*003c*/ 	.byte	0xd0, 0x02, 0x00, 0x00, 0x01, 0x00, 0x00, 0x00, 0xf0, 0x1a, 0x00, 0x00, 0x01, 0x00, 0x00, 0x00
        /*004c*/ 	.byte	0x20, 0x1e, 0x00, 0x00, 0x01, 0x00, 0x00, 0x00, 0x90, 0x24, 0x00, 0x00, 0x01, 0x00, 0x00, 0x00
        /*005c*/ 	.byte	0xf0, 0x4e, 0x00, 0x00, 0x01, 0x00, 0x00, 0x00, 0x30, 0x50, 0x00, 0x00


	//----- nvinfo : EIATTR_MERCURY_ISA_VERSION
	.align		4
.L_434:
        /*0068*/ 	.byte	0x03, 0x5f
        /*006a*/ 	.short	0x0000


	//----- nvinfo : EIATTR_EXIT_INSTR_OFFSETS
	.align		4
        /*006c*/ 	.byte	0x04, 0x1c
        /*006e*/ 	.short	(.L_436 - .L_435)


	//   ....[0]....
.L_435:
        /*0070*/ 	.word	0x00000040


	//   ....[1]....
        /*0074*/ 	.word	0x000078f0


	//   ....[2]....
        /*0078*/ 	.word	0x000079a0


	//----- nvinfo : EIATTR_CTAIDZ_USED
	.align		4
.L_436:
        /*007c*/ 	.byte	0x01, 0x04
	.zero		2


	//----- nvinfo : EIATTR_MAX_THREADS
	.align		4
        /*0080*/ 	.byte	0x04, 0x05
        /*0082*/ 	.short	(.L_438 - .L_437)
.L_437:
        /*0084*/ 	.word	0x00000100
        /*0088*/ 	.word	0x00000001
        /*008c*/ 	.word	0x00000001


	//----- nvinfo : EIATTR_CRS_STACK_SIZE
	.align		4
.L_438:
        /*0090*/ 	.byte	0x04, 0x1e
        /*0092*/ 	.short	(.L_440 - .L_439)
.L_439:
        /*0094*/ 	.word	0x00000000
.L_440:


//--------------------- .nv.info._ZN7cutlass13device_kernelIN5flash19enable_sm80_to_sm89INS1_16FlashAttnBwdSm80INS1_25CollectiveMainloopBwdSm80ILi1ELi1EN4cute5tupleIJNS5_1CILi64EEES8_NS7_ILi256EEEEEENS_6half_tEfNS_4arch4Sm80ELb0ELb0ELb0ELb0ELb0ELb0ELb0ELb0ELi2ELi4ELi2ELi2ELb0EEENS1_24CollectiveEpilogueBwdGQAISA_fSD_Li256ELb0ELb0EEENS1_19SingleTileSchedulerILb0ELb0ELb0ELi64EEEEEEEEEvNT_6ParamsE --------------------------
	.section	.nv.info._ZN7cutlass13device_kernelIN5flash19enable_sm80_to_sm89INS1_16FlashAttnBwdSm80INS1_25CollectiveMainloopBwdSm80ILi1ELi1EN4cute5tupleIJNS5_1CILi64EEES8_NS7_ILi256EEEEEENS_6half_tEfNS_4arch4Sm80ELb0ELb0ELb0ELb0ELb0ELb0ELb0ELb0ELi2ELi4ELi2ELi2ELb0EEENS1_24CollectiveEpilogueBwdGQAISA_fSD_Li256ELb0ELb0EEENS1_19SingleTileSchedulerILb0ELb0ELb0ELi64EEEEEEEEEvNT_6ParamsE,"",@"SHT_CUDA_INFO"
	.sectionflags	@""
	.align	4


	//----- nvinfo : EIATTR_CUDA_API_VERSION
	.align		4
        /*0000*/ 	.byte	0x04, 0x37
        /*0002*/ 	.short	(.L_442 - .L_441)
.L_441:
        /*0004*/ 	.word	0x00000082


	//----- nvinfo : EIATTR_SW2861232_WAR
	.align		4
.L_442:
        /*0008*/ 	.byte	0x01, 0x35
	.zero		2


	//----- nvinfo : EIATTR_PARAM_CBANK
	.align		4
        /*000c*/ 	.byte	0x04, 0x0a
        /*000e*/ 	.short	(.L_444 - .L_443)
	.align		4
.L_443:
        /*0010*/ 	.word	index@(.nv.constant0._ZN7cutlass13device_kernelIN5flash19enable_sm80_to_sm89INS1_16FlashAttnBwdSm80INS1_25CollectiveMainloopBwdSm80ILi1ELi1EN4cute5tupleIJNS5_1CILi64EEES8_NS7_ILi256EEEEEENS_6half_tEfNS_4arch4Sm80ELb0ELb0ELb0ELb0ELb0ELb0ELb0ELb0ELi2ELi4ELi2ELi2ELb0EEENS1_24CollectiveEpilogueBwdGQAISA_fSD_Li256ELb0ELb0EEENS1_19SingleTileSchedulerILb0ELb0ELb0ELi64EEEEEEEEEvNT_6ParamsE)
        /*0014*/ 	.short	0x0160
        /*0016*/ 	.short	0x0278


	//----- nvinfo : EIATTR_CBANK_PARAM_SIZE
	.align		4
.L_444:
        /*0018*/ 	.byte	0x03, 0x19
        /*001a*/ 	.short	0x0278


	//----- nvinfo : EIATTR_KPARAM_INFO
	.align		4
        /*001c*/ 	.byte	0x04, 0x17
        /*001e*/ 	.short	(.L_446 - .L_445)
.L_445:
        /*0020*/ 	.word	0x00000000
        /*0024*/ 	.short	0x0000
        /*0026*/ 	.short	0x0000
        /*0028*/ 	.byte	0x00, 0xf0, 0xe1, 0x09


	//----- nvinfo : EIATTR_MAXREG_COUNT
	.align		4
.L_446:
        /*002c*/ 	.byte	0x03, 0x1b
        /*002e*/ 	.short	0x00ff


	//----- nvinfo : EIATTR_NUM_BARRIERS
	.align		4
        /*0030*/ 	.byte	0x02, 0x4c
        /*0032*/ 	.byte	0x02
	.zero		1


	//----- nvinfo : EIATTR_ANNOTATIONS
	.align		4
        /*0034*/ 	.byte	0x04, 0x55
        /*0036*/ 	.short	(.L_448 - .L_447)


	//   ....[0]....
.L_447:
        /* <DEDUP_REMOVED lines=10> */


	//----- nvinfo : EIATTR_MERCURY_ISA_VERSION
	.align		4
.L_448:
        /*00c8*/ 	.byte	0x03, 0x5f
        /*00ca*/ 	.short	0x0000


	//----- nvinfo : EIATTR_EXIT_INSTR_OFFSETS
	.align		4
        /*00cc*/ 	.byte	0x04, 0x1c
        /*00ce*/ 	.short	(.L_450 - .L_449)


	//   ....[0]....
.L_449:
        /*00d0*/ 	.word	0x00000040


	//   ....[1]....
        /*00d4*/ 	.word	0x00006690


	//----- nvinfo : EIATTR_CTAIDZ_USED
	.align		4
.L_450:
        /*00d8*/ 	.byte	0x01, 0x04
	.zero		2


	//----- nvinfo : EIATTR_MAX_THREADS
	.align		4
        /*00dc*/ 	.byte	0x04, 0x05
        /*00de*/ 	.short	(.L_452 - .L_451)
.L_451:
        /*00e0*/ 	.word	0x00000100
        /*00e4*/ 	.word	0x00000001
        /*00e8*/ 	.word	0x00000001
.L_452:


//--------------------- .nv.info._ZN7cutlass13device_kernelIN5flash19enable_sm80_to_sm89INS1_16FlashAttnBwdSm80INS1_25CollectiveMainloopBwdSm80ILi1ELi1EN4cute5tupleIJNS5_1CILi64EEES8_NS7_ILi256EEEEEENS_6half_tEfNS_4arch4Sm80ELb0ELb0ELb0ELb1ELb0ELb0ELb0ELb0ELi2ELi4ELi2ELi2ELb0EEENS1_21CollectiveEpilogueBwdISA_SB_SD_Li256ELb1ELb0ELi4EEENS1_19SingleTileSchedulerILb1ELb0ELb0ELi64EEEEEEEEEvNT_6ParamsE --------------------------
	.section	.nv.info._ZN7cutlass13device_kernelIN5flash19enable_sm80_to_sm89INS1_16FlashAttnBwdSm80INS1_25CollectiveMainloopBwdSm80ILi1ELi1EN4cute5tupleIJNS5_1CILi64EEES8_NS7_ILi256EEEEEENS_6half_tEfNS_4arch4Sm80ELb0ELb0ELb0ELb1ELb0ELb0ELb0ELb0ELi2ELi4ELi2ELi2ELb0EEENS1_21CollectiveEpilogueBwdISA_SB_SD_Li256ELb1ELb0ELi4EEENS1_19SingleTileSchedulerILb1ELb0ELb0ELi64EEEEEEEEEvNT_6ParamsE,"",@"SHT_CUDA_INFO"
	.sectionflags	@""
	.align	4


	//----- nvinfo : EIATTR_CUDA_API_VERSION
	.align		4
        /*0000*/ 	.byte	0x04, 0x37
        /*0002*/ 	.short	(.L_454 - .L_453)
.L_453:
        /*0004*/ 	.word	0x00000082


	//----- nvinfo : EIATTR_SW2861232_WAR
	.align		4
.L_454:
        /*0008*/ 	.byte	0x01, 0x35
	.zero		2


	//----- nvinfo : EIATTR_PARAM_CBANK
	.align		4
        /*000c*/ 	.byte	0x04, 0x0a
        /*000e*/ 	.short	(.L_456 - .L_455)
	.align		4
.L_455:
        /*0010*/ 	.word	index@(.nv.constant0._ZN7cutlass13device_kernelIN5flash19enable_sm80_to_sm89INS1_16FlashAttnBwdSm80INS1_25CollectiveMainloopBwdSm80ILi1ELi1EN4cute5tupleIJNS5_1CILi64EEES8_NS7_ILi256EEEEEENS_6half_tEfNS_4arch4Sm80ELb0ELb0ELb0ELb1ELb0ELb0ELb0ELb0ELi2ELi4ELi2ELi2ELb0EEENS1_21CollectiveEpilogueBwdISA_SB_SD_Li256ELb1ELb0ELi4EEENS1_19SingleTileSchedulerILb1ELb0ELb0ELi64EEEEEEEEEvNT_6ParamsE)
        /*0014*/ 	.short	0x0160
        /*0016*/ 	.short	0x0270


	//----- nvinfo : EIATTR_CBANK_PARAM_SIZE
	.align		4
.L_456:
        /*0018*/ 	.byte	0x03, 0x19
        /*001a*/ 	.short	0x0270


	//----- nvinfo : EIATTR_KPARAM_INFO
	.align		4
        /*001c*/ 	.byte	0x04, 0x17
        /*001e*/ 	.short	(.L_458 - .L_457)
.L_457:
        /*0020*/ 	.word	0x00000000
        /*0024*/ 	.short	0x0000
        /*0026*/ 	.short	0x0000
        /*0028*/ 	.byte	0x00, 0xf0, 0xc1, 0x09


	//----- nvinfo : EIATTR_MAXREG_COUNT
	.align		4
.L_458:
        /*002c*/ 	.byte	0x03, 0x1b
        /*002e*/ 	.short	0x00ff


	//----- nvinfo : EIATTR_NUM_BARRIERS
	.align		4
        /*0030*/ 	.byte	0x02, 0x4c
        /*0032*/ 	.byte	0x02
	.zero		1


	//----- nvinfo : EIATTR_ANNOTATIONS
	.align		4
        /*0034*/ 	.byte	0x04, 0x55
        /*0036*/ 	.short	(.L_460 - .L_459)


	//   ....[0]....
.L_459:
        /* <DEDUP_REMOVED lines=11> */


	//----- nvinfo : EIATTR_MERCURY_ISA_VERSION
	.align		4
.L_460:
        /*00d0*/ 	.byte	0x03, 0x5f
        /*00d2*/ 	.short	0x0000


	//----- nvinfo : EIATTR_COOP_GROUP_MASK_REGIDS
	.align		4
        /*00d4*/ 	.byte	0x04, 0x29
        /*00d6*/ 	.short	(.L_462 - .L_461)


	//   ....[0]....
.L_461:
        /*00d8*/ 	.word	0xffffffff


	//----- nvinfo : EIATTR_COOP_GROUP_INSTR_OFFSETS
	.align		4
.L_462:
        /*00dc*/ 	.byte	0x04, 0x28
        /*00de*/ 	.short	(.L_464 - .L_463)


	//   ....[0]....
.L_463:
        /*00e0*/ 	.word	0x000000a0


	//----- nvinfo : EIATTR_EXIT_INSTR_OFFSETS
	.align		4
.L_464:
        /*00e4*/ 	.byte	0x04, 0x1c
        /*00e6*/ 	.short	(.L_466 - .L_465)


	//   ....[0]....
.L_465:
        /*00e8*/ 	.word	0x00000340


	//   ....[1]....
        /*00ec*/ 	.word	0x00007f70


	//   ....[2]....
        /*00f0*/ 	.word	0x00008030


	//   ....[3]....
        /*00f4*/ 	.word	0x00009280


	//   ....[4]....
        /*00f8*/ 	.word	0x00009340


	//----- nvinfo : EIATTR_CTAIDZ_USED
	.align		4
.L_466:
        /*00fc*/ 	.byte	0x01, 0x04
	.zero		2


	//----- nvinfo : EIATTR_MAX_THREADS
	.align		4
        /*0100*/ 	.byte	0x04, 0x05
        /*0102*/ 	.short	(.L_468 - .L_467)
.L_467:
        /*0104*/ 	.word	0x00000100
        /*0108*/ 	.word	0x00000001
        /*010c*/ 	.word	0x00000001


	//----- nvinfo : EIATTR_CRS_STACK_SIZE
	.align		4
.L_468:
        /*0110*/ 	.byte	0x04, 0x1e
        /*0112*/ 	.short	(.L_470 - .L_469)
.L_469:
        /*0114*/ 	.word	0x00000000
.L_470:


//--------------------- .nv.info._ZN7cutlass13device_kernelIN5flash19enable_sm80_to_sm89INS1_16FlashAttnBwdSm80INS1_25CollectiveMainloopBwdSm80ILi1ELi1EN4cute5tupleIJNS5_1CILi64EEES8_NS7_ILi256EEEEEENS_6half_tEfNS_4arch4Sm80ELb0ELb0ELb0ELb1ELb0ELb0ELb0ELb0ELi2ELi4ELi2ELi2ELb0EEENS1_24CollectiveEpilogueBwdGQAISA_fSD_Li256ELb1ELb0EEENS1_19SingleTileSchedulerILb1ELb0ELb0ELi64EEEEEEEEEvNT_6ParamsE --------------------------
	.section	.nv.info._ZN7cutlass13device_kernelIN5flash19enable_sm80_to_sm89INS1_16FlashAttnBwdSm80INS1_25CollectiveMainloopBwdSm80ILi1ELi1EN4cute5tupleIJNS5_1CILi64EEES8_NS7_ILi256EEEEEENS_6half_tEfNS_4arch4Sm80ELb0ELb0ELb0ELb1ELb0ELb0ELb0ELb0ELi2ELi4ELi2ELi2ELb0EEENS1_24CollectiveEpilogueBwdGQAISA_fSD_Li256ELb1ELb0EEENS1_19SingleTileSchedulerILb1ELb0ELb0ELi64EEEEEEEEEvNT_6ParamsE,"",@"SHT_CUDA_INFO"
	.sectionflags	@""
	.align	4


	//----- nvinfo : EIATTR_CUDA_API_VERSION
	.align		4
        /*0000*/ 	.byte	0x04, 0x37
        /*0002*/ 	.short	(.L_472 - .L_471)
.L_471:
        /*0004*/ 	.word	0x00000082


	//----- nvinfo : EIATTR_SW2861232_WAR
	.align		4
.L_472:
        /*0008*/ 	.byte	0x01, 0x35
	.zero		2


	//----- nvinfo : EIATTR_PARAM_CBANK
	.align		4
        /*000c*/ 	.byte	0x04, 0x0a
        /*000e*/ 	.short	(.L_474 - .L_473)
	.align		4
.L_473:
        /*0010*/ 	.word	index@(.nv.constant0._ZN7cutlass13device_kernelIN5flash19enable_sm80_to_sm89INS1_16FlashAttnBwdSm80INS1_25CollectiveMainloopBwdSm80ILi1ELi1EN4cute5tupleIJNS5_1CILi64EEES8_NS7_ILi256EEEEEENS_6half_tEfNS_4arch4Sm80ELb0ELb0ELb0ELb1ELb0ELb0ELb0ELb0ELi2ELi4ELi2ELi2ELb0EEENS1_24CollectiveEpilogueBwdGQAISA_fSD_Li256ELb1ELb0EEENS1_19SingleTileSchedulerILb1ELb0ELb0ELi64EEEEEEEEEvNT_6ParamsE)
        /*0014*/ 	.short	0x0160
        /*0016*/ 	.short	0x0278


	//----- nvinfo : EIATTR_CBANK_PARAM_SIZE
	.align		4
.L_474:
        /*0018*/ 	.byte	0x03, 0x19
        /*001a*/ 	.short	0x0278


	//----- nvinfo : EIATTR_KPARAM_INFO
	.align		4
        /*001c*/ 	.byte	0x04, 0x17
        /*001e*/ 	.short	(.L_476 - .L_475)
.L_475:
        /*0020*/ 	.word	0x00000000
        /*0024*/ 	.short	0x0000
        /*0026*/ 	.short	0x0000
        /*0028*/ 	.byte	0x00, 0xf0, 0xe1, 0x09


	//----- nvinfo : EIATTR_MAXREG_COUNT
	.align		4
.L_476:
        /*002c*/ 	.byte	0x03, 0x1b
        /*002e*/ 	.short	0x00ff


	//----- nvinfo : EIATTR_NUM_BARRIERS
	.align		4
        /*0030*/ 	.byte	0x02, 0x4c
        /*0032*/ 	.byte	0x02
	.zero		1


	//----- nvinfo : EIATTR_ANNOTATIONS
	.align		4
        /*0034*/ 	.byte	0x04, 0x55
        /*0036*/ 	.short	(.L_478 - .L_477)


	//   ....[0]....
.L_477:
        /* <DEDUP_REMOVED lines=10> */


	//----- nvinfo : EIATTR_MERCURY_ISA_VERSION
	.align		4
.L_478:
        /*00c8*/ 	.byte	0x03, 0x5f
        /*00ca*/ 	.short	0x0000


	//----- nvinfo : EIATTR_COOP_GROUP_MASK_REGIDS
	.align		4
        /*00cc*/ 	.byte	0x04, 0x29
        /*00ce*/ 	.short	(.L_480 - .L_479)


	//   ....[0]....
.L_479:
        /*00d0*/ 	.word	0xffffffff


	//----- nvinfo : EIATTR_COOP_GROUP_INSTR_OFFSETS
	.align		4
.L_480:
        /*00d4*/ 	.byte	0x04, 0x28
        /*00d6*/ 	.short	(.L_482 - .L_481)


	//   ....[0]....
.L_481:
        /*00d8*/ 	.word	0x000000a0


	//----- nvinfo : EIATTR_EXIT_INSTR_OFFSETS
	.align		4
.L_482:
        /*00dc*/ 	.byte	0x04, 0x1c
        /*00de*/ 	.short	(.L_484 - .L_483)


	//   ....[0]....
.L_483:
        /*00e0*/ 	.word	0x00000340


	//   ....[1]....
        /*00e4*/ 	.word	0x00006120


	//   ....[2]....
        /*00e8*/ 	.word	0x00006c60


	//----- nvinfo : EIATTR_CTAIDZ_USED
	.align		4
.L_484:
        /*00ec*/ 	.byte	0x01, 0x04
	.zero		2


	//----- nvinfo : EIATTR_MAX_THREADS
	.align		4
        /*00f0*/ 	.byte	0x04, 0x05
        /*00f2*/ 	.short	(.L_486 - .L_485)
.L_485:
        /*00f4*/ 	.word	0x00000100
        /*00f8*/ 	.word	0x00000001
        /*00fc*/ 	.word	0x00000001
.L_486:


//--------------------- .nv.info._ZN7cutlass13device_kernelIN5flash19enable_sm80_to_sm89INS1_16FlashAttnBwdSm80INS1_25CollectiveMainloopBwdSm80ILi1ELi1EN4cute5tupleIJNS5_1CILi64EEES8_NS7_ILi256EEEEEENS_6half_tEfNS_4arch4Sm80ELb0ELb1ELb0ELb0ELb0ELb0ELb0ELb0ELi2ELi4ELi2ELi2ELb0EEENS1_21CollectiveEpilogueBwdISA_SB_SD_Li256ELb0ELb0ELi4EEENS1_19SingleTileSchedulerILb0ELb0ELb0ELi64EEEEEEEEEvNT_6ParamsE --------------------------
	.section	.nv.info._ZN7cutlass13device_kernelIN5flash19enable_sm80_to_sm89INS1_16FlashAttnBwdSm80INS1_25CollectiveMainloopBwdSm80ILi1ELi1EN4cute5tupleIJNS5_1CILi64EEES8_NS7_ILi256EEEEEENS_6half_tEfNS_4arch4Sm80ELb0ELb1ELb0ELb0ELb0ELb0ELb0ELb0ELi2ELi4ELi2ELi2ELb0EEENS1_21CollectiveEpilogueBwdISA_SB_SD_Li256ELb0ELb0ELi4EEENS1_19SingleTileSchedulerILb0ELb0ELb0ELi64EEEEEEEEEvNT_6ParamsE,"",@"SHT_CUDA_INFO"
	.sectionflags	@""
	.align	4


	//----- nvinfo : EIATTR_CUDA_API_VERSION
	.align		4
        /*0000*/ 	.byte	0x04, 0x37
        /*0002*/ 	.short	(.L_488 - .L_487)
.L_487:
        /*0004*/ 	.word	0x00000082


	//----- nvinfo : EIATTR_SW2861232_WAR
	.align		4
.L_488:
        /*0008*/ 	.byte	0x01, 0x35
	.zero		2


	//----- nvinfo : EIATTR_PARAM_CBANK
	.align		4
        /*000c*/ 	.byte	0x04, 0x0a
        /*000e*/ 	.short	(.L_490 - .L_489)
	.align		4
.L_489:
        /*0010*/ 	.word	index@(.nv.constant0._ZN7cutlass13device_kernelIN5flash19enable_sm80_to_sm89INS1_16FlashAttnBwdSm80INS1_25CollectiveMainloopBwdSm80ILi1ELi1EN4cute5tupleIJNS5_1CILi64EEES8_NS7_ILi256EEEEEENS_6half_tEfNS_4arch4Sm80ELb0ELb1ELb0ELb0ELb0ELb0ELb0ELb0ELi2ELi4ELi2ELi2ELb0EEENS1_21CollectiveEpilogueBwdISA_SB_SD_Li256ELb0ELb0ELi4EEENS1_19SingleTileSchedulerILb0ELb0ELb0ELi64EEEEEEEEEvNT_6ParamsE)
        /*0014*/ 	.short	0x0160
        /*0016*/ 	.short	0x0270


	//----- nvinfo : EIATTR_CBANK_PARAM_SIZE
	.align		4
.L_490:
        /*0018*/ 	.byte	0x03, 0x19
        /*001a*/ 	.short	0x0270


	//----- nvinfo : EIATTR_KPARAM_INFO
	.align		4
        /*001c*/ 	.byte	0x04, 0x17
        /*001e*/ 	.short	(.L_492 - .L_491)
.L_491:
        /*0020*/ 	.word	0x00000000
        /*0024*/ 	.short	0x0000
        /*0026*/ 	.short	0x0000
        /*0028*/ 	.byte	0x00, 0xf0, 0xc1, 0x09


	//----- nvinfo : EIATTR_MAXREG_COUNT
	.align		4
.L_492:
        /*002c*/ 	.byte	0x03, 0x1b
        /*002e*/ 	.short	0x00ff


	//----- nvinfo : EIATTR_NUM_BARRIERS
	.align		4
        /*0030*/ 	.byte	0x02, 0x4c
        /*0032*/ 	.byte	0x02
	.zero		1


	//----- nvinfo : EIATTR_ANNOTATIONS
	.align		4
        /*0034*/ 	.byte	0x04, 0x55
        /*0036*/ 	.short	(.L_494 - .L_493)


	//   ....[0]....
.L_493:
        /* <DEDUP_REMOVED lines=12> */


	//----- nvinfo : EIATTR_MERCURY_ISA_VERSION
	.align		4
.L_494:
        /*00e0*/ 	.byte	0x03, 0x5f
        /*00e2*/ 	.short	0x0000


	//----- nvinfo : EIATTR_EXIT_INSTR_OFFSETS
	.align		4
        /*00e4*/ 	.byte	0x04, 0x1c
        /*00e6*/ 	.short	(.L_496 - .L_495)


	//   ....[0]....
.L_495:
        /*00e8*/ 	.word	0x00000040


	//   ....[1]....
        /*00ec*/ 	.word	0x00008040


	//   ....[2]....
        /*00f0*/ 	.word	0x00008100


	//   ....[3]....
        /*00f4*/ 	.word	0x000091f0


	//   ....[4]....
        /*00f8*/ 	.word	0x000092b0


	//----- nvinfo : EIATTR_CTAIDZ_USED
	.align		4
.L_496:
        /*00fc*/ 	.byte	0x01, 0x04
	.zero		2


	//----- nvinfo : EIATTR_MAX_THREADS
	.align		4
        /*0100*/ 	.byte	0x04, 0x05
        /*0102*/ 	.short	(.L_498 - .L_497)
.L_497:
        /*0104*/ 	.word	0x00000100
        /*0108*/ 	.word	0x00000001
        /*010c*/ 	.word	0x00000001


	//----- nvinfo : EIATTR_CRS_STACK_SIZE
	.align		4
.L_498:
        /*0110*/ 	.byte	0x04, 0x1e
        /*0112*/ 	.short	(.L_500 - .L_499)
.L_499:
        /*0114*/ 	.word	0x00000000
.L_500:


//--------------------- .nv.info._ZN7cutlass13device_kernelIN5flash19enable_sm80_to_sm89INS1_16FlashAttnBwdSm80INS1_25CollectiveMainloopBwdSm80ILi1ELi1EN4cute5tupleIJNS5_1CILi64EEES8_NS7_ILi256EEEEEENS_6half_tEfNS_4arch4Sm80ELb0ELb1ELb0ELb0ELb0ELb0ELb0ELb0ELi2ELi4ELi2ELi2ELb0EEENS1_24CollectiveEpilogueBwdGQAISA_fSD_Li256ELb0ELb0EEENS1_19SingleTileSchedulerILb0ELb0ELb0ELi64EEEEEEEEEvNT_6ParamsE --------------------------
	.section	.nv.info._ZN7cutlass13device_kernelIN5flash19enable_sm80_to_sm89INS1_16FlashAttnBwdSm80INS1_25CollectiveMainloopBwdSm80ILi1ELi1EN4cute5tupleIJNS5_1CILi64EEES8_NS7_ILi256EEEEEENS_6half_tEfNS_4arch4Sm80ELb0ELb1ELb0ELb0ELb0ELb0ELb0ELb0ELi2ELi4ELi2ELi2ELb0EEENS1_24CollectiveEpilogueBwdGQAISA_fSD_Li256ELb0ELb0EEENS1_19SingleTileSchedulerILb0ELb0ELb0ELi64EEEEEEEEEvNT_6ParamsE,"",@"SHT_CUDA_INFO"
	.sectionflags	@""
	.align	4


	//----- nvinfo : EIATTR_CUDA_API_VERSION
	.align		4
        /*0000*/ 	.byte	0x04, 0x37
        /*0002*/ 	.short	(.L_502 - .L_501)
.L_501:
        /*0004*/ 	.word	0x00000082


	//----- nvinfo : EIATTR_SW2861232_WAR
	.align		4
.L_502:
        /*0008*/ 	.byte	0x01, 0x35
	.zero		2


	//----- nvinfo : EIATTR_PARAM_CBANK
	.align		4
        /*000c*/ 	.byte	0x04, 0x0a
        /*000e*/ 	.short	(.L_504 - .L_503)
	.align		4
.L_503:
        /*0010*/ 	.word	index@(.nv.constant0._ZN7cutlass13device_kernelIN5flash19enable_sm80_to_sm89INS1_16FlashAttnBwdSm80INS1_25CollectiveMainloopBwdSm80ILi1ELi1EN4cute5tupleIJNS5_1CILi64EEES8_NS7_ILi256EEEEEENS_6half_tEfNS_4arch4Sm80ELb0ELb1ELb0ELb0ELb0ELb0ELb0ELb0ELi2ELi4ELi2ELi2ELb0EEENS1_24CollectiveEpilogueBwdGQAISA_fSD_Li256ELb0ELb0EEENS1_19SingleTileSchedulerILb0ELb0ELb0ELi64EEEEEEEEEvNT_6ParamsE)
        /*0014*/ 	.short	0x0160
        /*0016*/ 	.short	0x0278


	//----- nvinfo : EIATTR_CBANK_PARAM_SIZE
	.align		4
.L_504:
        /*0018*/ 	.byte	0x03, 0x19
        /*001a*/ 	.short	0x0278


	//----- nvinfo : EIATTR_KPARAM_INFO
	.align		4
        /*001c*/ 	.byte	0x04, 0x17
        /*001e*/ 	.short	(.L_506 - .L_505)
.L_505:
        /*0020*/ 	.word	0x00000000
        /*0024*/ 	.short	0x0000
        /*0026*/ 	.short	0x0000
        /*0028*/ 	.byte	0x00, 0xf0, 0xe1, 0x09


	//----- nvinfo : EIATTR_MAXREG_COUNT
	.align		4
.L_506:
        /*002c*/ 	.byte	0x03, 0x1b
        /*002e*/ 	.short	0x00ff


	//----- nvinfo : EIATTR_NUM_BARRIERS
	.align		4
        /*0030*/ 	.byte	0x02, 0x4c
        /*0032*/ 	.byte	0x02
	.zero		1


	//----- nvinfo : EIATTR_ANNOTATIONS
	.align		4
        /*0034*/ 	.byte	0x04, 0x55
        /*0036*/ 	.short	(.L_508 - .L_507)


	//   ....[0]....
.L_507:
        /* <DEDUP_REMOVED lines=12> */


	//----- nvinfo : EIATTR_MERCURY_ISA_VERSION
	.align		4
.L_508:
        /*00e0*/ 	.byte	0x03, 0x5f
        /*00e2*/ 	.short	0x0000


	//----- nvinfo : EIATTR_EXIT_INSTR_OFFSETS
	.align		4
        /*00e4*/ 	.byte	0x04, 0x1c
        /*00e6*/ 	.short	(.L_510 - .L_509)


	//   ....[0]....
.L_509:
        /*00e8*/ 	.word	0x00000040


	//   ....[1]....
        /*00ec*/ 	.word	0x00006320


	//   ....[2]....
        /*00f0*/ 	.word	0x00006d40


	//----- nvinfo : EIATTR_CTAIDZ_USED
	.align		4
.L_510:
        /*00f4*/ 	.byte	0x01, 0x04
	.zero		2


	//----- nvinfo : EIATTR_MAX_THREADS
	.align		4
        /*00f8*/ 	.byte	0x04, 0x05
        /*00fa*/ 	.short	(.L_512 - .L_511)
.L_511:
        /*00fc*/ 	.word	0x00000100
        /*0100*/ 	.word	0x00000001
        /*0104*/ 	.word	0x00000001


	//----- nvinfo : EIATTR_CRS_STACK_SIZE
	.align		4
.L_512:
        /*0108*/ 	.byte	0x04, 0x1e
        /*010a*/ 	.short	(.L_514 - .L_513)
.L_513:
        /*010c*/ 	.word	0x00000000
.L_514:


//--------------------- .nv.info._ZN7cutlass13device_kernelIN5flash19enable_sm80_to_sm89INS1_16FlashAttnBwdSm80INS1_25CollectiveMainloopBwdSm80ILi1ELi1EN4cute5tupleIJNS5_1CILi64EEES8_NS7_ILi256EEEEEENS_6half_tEfNS_4arch4Sm80ELb0ELb1ELb0ELb1ELb0ELb0ELb0ELb0ELi2ELi4ELi2ELi2ELb0EEENS1_21CollectiveEpilogueBwdISA_SB_SD_Li256ELb1ELb0ELi4EEENS1_19SingleTileSchedulerILb1ELb0ELb0ELi64EEEEEEEEEvNT_6ParamsE --------------------------
	.section	.nv.info._ZN7cutlass13device_kernelIN5flash19enable_sm80_to_sm89INS1_16FlashAttnBwdSm80INS1_25CollectiveMainloopBwdSm80ILi1ELi1EN4cute5tupleIJNS5_1CILi64EEES8_NS7_ILi256EEEEEENS_6half_tEfNS_4arch4Sm80ELb0ELb1ELb0ELb1ELb0ELb0ELb0ELb0ELi2ELi4ELi2ELi2ELb0EEENS1_21CollectiveEpilogueBwdISA_SB_SD_Li256ELb1ELb0ELi4EEENS1_19SingleTileSchedulerILb1ELb0ELb0ELi64EEEEEEEEEvNT_6ParamsE,"",@"SHT_CUDA_INFO"
	.sectionflags	@""
	.align	4


	//----- nvinfo : EIATTR_CUDA_API_VERSION
	.align		4
        /*0000*/ 	.byte	0x04, 0x37
        /*0002*/ 	.short	(.L_516 - .L_515)
.L_515:
        /*0004*/ 	.word	0x00000082


	//----- nvinfo : EIATTR_SW2861232_WAR
	.align		4
.L_516:
        /*0008*/ 	.byte	0x01, 0x35
	.zero		2


	//----- nvinfo : EIATTR_PARAM_CBANK
	.align		4
        /*000c*/ 	.byte	0x04, 0x0a
        /*000e*/ 	.short	(.L_518 - .L_517)
	.align		4
.L_517:
        /*0010*/ 	.word	index@(.nv.constant0._ZN7cutlass13device_kernelIN5flash19enable_sm80_to_sm89INS1_16FlashAttnBwdSm80INS1_25CollectiveMainloopBwdSm80ILi1ELi1EN4cute5tupleIJNS5_1CILi64EEES8_NS7_ILi256EEEEEENS_6half_tEfNS_4arch4Sm80ELb0ELb1ELb0ELb1ELb0ELb0ELb0ELb0ELi2ELi4ELi2ELi2ELb0EEENS1_21CollectiveEpilogueBwdISA_SB_SD_Li256ELb1ELb0ELi4EEENS1_19SingleTileSchedulerILb1ELb0ELb0ELi64EEEEEEEEEvNT_6ParamsE)
        /*0014*/ 	.short	0x0160
        /*0016*/ 	.short	0x0270


	//----- nvinfo : EIATTR_CBANK_PARAM_SIZE
	.align		4
.L_518:
        /*0018*/ 	.byte	0x03, 0x19
        /*001a*/ 	.short	0x0270


	//----- nvinfo : EIATTR_KPARAM_INFO
	.align		4
        /*001c*/ 	.byte	0x04, 0x17
        /*001e*/ 	.short	(.L_520 - .L_519)
.L_519:
        /*0020*/ 	.word	0x00000000
        /*0024*/ 	.short	0x0000
        /*0026*/ 	.short	0x0000
        /*0028*/ 	.byte	0x00, 0xf0, 0xc1, 0x09


	//----- nvinfo : EIATTR_MAXREG_COUNT
	.align		4
.L_520:
        /*002c*/ 	.byte	0x03, 0x1b
        /*002e*/ 	.short	0x00ff


	//----- nvinfo : EIATTR_NUM_BARRIERS
	.align		4
        /*0030*/ 	.byte	0x02, 0x4c
        /*0032*/ 	.byte	0x02
	.zero		1


	//----- nvinfo : EIATTR_ANNOTATIONS
	.align		4
        /*0034*/ 	.byte	0x04, 0x55
        /*0036*/ 	.short	(.L_522 - .L_521)


	//   ....[0]....
.L_521:
        /* <DEDUP_REMOVED lines=14> */


	//----- nvinfo : EIATTR_MERCURY_ISA_VERSION
	.align		4
.L_522:
        /*0100*/ 	.byte	0x03, 0x5f
        /*0102*/ 	.short	0x0000


	//----- nvinfo : EIATTR_COOP_GROUP_MASK_REGIDS
	.align		4
        /*0104*/ 	.byte	0x04, 0x29
        /*0106*/ 	.short	(.L_524 - .L_523)


	//   ....[0]....
.L_523:
        /*0108*/ 	.word	0xffffffff


	//----- nvinfo : EIATTR_COOP_GROUP_INSTR_OFFSETS
	.align		4
.L_524:
        /*010c*/ 	.byte	0x04, 0x28
        /*010e*/ 	.short	(.L_526 - .L_525)


	//   ....[0]....
.L_525:
        /*0110*/ 	.word	0x000000a0


	//----- nvinfo : EIATTR_EXIT_INSTR_OFFSETS
	.align		4
.L_526:
        /*0114*/ 	.byte	0x04, 0x1c
        /*0116*/ 	.short	(.L_528 - .L_527)


	//   ....[0]....
.L_527:
        /*0118*/ 	.word	0x00000340


	//   ....[1]....
        /*011c*/ 	.word	0x00008640


	//   ....[2]....
        /*0120*/ 	.word	0x00008700


	//   ....[3]....
        /*0124*/ 	.word	0x00009950


	//   ....[4]....
        /*0128*/ 	.word	0x00009a10


	//----- nvinfo : EIATTR_CTAIDZ_USED
	.align		4
.L_528:
        /*012c*/ 	.byte	0x01, 0x04
	.zero		2


	//----- nvinfo : EIATTR_MAX_THREADS
	.align		4
        /*0130*/ 	.byte	0x04, 0x05
        /*0132*/ 	.short	(.L_530 - .L_529)
.L_529:
        /*0134*/ 	.word	0x00000100
        /*0138*/ 	.word	0x00000001
        /*013c*/ 	.word	0x00000001


	//----- nvinfo : EIATTR_CRS_STACK_SIZE
	.align		4
.L_530:
        /*0140*/ 	.byte	0x04, 0x1e
        /*0142*/ 	.short	(.L_532 - .L_531)
.L_531:
        /*0144*/ 	.word	0x00000000
.L_532:


//--------------------- .nv.info._ZN7cutlass13device_kernelIN5flash19enable_sm80_to_sm89INS1_16FlashAttnBwdSm80INS1_25CollectiveMainloopBwdSm80ILi1ELi1EN4cute5tupleIJNS5_1CILi64EEES8_NS7_ILi256EEEEEENS_6half_tEfNS_4arch4Sm80ELb0ELb1ELb0ELb1ELb0ELb0ELb0ELb0ELi2ELi4ELi2ELi2ELb0EEENS1_24CollectiveEpilogueBwdGQAISA_fSD_Li256ELb1ELb0EEENS1_19SingleTileSchedulerILb1ELb0ELb0ELi64EEEEEEEEEvNT_6ParamsE --------------------------
	.section	.nv.info._ZN7cutlass13device_kernelIN5flash19enable_sm80_to_sm89INS1_16FlashAttnBwdSm80INS1_25CollectiveMainloopBwdSm80ILi1ELi1EN4cute5tupleIJNS5_1CILi64EEES8_NS7_ILi256EEEEEENS_6half_tEfNS_4arch4Sm80ELb0ELb1ELb0ELb1ELb0ELb0ELb0ELb0ELi2ELi4ELi2ELi2ELb0EEENS1_24CollectiveEpilogueBwdGQAISA_fSD_Li256ELb1ELb0EEENS1_19SingleTileSchedulerILb1ELb0ELb0ELi64EEEEEEEEEvNT_6ParamsE,"",@"SHT_CUDA_INFO"
	.sectionflags	@""
	.align	4


	//----- nvinfo : EIATTR_CUDA_API_VERSION
	.align		4
        /*0000*/ 	.byte	0x04, 0x37
        /*0002*/ 	.short	(.L_534 - .L_533)
.L_533:
        /*0004*/ 	.word	0x00000082


	//----- nvinfo : EIATTR_SW2861232_WAR
	.align		4
.L_534:
        /*0008*/ 	.byte	0x01, 0x35
	.zero		2


	//----- nvinfo : EIATTR_PARAM_CBANK
	.align		4
        /*000c*/ 	.byte	0x04, 0x0a
        /*000e*/ 	.short	(.L_536 - .L_535)
	.align		4
.L_535:
        /*0010*/ 	.word	index@(.nv.constant0._ZN7cutlass13device_kernelIN5flash19enable_sm80_to_sm89INS1_16FlashAttnBwdSm80INS1_25CollectiveMainloopBwdSm80ILi1ELi1EN4cute5tupleIJNS5_1CILi64EEES8_NS7_ILi256EEEEEENS_6half_tEfNS_4arch4Sm80ELb0ELb1ELb0ELb1ELb0ELb0ELb0ELb0ELi2ELi4ELi2ELi2ELb0EEENS1_24CollectiveEpilogueBwdGQAISA_fSD_Li256ELb1ELb0EEENS1_19SingleTileSchedulerILb1ELb0ELb0ELi64EEEEEEEEEvNT_6ParamsE)
        /*0014*/ 	.short	0x0160
        /*0016*/ 	.short	0x0278


	//----- nvinfo : EIATTR_CBANK_PARAM_SIZE
	.align		4
.L_536:
        /*0018*/ 	.byte	0x03, 0x19
        /*001a*/ 	.short	0x0278


	//----- nvinfo : EIATTR_KPARAM_INFO
	.align		4
        /*001c*/ 	.byte	0x04, 0x17
        /*001e*/ 	.short	(.L_538 - .L_537)
.L_537:
        /*0020*/ 	.word	0x00000000
        /*0024*/ 	.short	0x0000
        /*0026*/ 	.short	0x0000
        /*0028*/ 	.byte	0x00, 0xf0, 0xe1, 0x09


	//----- nvinfo : EIATTR_MAXREG_COUNT
	.align		4
.L_538:
        /*002c*/ 	.byte	0x03, 0x1b
        /*002e*/ 	.short	0x00ff


	//----- nvinfo : EIATTR_NUM_BARRIERS
	.align		4
        /*0030*/ 	.byte	0x02, 0x4c
        /*0032*/ 	.byte	0x02
	.zero		1


	//----- nvinfo : EIATTR_ANNOTATIONS
	.align		4
        /*0034*/ 	.byte	0x04, 0x55
        /*0036*/ 	.short	(.L_540 - .L_539)


	//   ....[0]....
.L_539:
        /* <DEDUP_REMOVED lines=13> */


	//----- nvinfo : EIATTR_MERCURY_ISA_VERSION
	.align		4
.L_540:
        /*00f8*/ 	.byte	0x03, 0x5f
        /*00fa*/ 	.short	0x0000


	//----- nvinfo : EIATTR_COOP_GROUP_MASK_REGIDS
	.align		4
        /*00fc*/ 	.byte	0x04, 0x29
        /*00fe*/ 	.short	(.L_542 - .L_541)


	//   ....[0]....
.L_541:
        /*0100*/ 	.word	0xffffffff


	//----- nvinfo : EIATTR_COOP_GROUP_INSTR_OFFSETS
	.align		4
.L_542:
        /*0104*/ 	.byte	0x04, 0x28
        /*0106*/ 	.short	(.L_544 - .L_543)


	//   ....[0]....
.L_543:
        /*0108*/ 	.word	0x000000a0


	//----- nvinfo : EIATTR_EXIT_INSTR_OFFSETS
	.align		4
.L_544:
        /*010c*/ 	.byte	0x04, 0x1c
        /*010e*/ 	.short	(.L_546 - .L_545)


	//   ....[0]....
.L_545:
        /*0110*/ 	.word	0x00000340


	//   ....[1]....
        /*0114*/ 	.word	0x00006780


	//   ....[2]....
        /*0118*/ 	.word	0x000072b0


	//----- nvinfo : EIATTR_CTAIDZ_USED
	.align		4
.L_546:
        /*011c*/ 	.byte	0x01, 0x04
	.zero		2


	//----- nvinfo : EIATTR_MAX_THREADS
	.align		4
        /*0120*/ 	.byte	0x04, 0x05
        /*0122*/ 	.short	(.L_548 - .L_547)
.L_547:
        /*0124*/ 	.word	0x00000100
        /*0128*/ 	.word	0x00000001
        /*012c*/ 	.word	0x00000001


	//----- nvinfo : EIATTR_CRS_STACK_SIZE
	.align		4
.L_548:
        /*0130*/ 	.byte	0x04, 0x1e
        /*0132*/ 	.short	(.L_550 - .L_549)
.L_549:
        /*0134*/ 	.word	0x00000000
.L_550:


//--------------------- .nv.info._ZN7cutlass13device_kernelIN5flash19enable_sm80_to_sm89INS1_16FlashAttnBwdSm80INS1_25CollectiveMainloopBwdSm80ILi1ELi1EN4cute5tupleIJNS5_1CILi64EEES8_NS7_ILi256EEEEEENS_6half_tEfNS_4arch4Sm80ELb1ELb0ELb0ELb0ELb0ELb0ELb0ELb0ELi2ELi4ELi2ELi2ELb0EEENS1_21CollectiveEpilogueBwdISA_SB_SD_Li256ELb0ELb0ELi4EEENS1_25SingleTileBwdLPTSchedulerILb0ELi64ELb0EEEEEEEEEvNT_6ParamsE --------------------------
	.section	.nv.info._ZN7cutlass13device_kernelIN5flash19enable_sm80_to_sm89INS1_16FlashAttnBwdSm80INS1_25CollectiveMainloopBwdSm80ILi1ELi1EN4cute5tupleIJNS5_1CILi64EEES8_NS7_ILi256EEEEEENS_6half_tEfNS_4arch4Sm80ELb1ELb0ELb0ELb0ELb0ELb0ELb0ELb0ELi2ELi4ELi2ELi2ELb0EEENS1_21CollectiveEpilogueBwdISA_SB_SD_Li256ELb0ELb0ELi4EEENS1_25SingleTileBwdLPTSchedulerILb0ELi64ELb0EEEEEEEEEvNT_6ParamsE,"",@"SHT_CUDA_INFO"
	.sectionflags	@""
	.align	4


	//----- nvinfo : EIATTR_CUDA_API_VERSION
	.align		4
        /*0000*/ 	.byte	0x04, 0x37
        /*0002*/ 	.short	(.L_552 - .L_551)
.L_551:
        /*0004*/ 	.word	0x00000082


	//----- nvinfo : EIATTR_SW2861232_WAR
	.align		4
.L_552:
        /*0008*/ 	.byte	0x01, 0x35
	.zero		2


	//----- nvinfo : EIATTR_PARAM_CBANK
	.align		4
        /*000c*/ 	.byte	0x04, 0x0a
        /*000e*/ 	.short	(.L_554 - .L_553)
	.align		4
.L_553:
        /*0010*/ 	.word	index@(.nv.constant0._ZN7cutlass13device_kernelIN5flash19enable_sm80_to_sm89INS1_16FlashAttnBwdSm80INS1_25CollectiveMainloopBwdSm80ILi1ELi1EN4cute5tupleIJNS5_1CILi64EEES8_NS7_ILi256EEEEEENS_6half_tEfNS_4arch4Sm80ELb1ELb0ELb0ELb0ELb0ELb0ELb0ELb0ELi2ELi4ELi2ELi2ELb0EEENS1_21CollectiveEpilogueBwdISA_SB_SD_Li256ELb0ELb0ELi4EEENS1_25SingleTileBwdLPTSchedulerILb0ELi64ELb0EEEEEEEEEvNT_6ParamsE)
        /*0014*/ 	.short	0x0160
        /*0016*/ 	.short	0x0288


	//----- nvinfo : EIATTR_CBANK_PARAM_SIZE
	.align		4
.L_554:
        /*0018*/ 	.byte	0x03, 0x19
        /*001a*/ 	.short	0x0288


	//----- nvinfo : EIATTR_KPARAM_INFO
	.align		4
        /*001c*/ 	.byte	0x04, 0x17
        /*001e*/ 	.short	(.L_556 - .L_555)
.L_555:
        /*0020*/ 	.word	0x00000000
        /*0024*/ 	.short	0x0000
        /*0026*/ 	.short	0x0000
        /*0028*/ 	.byte	0x00, 0xf0, 0x21, 0x0a


	//----- nvinfo : EIATTR_MAXREG_COUNT
	.align		4
.L_556:
        /*002c*/ 	.byte	0x03, 0x1b
        /*002e*/ 	.short	0x00ff


	//----- nvinfo : EIATTR_NUM_BARRIERS
	.align		4
        /*0030*/ 	.byte	0x02, 0x4c
        /*0032*/ 	.byte	0x02
	.zero		1


	//----- nvinfo : EIATTR_ANNOTATIONS
	.align		4
        /*0034*/ 	.byte	0x04, 0x55
        /*0036*/ 	.short	(.L_558 - .L_557)


	//   ....[0]....
.L_557:
        /* <DEDUP_REMOVED lines=13> */


	//----- nvinfo : EIATTR_MERCURY_ISA_VERSION
	.align		4
.L_558:
        /*00f8*/ 	.byte	0x03, 0x5f
        /*00fa*/ 	.short	0x0000


	//----- nvinfo : EIATTR_COOP_GROUP_MASK_REGIDS
	.align		4
        /*00fc*/ 	.byte	0x04, 0x29
        /*00fe*/ 	.short	(.L_560 - .L_559)


	//   ....[0]....
.L_559:
        /*0100*/ 	.word	0xffffffff


	//----- nvinfo : EIATTR_COOP_GROUP_INSTR_OFFSETS
	.align		4
.L_560:
        /*0104*/ 	.byte	0x04, 0x28
        /*0106*/ 	.short	(.L_562 - .L_561)


	//   ....[0]....
.L_561:
        /*0108*/ 	.word	0x00000050


	//----- nvinfo : EIATTR_EXIT_INSTR_OFFSETS
	.align		4
.L_562:
        /*010c*/ 	.byte	0x04, 0x1c
        /*010e*/ 	.short	(.L_564 - .L_563)


	//   ....[0]....
.L_563:
        /*0110*/ 	.word	0x00000540


	//   ....[1]....
        /*0114*/ 	.word	0x00008090


	//   ....[2]....
        /*0118*/ 	.word	0x00008150


	//   ....[3]....
        /*011c*/ 	.word	0x000092a0


	//   ....[4]....
        /*0120*/ 	.word	0x00009350


	//----- nvinfo : EIATTR_MAX_THREADS
	.align		4
.L_564:
        /*0124*/ 	.byte	0x04, 0x05
        /*0126*/ 	.short	(.L_566 - .L_565)
.L_565:
        /*0128*/ 	.word	0x00000100
        /*012c*/ 	.word	0x00000001
        /*0130*/ 	.word	0x00000001


	//----- nvinfo : EIATTR_CRS_STACK_SIZE
	.align		4
.L_566:
        /*0134*/ 	.byte	0x04, 0x1e
        /*0136*/ 	.short	(.L_568 - .L_567)
.L_567:
        /*0138*/ 	.word	0x00000000
.L_568:


//--------------------- .nv.info._ZN7cutlass13device_kernelIN5flash19enable_sm80_to_sm89INS1_16FlashAttnBwdSm80INS1_25CollectiveMainloopBwdSm80ILi1ELi1EN4cute5tupleIJNS5_1CILi64EEES8_NS7_ILi256EEEEEENS_6half_tEfNS_4arch4Sm80ELb1ELb0ELb0ELb0ELb0ELb0ELb0ELb0ELi2ELi4ELi2ELi2ELb0EEENS1_24CollectiveEpilogueBwdGQAISA_fSD_Li256ELb0ELb0EEENS1_25SingleTileBwdLPTSchedulerILb0ELi64ELb0EEEEEEEEEvNT_6ParamsE --------------------------
	.section	.nv.info._ZN7cutlass13device_kernelIN5flash19enable_sm80_to_sm89INS1_16FlashAttnBwdSm80INS1_25CollectiveMainloopBwdSm80ILi1ELi1EN4cute5tupleIJNS5_1CILi64EEES8_NS7_ILi256EEEEEENS_6half_tEfNS_4arch4Sm80ELb1ELb0ELb0ELb0ELb0ELb0ELb0ELb0ELi2ELi4ELi2ELi2ELb0EEENS1_24CollectiveEpilogueBwdGQAISA_fSD_Li256ELb0ELb0EEENS1_25SingleTileBwdLPTSchedulerILb0ELi64ELb0EEEEEEEEEvNT_6ParamsE,"",@"SHT_CUDA_INFO"
	.sectionflags	@""
	.align	4


	//----- nvinfo : EIATTR_CUDA_API_VERSION
	.align		4
        /*0000*/ 	.byte	0x04, 0x37
        /*0002*/ 	.short	(.L_570 - .L_569)
.L_569:
        /*0004*/ 	.word	0x00000082


	//----- nvinfo : EIATTR_SW2861232_WAR
	.align		4
.L_570:
        /*0008*/ 	.byte	0x01, 0x35
	.zero		2


	//----- nvinfo : EIATTR_PARAM_CBANK
	.align		4
        /*000c*/ 	.byte	0x04, 0x0a
        /*000e*/ 	.short	(.L_572 - .L_571)
	.align		4
.L_571:
        /*0010*/ 	.word	index@(.nv.constant0._ZN7cutlass13device_kernelIN5flash19enable_sm80_to_sm89INS1_16FlashAttnBwdSm80INS1_25CollectiveMainloopBwdSm80ILi1ELi1EN4cute5tupleIJNS5_1CILi64EEES8_NS7_ILi256EEEEEENS_6half_tEfNS_4arch4Sm80ELb1ELb0ELb0ELb0ELb0ELb0ELb0ELb0ELi2ELi4ELi2ELi2ELb0EEENS1_24CollectiveEpilogueBwdGQAISA_fSD_Li256ELb0ELb0EEENS1_25SingleTileBwdLPTSchedulerILb0ELi64ELb0EEEEEEEEEvNT_6ParamsE)
        /*0014*/ 	.short	0x0160
        /*0016*/ 	.short	0x0290


	//----- nvinfo : EIATTR_CBANK_PARAM_SIZE
	.align		4
.L_572:
        /*0018*/ 	.byte	0x03, 0x19
        /*001a*/ 	.short	0x0290


	//----- nvinfo : EIATTR_KPARAM_INFO
	.align		4
        /*001c*/ 	.byte	0x04, 0x17
        /*001e*/ 	.short	(.L_574 - .L_573)
.L_573:
        /*0020*/ 	.word	0x00000000
        /*0024*/ 	.short	0x0000
        /*0026*/ 	.short	0x0000
        /*0028*/ 	.byte	0x00, 0xf0, 0x41, 0x0a


	//----- nvinfo : EIATTR_MAXREG_COUNT
	.align		4
.L_574:
        /*002c*/ 	.byte	0x03, 0x1b
        /*002e*/ 	.short	0x00ff


	//----- nvinfo : EIATTR_NUM_BARRIERS
	.align		4
        /*0030*/ 	.byte	0x02, 0x4c
        /*0032*/ 	.byte	0x02
	.zero		1


	//----- nvinfo : EIATTR_ANNOTATIONS
	.align		4
        /*0034*/ 	.byte	0x04, 0x55
        /*0036*/ 	.short	(.L_576 - .L_575)


	//   ....[0]....
.L_575:
        /* <DEDUP_REMOVED lines=12> */


	//----- nvinfo : EIATTR_MERCURY_ISA_VERSION
	.align		4
.L_576:
        /*00e8*/ 	.byte	0x03, 0x5f
        /*00ea*/ 	.short	0x0000


	//----- nvinfo : EIATTR_COOP_GROUP_MASK_REGIDS
	.align		4
        /*00ec*/ 	.byte	0x04, 0x29
        /*00ee*/ 	.short	(.L_578 - .L_577)


	//   ....[0]....
.L_577:
        /*00f0*/ 	.word	0xffffffff


	//----- nvinfo : EIATTR_COOP_GROUP_INSTR_OFFSETS
	.align		4
.L_578:
        /*00f4*/ 	.byte	0x04, 0x28
        /*00f6*/ 	.short	(.L_580 - .L_579)


	//   ....[0]....
.L_579:
        /*00f8*/ 	.word	0x00000050


	//----- nvinfo : EIATTR_EXIT_INSTR_OFFSETS
	.align		4
.L_580:
        /*00fc*/ 	.byte	0x04, 0x1c
        /*00fe*/ 	.short	(.L_582 - .L_581)


	//   ....[0]....
.L_581:
        /*0100*/ 	.word	0x00000540


	//   ....[1]....
        /*0104*/ 	.word	0x00006220


	//   ....[2]....
        /*0108*/ 	.word	0x00006cb0


	//----- nvinfo : EIATTR_MAX_THREADS
	.align		4
.L_582:
        /*010c*/ 	.byte	0x04, 0x05
        /*010e*/ 	.short	(.L_584 - .L_583)
.L_583:
        /*0110*/ 	.word	0x00000100
        /*0114*/ 	.word	0x00000001
        /*0118*/ 	.word	0x00000001
.L_584:


//--------------------- .nv.info._ZN7cutlass13device_kernelIN5flash22FlashAttnBwdPreprocessIN4cute5tupleIJNS3_1CILi64EEENS5_ILi256EEEEEENS_6half_tEfNS_4arch4Sm80ELb1ELb0EEEEEvNT_6ParamsE --------------------------
	.section	.nv.info._ZN7cutlass13device_kernelIN5flash22FlashAttnBwdPreprocessIN4cute5tupleIJNS3_1CILi64EEENS5_ILi256EEEEEENS_6half_tEfNS_4arch4Sm80ELb1ELb0EEEEEvNT_6ParamsE,"",@"SHT_CUDA_INFO"
	.sectionflags	@""
	.align	4


	//----- nvinfo : EIATTR_CUDA_API_VERSION
	.align		4
        /*0000*/ 	.byte	0x04, 0x37
        /*0002*/ 	.short	(.L_586 - .L_585)
.L_585:
        /*0004*/ 	.word	0x00000082


	//----- nvinfo : EIATTR_SW2861232_WAR
	.align		4
.L_586:
        /*0008*/ 	.byte	0x01, 0x35
	.zero		2


	//----- nvinfo : EIATTR_PARAM_CBANK
	.align		4
        /*000c*/ 	.byte	0x04, 0x0a
        /*000e*/ 	.short	(.L_588 - .L_587)
	.align		4
.L_587:
        /*0010*/ 	.word	index@(.nv.constant0._ZN7cutlass13device_kernelIN5flash22FlashAttnBwdPreprocessIN4cute5tupleIJNS3_1CILi64EEENS5_ILi256EEEEEENS_6half_tEfNS_4arch4Sm80ELb1ELb0EEEEEvNT_6ParamsE)
        /*0014*/ 	.short	0x0160
        /*0016*/ 	.short	0x00f0


	//----- nvinfo : EIATTR_CBANK_PARAM_SIZE
	.align		4
.L_588:
        /*0018*/ 	.byte	0x03, 0x19
        /*001a*/ 	.short	0x00f0


	//----- nvinfo : EIATTR_KPARAM_INFO
	.align		4
        /*001c*/ 	.byte	0x04, 0x17
        /*001e*/ 	.short	(.L_590 - .L_589)
.L_589:
        /*0020*/ 	.word	0x00000000
        /*0024*/ 	.short	0x0000
        /*0026*/ 	.short	0x0000
        /*0028*/ 	.byte	0x00, 0xf0, 0xc1, 0x03


	//----- nvinfo : EIATTR_MAXREG_COUNT
	.align		4
.L_590:
        /*002c*/ 	.byte	0x03, 0x1b
        /*002e*/ 	.short	0x0080


	//----- nvinfo : EIATTR_MERCURY_ISA_VERSION
	.align		4
        /*0030*/ 	.byte	0x03, 0x5f
        /*0032*/ 	.short	0x0000


	//----- nvinfo : EIATTR_COOP_GROUP_MASK_REGIDS
	.align		4
        /*0034*/ 	.byte	0x04, 0x29
        /*0036*/ 	.short	(.L_592 - .L_591)


	//   ....[0]....
.L_591:
        /*0038*/ 	.word	0xffffffff


	//   ....[1]....
        /*003c*/ 	.word	0xffffffff


	//   ....[2]....
        /*0040*/ 	.word	0xffffffff


	//   ....[3]....
        /*0044*/ 	.word	0xffffffff


	//   ....[4]....
        /*0048*/ 	.word	0xffffffff


	//   ....[5]....
        /*004c*/ 	.word	0xffffffff


	//   ....[6]....
        /*0050*/ 	.word	0xffffffff


	//   ....[7]....
        /*0054*/ 	.word	0xffffffff


	//   ....[8]....
        /*0058*/ 	.word	0xffffffff


	//   ....[9]....
        /*005c*/ 	.word	0xffffffff


	//   ....[10]....
        /*0060*/ 	.word	0xffffffff


	//   ....[11]....
        /*0064*/ 	.word	0xffffffff


	//   ....[12]....
        /*0068*/ 	.word	0xffffffff


	//   ....[13]....
        /*006c*/ 	.word	0xffffffff


	//   ....[14]....
        /*0070*/ 	.word	0xffffffff


	//   ....[15]....
        /*0074*/ 	.word	0xffffffff


	//----- nvinfo : EIATTR_COOP_GROUP_INSTR_OFFSETS
	.align		4
.L_592:
        /*0078*/ 	.byte	0x04, 0x28
        /*007a*/ 	.short	(.L_594 - .L_593)


	//   ....[0]....
.L_593:
        /*007c*/ 	.word	0x00001ec0


	//   ....[1]....
        /*0080*/ 	.word	0x00001ee0


	//   ....[2]....
        /*0084*/ 	.word	0x00001ef0


	//   ....[3]....
        /*0088*/ 	.word	0x00001f00


	//   ....[4]....
        /*008c*/ 	.word	0x00001f30


	//   ....[5]....
        /*0090*/ 	.word	0x00001f50


	//   ....[6]....
        /*0094*/ 	.word	0x00001f70


	//   ....[7]....
        /*0098*/ 	.word	0x00001f80


	//   ....[8]....
        /*009c*/ 	.word	0x00001fb0


	//   ....[9]....
        /*00a0*/ 	.word	0x00001fe0


	//   ....[10]....
        /*00a4*/ 	.word	0x00001ff0


	//   ....[11]....
        /*00a8*/ 	.word	0x00002000


	//   ....[12]....
        /*00ac*/ 	.word	0x00002040


	//   ....[13]....
        /*00b0*/ 	.word	0x00002060


	//   ....[14]....
        /*00b4*/ 	.word	0x00002070


	//   ....[15]....
        /*00b8*/ 	.word	0x00002080


	//----- nvinfo : EIATTR_EXIT_INSTR_OFFSETS
	.align		4
.L_594:
        /*00bc*/ 	.byte	0x04, 0x1c
        /*00be*/ 	.short	(.L_596 - .L_595)


	//   ....[0]....
.L_595:
        /*00c0*/ 	.word	0x00002730


	//   ....[1]....
        /*00c4*/ 	.word	0x000027e0


	//----- nvinfo : EIATTR_CTAIDZ_USED
	.align		4
.L_596:
        /*00c8*/ 	.byte	0x01, 0x04
	.zero		2


	//----- nvinfo : EIATTR_MAX_THREADS
	.align		4
        /*00cc*/ 	.byte	0x04, 0x05
        /*00ce*/ 	.short	(.L_598 - .L_597)
.L_597:
        /*00d0*/ 	.word	0x00000100
        /*00d4*/ 	.word	0x00000001
        /*00d8*/ 	.word	0x00000001


	//----- nvinfo : EIATTR_CRS_STACK_SIZE
	.align		4
.L_598:
        /*00dc*/ 	.byte	0x04, 0x1e
        /*00de*/ 	.short	(.L_600 - .L_599)
.L_599:
        /*00e0*/ 	.word	0x00000000
.L_600:


//--------------------- .nv.info._ZN7cutlass13device_kernelIN5flash19enable_sm80_to_sm89INS1_16FlashAttnBwdSm80INS1_25CollectiveMainloopBwdSm80ILi1ELi1EN4cute5tupleIJNS5_1CILi64EEES8_NS7_ILi256EEEEEENS_6half_tEfNS_4arch4Sm80ELb1ELb0ELb0ELb1ELb0ELb0ELb0ELb0ELi2ELi4ELi2ELi2ELb0EEENS1_21CollectiveEpilogueBwdISA_SB_SD_Li256ELb1ELb0ELi4EEENS1_25SingleTileBwdLPTSchedulerILb1ELi64ELb0EEEEEEEEEvNT_6ParamsE --------------------------
	.section	.nv.info._ZN7cutlass13device_kernelIN5flash19enable_sm80_to_sm89INS1_16FlashAttnBwdSm80INS1_25CollectiveMainloopBwdSm80ILi1ELi1EN4cute5tupleIJNS5_1CILi64EEES8_NS7_ILi256EEEEEENS_6half_tEfNS_4arch4Sm80ELb1ELb0ELb0ELb1ELb0ELb0ELb0ELb0ELi2ELi4ELi2ELi2ELb0EEENS1_21CollectiveEpilogueBwdISA_SB_SD_Li256ELb1ELb0ELi4EEENS1_25SingleTileBwdLPTSchedulerILb1ELi64ELb0EEEEEEEEEvNT_6ParamsE,"",@"SHT_CUDA_INFO"
	.sectionflags	@""
	.align	4


	//----- nvinfo : EIATTR_CUDA_API_VERSION
	.align		4
        /*0000*/ 	.byte	0x04, 0x37
        /*0002*/ 	.short	(.L_602 - .L_601)
.L_601:
        /*0004*/ 	.word	0x00000082


	//----- nvinfo : EIATTR_SW2861232_WAR
	.align		4
.L_602:
        /*0008*/ 	.byte	0x01, 0x35
	.zero		2


	//----- nvinfo : EIATTR_PARAM_CBANK
	.align		4
        /*000c*/ 	.byte	0x04, 0x0a
        /*000e*/ 	.short	(.L_604 - .L_603)
	.align		4
.L_603:
        /*0010*/ 	.word	index@(.nv.constant0._ZN7cutlass13device_kernelIN5flash19enable_sm80_to_sm89INS1_16FlashAttnBwdSm80INS1_25CollectiveMainloopBwdSm80ILi1ELi1EN4cute5tupleIJNS5_1CILi64EEES8_NS7_ILi256EEEEEENS_6half_tEfNS_4arch4Sm80ELb1ELb0ELb0ELb1ELb0ELb0ELb0ELb0ELi2ELi4ELi2ELi2ELb0EEENS1_21CollectiveEpilogueBwdISA_SB_SD_Li256ELb1ELb0ELi4EEENS1_25SingleTileBwdLPTSchedulerILb1ELi64ELb0EEEEEEEEEvNT_6ParamsE)
        /*0014*/ 	.short	0x0160
        /*0016*/ 	.short	0x0288


	//----- nvinfo : EIATTR_CBANK_PARAM_SIZE
	.align		4
.L_604:
        /*0018*/ 	.byte	0x03, 0x19
        /*001a*/ 	.short	0x0288


	//----- nvinfo : EIATTR_KPARAM_INFO
	.align		4
        /*001c*/ 	.byte	0x04, 0x17
        /*001e*/ 	.short	(.L_606 - .L_605)
.L_605:
        /*0020*/ 	.word	0x00000000
        /*0024*/ 	.short	0x0000
        /*0026*/ 	.short	0x0000
        /*0028*/ 	.byte	0x00, 0xf0, 0x21, 0x0a


	//----- nvinfo : EIATTR_MAXREG_COUNT
	.align		4
.L_606:
        /*002c*/ 	.byte	0x03, 0x1b
        /*002e*/ 	.short	0x00ff


	//----- nvinfo : EIATTR_NUM_BARRIERS
	.align		4
        /*0030*/ 	.byte	0x02, 0x4c
        /*0032*/ 	.byte	0x02
	.zero		1


	//----- nvinfo : EIATTR_ANNOTATIONS
	.align		4
        /*0034*/ 	.byte	0x04, 0x55
        /*0036*/ 	.short	(.L_608 - .L_607)


	//   ....[0]....
.L_607:
        /* <DEDUP_REMOVED lines=10> */


	//----- nvinfo : EIATTR_MERCURY_ISA_VERSION
	.align		4
.L_608:
        /*00c8*/ 	.byte	0x03, 0x5f
        /*00ca*/ 	.short	0x0000


	//----- nvinfo : EIATTR_COOP_GROUP_MASK_REGIDS
	.align		4
        /*00cc*/ 	.byte	0x04, 0x29
        /*00ce*/ 	.short	(.L_610 - .L_609)


	//   ....[0]....
.L_609:
        /*00d0*/ 	.word	0xffffffff


	//----- nvinfo : EIATTR_COOP_GROUP_INSTR_OFFSETS
	.align		4
.L_610:
        /*00d4*/ 	.byte	0x04, 0x28
        /*00d6*/ 	.short	(.L_612 - .L_611)


	//   ....[0]....
.L_611:
        /*00d8*/ 	.word	0x00000060


	//----- nvinfo : EIATTR_EXIT_INSTR_OFFSETS
	.align		4
.L_612:
        /*00dc*/ 	.byte	0x04, 0x1c
        /*00de*/ 	.short	(.L_614 - .L_613)


	//   ....[0]....
.L_613:
        /*00e0*/ 	.word	0x000009d0


	//   ....[1]....
        /*00e4*/ 	.word	0x00008b50


	//   ....[2]....
        /*00e8*/ 	.word	0x00008c10


	//   ....[3]....
        /*00ec*/ 	.word	0x00009f80


	//   ....[4]....
        /*00f0*/ 	.word	0x0000a040


	//----- nvinfo : EIATTR_MAX_THREADS
	.align		4
.L_614:
        /*00f4*/ 	.byte	0x04, 0x05
        /*00f6*/ 	.short	(.L_616 - .L_615)
.L_615:
        /*00f8*/ 	.word	0x00000100
        /*00fc*/ 	.word	0x00000001
        /*0100*/ 	.word	0x00000001


	//----- nvinfo : EIATTR_CRS_STACK_SIZE
	.align		4
.L_616:
        /*0104*/ 	.byte	0x04, 0x1e
        /*0106*/ 	.short	(.L_618 - .L_617)
.L_617:
        /*0108*/ 	.word	0x00000000
.L_618:


//--------------------- .nv.info._ZN7cutlass13device_kernelIN5flash32FlashAttnBwdPostprocessConvertdQIN4cute5tupleIJNS3_1CILi64EEENS5_ILi256EEEEEENS_6half_tEfNS_4arch4Sm80ELi256ENS3_8TiledMMAINS3_8MMA_AtomIJNS3_28SM80_16x8x16_F32F16F16F32_TNEEEENS3_6LayoutINS4_IJNS5_ILi2EEENS5_ILi4EEENS5_ILi1EEEEEENS4_IJSJ_SH_NS5_ILi0EEEEEEEENS4_IJNS5_ILi32EEES6_NS5_ILi16EEEEEEEELb0EEEEEvNT_6ParamsE --------------------------
	.section	.nv.info._ZN7cutlass13device_kernelIN5flash32FlashAttnBwdPostprocessConvertdQIN4cute5tupleIJNS3_1CILi64EEENS5_ILi256EEEEEENS_6half_tEfNS_4arch4Sm80ELi256ENS3_8TiledMMAINS3_8MMA_AtomIJNS3_28SM80_16x8x16_F32F16F16F32_TNEEEENS3_6LayoutINS4_IJNS5_ILi2EEENS5_ILi4EEENS5_ILi1EEEEEENS4_IJSJ_SH_NS5_ILi0EEEEEEEENS4_IJNS5_ILi32EEES6_NS5_ILi16EEEEEEEELb0EEEEEvNT_6ParamsE,"",@"SHT_CUDA_INFO"
	.sectionflags	@""
	.align	4


	//----- nvinfo : EIATTR_CUDA_API_VERSION
	.align		4
        /*0000*/ 	.byte	0x04, 0x37
        /*0002*/ 	.short	(.L_620 - .L_619)
.L_619:
        /*0004*/ 	.word	0x00000082


	//----- nvinfo : EIATTR_SW2861232_WAR
	.align		4
.L_620:
        /*0008*/ 	.byte	0x01, 0x35
	.zero		2


	//----- nvinfo : EIATTR_PARAM_CBANK
	.align		4
        /*000c*/ 	.byte	0x04, 0x0a
        /*000e*/ 	.short	(.L_622 - .L_621)
	.align		4
.L_621:
        /*0010*/ 	.word	index@(.nv.constant0._ZN7cutlass13device_kernelIN5flash32FlashAttnBwdPostprocessConvertdQIN4cute5tupleIJNS3_1CILi64EEENS5_ILi256EEEEEENS_6half_tEfNS_4arch4Sm80ELi256ENS3_8TiledMMAINS3_8MMA_AtomIJNS3_28SM80_16x8x16_F32F16F16F32_TNEEEENS3_6LayoutINS4_IJNS5_ILi2EEENS5_ILi4EEENS5_ILi1EEEEEENS4_IJSJ_SH_NS5_ILi0EEEEEEEENS4_IJNS5_ILi32EEES6_NS5_ILi16EEEEEEEELb0EEEEEvNT_6ParamsE)
        /*0014*/ 	.short	0x0160
        /*0016*/ 	.short	0x0070


	//----- nvinfo : EIATTR_CBANK_PARAM_SIZE
	.align		4
.L_622:
        /*0018*/ 	.byte	0x03, 0x19
        /*001a*/ 	.short	0x0070


	//----- nvinfo : EIATTR_KPARAM_INFO
	.align		4
        /*001c*/ 	.byte	0x04, 0x17
        /*001e*/ 	.short	(.L_624 - .L_623)
.L_623:
        /*0020*/ 	.word	0x00000000
        /*0024*/ 	.short	0x0000
        /*0026*/ 	.short	0x0000
        /*0028*/ 	.byte	0x00, 0xf0, 0xc1, 0x01


	//----- nvinfo : EIATTR_MAXREG_COUNT
	.align		4
.L_624:
        /*002c*/ 	.byte	0x03, 0x1b
        /*002e*/ 	.short	0x0080


	//----- nvinfo : EIATTR_NUM_BARRIERS
	.align		4
        /*0030*/ 	.byte	0x02, 0x4c
        /*0032*/ 	.byte	0x01
	.zero		1


	//----- nvinfo : EIATTR_MERCURY_ISA_VERSION
	.align		4
        /*0034*/ 	.byte	0x03, 0x5f
        /*0036*/ 	.short	0x0000


	//----- nvinfo : EIATTR_EXIT_INSTR_OFFSETS
	.align		4
        /*0038*/ 	.byte	0x04, 0x1c
        /*003a*/ 	.short	(.L_626 - .L_625)


	//   ....[0]....
.L_625:
        /*003c*/ 	.word	0x00000180


	//   ....[1]....
        /*0040*/ 	.word	0x00001d30


	//   ....[2]....
        /*0044*/ 	.word	0x00001de0


	//----- nvinfo : EIATTR_CTAIDZ_USED
	.align		4
.L_626:
        /*0048*/ 	.byte	0x01, 0x04
	.zero		2


	//----- nvinfo : EIATTR_MAX_THREADS
	.align		4
        /*004c*/ 	.byte	0x04, 0x05
        /*004e*/ 	.short	(.L_628 - .L_627)
.L_627:
        /*0050*/ 	.word	0x00000100
        /*0054*/ 	.word	0x00000001
        /*0058*/ 	.word	0x00000001


	//----- nvinfo : EIATTR_CRS_STACK_SIZE
	.align		4
.L_628:
        /*005c*/ 	.byte	0x04, 0x1e
        /*005e*/ 	.short	(.L_630 - .L_629)
.L_629:
        /*0060*/ 	.word	0x00000000
.L_630:


//--------------------- .nv.info._ZN7cutlass13device_kernelIN5flash19enable_sm80_to_sm89INS1_16FlashAttnBwdSm80INS1_25CollectiveMainloopBwdSm80ILi1ELi1EN4cute5tupleIJNS5_1CILi64EEES8_NS7_ILi256EEEEEENS_6half_tEfNS_4arch4Sm80ELb1ELb0ELb0ELb1ELb0ELb0ELb0ELb0ELi2ELi4ELi2ELi2ELb0EEENS1_24CollectiveEpilogueBwdGQAISA_fSD_Li256ELb1ELb0EEENS1_25SingleTileBwdLPTSchedulerILb1ELi64ELb0EEEEEEEEEvNT_6ParamsE --------------------------
	.section	.nv.info._ZN7cutlass13device_kernelIN5flash19enable_sm80_to_sm89INS1_16FlashAttnBwdSm80INS1_25CollectiveMainloopBwdSm80ILi1ELi1EN4cute5tupleIJNS5_1CILi64EEES8_NS7_ILi256EEEEEENS_6half_tEfNS_4arch4Sm80ELb1ELb0ELb0ELb1ELb0ELb0ELb0ELb0ELi2ELi4ELi2ELi2ELb0EEENS1_24CollectiveEpilogueBwdGQAISA_fSD_Li256ELb1ELb0EEENS1_25SingleTileBwdLPTSchedulerILb1ELi64ELb0EEEEEEEEEvNT_6ParamsE,"",@"SHT_CUDA_INFO"
	.sectionflags	@""
	.align	4


	//----- nvinfo : EIATTR_CUDA_API_VERSION
	.align		4
        /*0000*/ 	.byte	0x04, 0x37
        /*0002*/ 	.short	(.L_632 - .L_631)
.L_631:
        /*0004*/ 	.word	0x00000082


	//----- nvinfo : EIATTR_SW2861232_WAR
	.align		4
.L_632:
        /*0008*/ 	.byte	0x01, 0x35
	.zero		2


	//----- nvinfo : EIATTR_PARAM_CBANK
	.align		4
        /*000c*/ 	.byte	0x04, 0x0a
        /*000e*/ 	.short	(.L_634 - .L_633)
	.align		4
.L_633:
        /*0010*/ 	.word	index@(.nv.constant0._ZN7cutlass13device_kernelIN5flash19enable_sm80_to_sm89INS1_16FlashAttnBwdSm80INS1_25CollectiveMainloopBwdSm80ILi1ELi1EN4cute5tupleIJNS5_1CILi64EEES8_NS7_ILi256EEEEEENS_6half_tEfNS_4arch4Sm80ELb1ELb0ELb0ELb1ELb0ELb0ELb0ELb0ELi2ELi4ELi2ELi2ELb0EEENS1_24CollectiveEpilogueBwdGQAISA_fSD_Li256ELb1ELb0EEENS1_25SingleTileBwdLPTSchedulerILb1ELi64ELb0EEEEEEEEEvNT_6ParamsE)
        /*0014*/ 	.short	0x0160
        /*0016*/ 	.short	0x0290


	//----- nvinfo : EIATTR_CBANK_PARAM_SIZE
	.align		4
.L_634:
        /*0018*/ 	.byte	0x03, 0x19
        /*001a*/ 	.short	0x0290


	//----- nvinfo : EIATTR_KPARAM_INFO
	.align		4
        /*001c*/ 	.byte	0x04, 0x17
        /*001e*/ 	.short	(.L_636 - .L_635)
.L_635:
        /*0020*/ 	.word	0x00000000
        /*0024*/ 	.short	0x0000
        /*0026*/ 	.short	0x0000
        /*0028*/ 	.byte	0x00, 0xf0, 0x41, 0x0a


	//----- nvinfo : EIATTR_MAXREG_COUNT
	.align		4
.L_636:
        /*002c*/ 	.byte	0x03, 0x1b
        /*002e*/ 	.short	0x00ff


	//----- nvinfo : EIATTR_NUM_BARRIERS
	.align		4
        /*0030*/ 	.byte	0x02, 0x4c
        /*0032*/ 	.byte	0x02
	.zero		1


	//----- nvinfo : EIATTR_ANNOTATIONS
	.align		4
        /*0034*/ 	.byte	0x04, 0x55
        /*0036*/ 	.short	(.L_638 - .L_637)


	//   ....[0]....
.L_637:
        /* <DEDUP_REMOVED lines=10> */


	//----- nvinfo : EIATTR_MERCURY_ISA_VERSION
	.align		4
.L_638:
        /*00c8*/ 	.byte	0x03, 0x5f
        /*00ca*/ 	.short	0x0000


	//----- nvinfo : EIATTR_COOP_GROUP_MASK_REGIDS
	.align		4
        /*00cc*/ 	.byte	0x04, 0x29
        /*00ce*/ 	.short	(.L_640 - .L_639)


	//   ....[0]....
.L_639:
        /*00d0*/ 	.word	0xffffffff


	//----- nvinfo : EIATTR_COOP_GROUP_INSTR_OFFSETS
	.align		4
.L_640:
        /*00d4*/ 	.byte	0x04, 0x28
        /*00d6*/ 	.short	(.L_642 - .L_641)


	//   ....[0]....
.L_641:
        /*00d8*/ 	.word	0x00000060


	//----- nvinfo : EIATTR_EXIT_INSTR_OFFSETS
	.align		4
.L_642:
        /*00dc*/ 	.byte	0x04, 0x1c
        /*00de*/ 	.short	(.L_644 - .L_643)


	//   ....[0]....
.L_643:
        /*00e0*/ 	.word	0x000009d0


	//   ....[1]....
        /*00e4*/ 	.word	0x00006b40


	//   ....[2]....
        /*00e8*/ 	.word	0x00007760


	//----- nvinfo : EIATTR_MAX_THREADS
	.align		4
.L_644:
        /*00ec*/ 	.byte	0x04, 0x05
        /*00ee*/ 	.short	(.L_646 - .L_645)
.L_645:
        /*00f0*/ 	.word	0x00000100
        /*00f4*/ 	.word	0x00000001
        /*00f8*/ 	.word	0x00000001
.L_646:


//--------------------- .nv.info._ZN7cutlass13device_kernelIN5flash22FlashAttnBwdPreprocessIN4cute5tupleIJNS3_1CILi64EEENS5_ILi256EEEEEENS_6half_tEfNS_4arch4Sm80ELb1ELb1EEEEEvNT_6ParamsE --------------------------
	.section	.nv.info._ZN7cutlass13device_kernelIN5flash22FlashAttnBwdPreprocessIN4cute5tupleIJNS3_1CILi64EEENS5_ILi256EEEEEENS_6half_tEfNS_4arch4Sm80ELb1ELb1EEEEEvNT_6ParamsE,"",@"SHT_CUDA_INFO"
	.sectionflags	@""
	.align	4


	//----- nvinfo : EIATTR_CUDA_API_VERSION
	.align		4
        /*0000*/ 	.byte	0x04, 0x37
        /*0002*/ 	.short	(.L_648 - .L_647)
.L_647:
        /*0004*/ 	.word	0x00000082


	//----- nvinfo : EIATTR_SW2861232_WAR
	.align		4
.L_648:
        /*0008*/ 	.byte	0x01, 0x35
	.zero		2


	//----- nvinfo : EIATTR_PARAM_CBANK
	.align		4
        /*000c*/ 	.byte	0x04, 0x0a
        /*000e*/ 	.short	(.L_650 - .L_649)
	.align		4
.L_649:
        /*0010*/ 	.word	index@(.nv.constant0._ZN7cutlass13device_kernelIN5flash22FlashAttnBwdPreprocessIN4cute5tupleIJNS3_1CILi64EEENS5_ILi256EEEEEENS_6half_tEfNS_4arch4Sm80ELb1ELb1EEEEEvNT_6ParamsE)
        /*0014*/ 	.short	0x0160
        /*0016*/ 	.short	0x00f0


	//----- nvinfo : EIATTR_CBANK_PARAM_SIZE
	.align		4
.L_650:
        /*0018*/ 	.byte	0x03, 0x19
        /*001a*/ 	.short	0x00f0


	//----- nvinfo : EIATTR_KPARAM_INFO
	.align		4
        /*001c*/ 	.byte	0x04, 0x17
        /*001e*/ 	.short	(.L_652 - .L_651)
.L_651:
        /*0020*/ 	.word	0x00000000
        /*0024*/ 	.short	0x0000
        /*0026*/ 	.short	0x0000
        /*0028*/ 	.byte	0x00, 0xf0, 0xc1, 0x03


	//----- nvinfo : EIATTR_MAXREG_COUNT
	.align		4
.L_652:
        /*002c*/ 	.byte	0x03, 0x1b
        /*002e*/ 	.short	0x0080


	//----- nvinfo : EIATTR_MERCURY_ISA_VERSION
	.align		4
        /*0030*/ 	.byte	0x03, 0x5f
        /*0032*/ 	.short	0x0000


	//----- nvinfo : EIATTR_COOP_GROUP_MASK_REGIDS
	.align		4
        /*0034*/ 	.byte	0x04, 0x29
        /*0036*/ 	.short	(.L_654 - .L_653)


	//   ....[0]....
.L_653:
        /*0038*/ 	.word	0xffffffff


	//   ....[1]....
        /*003c*/ 	.word	0xffffffff


	//   ....[2]....
        /*0040*/ 	.word	0xffffffff


	//   ....[3]....
        /*0044*/ 	.word	0xffffffff


	//   ....[4]....
        /*0048*/ 	.word	0xffffffff


	//   ....[5]....
        /*004c*/ 	.word	0xffffffff


	//   ....[6]....
        /*0050*/ 	.word	0xffffffff


	//   ....[7]....
        /*0054*/ 	.word	0xffffffff


	//   ....[8]....
        /*0058*/ 	.word	0xffffffff


	//   ....[9]....
        /*005c*/ 	.word	0xffffffff


	//   ....[10]....
        /*0060*/ 	.word	0xffffffff


	//   ....[11]....
        /*0064*/ 	.word	0xffffffff


	//   ....[12]....
        /*0068*/ 	.word	0xffffffff


	//   ....[13]....
        /*006c*/ 	.word	0xffffffff


	//   ....[14]....
        /*0070*/ 	.word	0xffffffff


	//   ....[15]....
        /*0074*/ 	.word	0xffffffff


	//----- nvinfo : EIATTR_COOP_GROUP_INSTR_OFFSETS
	.align		4
.L_654:
        /*0078*/ 	.byte	0x04, 0x28
        /*007a*/ 	.short	(.L_656 - .L_655)


	//   ....[0]....
.L_655:
        /*007c*/ 	.word	0x000026f0


	//   ....[1]....
        /*0080*/ 	.word	0x00002710


	//   ....[2]....
        /*0084*/ 	.word	0x00002720


	//   ....[3]....
        /*0088*/ 	.word	0x00002730


	//   ....[4]....
        /*008c*/ 	.word	0x00002760


	//   ....[5]....
        /*0090*/ 	.word	0x00002780


	//   ....[6]....
        /*0094*/ 	.word	0x000027a0


	//   ....[7]....
        /*0098*/ 	.word	0x000027b0


	//   ....[8]....
        /*009c*/ 	.word	0x000027e0


	//   ....[9]....
        /*00a0*/ 	.word	0x00002800


	//   ....[10]....
        /*00a4*/ 	.word	0x00002820


	//   ....[11]....
        /*00a8*/ 	.word	0x00002830


	//   ....[12]....
        /*00ac*/ 	.word	0x00002870


	//   ....[13]....
        /*00b0*/ 	.word	0x00002890


	//   ....[14]....
        /*00b4*/ 	.word	0x000028a0


	//   ....[15]....
        /*00b8*/ 	.word	0x000028b0


	//----- nvinfo : EIATTR_EXIT_INSTR_OFFSETS
	.align		4
.L_656:
        /*00bc*/ 	.byte	0x04, 0x1c
        /*00be*/ 	.short	(.L_658 - .L_657)


	//   ....[0]....
.L_657:
        /*00c0*/ 	.word	0x00000340


	//   ....[1]....
        /*00c4*/ 	.word	0x00003000


	//   ....[2]....
        /*00c8*/ 	.word	0x000030a0


	//----- nvinfo : EIATTR_CTAIDZ_USED
	.align		4
.L_658:
        /*00cc*/ 	.byte	0x01, 0x04
	.zero		2


	//----- nvinfo : EIATTR_MAX_THREADS
	.align		4
        /*00d0*/ 	.byte	0x04, 0x05
        /*00d2*/ 	.short	(.L_660 - .L_659)
.L_659:
        /*00d4*/ 	.word	0x00000100
        /*00d8*/ 	.word	0x00000001
        /*00dc*/ 	.word	0x00000001


	//----- nvinfo : EIATTR_CRS_STACK_SIZE
	.align		4
.L_660:
        /*00e0*/ 	.byte	0x04, 0x1e
        /*00e2*/ 	.short	(.L_662 - .L_661)
.L_661:
        /*00e4*/ 	.word	0x00000000
.L_662:


//--------------------- .nv.callgraph             --------------------------
	.section	.nv.callgraph,"",@"SHT_CUDA_CALLGRAPH"
	.align	4
	.sectionentsize	8
	.align		4
        /*0000*/ 	.word	0x00000000
	.align		4
        /*0004*/ 	.word	0xffffffff
	.align		4
        /*0008*/ 	.word	0x00000000
	.align		4
        /*000c*/ 	.word	0xfffffffe
	.align		4
        /*0010*/ 	.word	0x00000000
	.align		4
        /*0014*/ 	.word	0xfffffffd
	.align		4
        /*0018*/ 	.word	0x00000000
	.align		4
        /*001c*/ 	.word	0xfffffffc


//--------------------- .nv.rel.action            --------------------------
	.section	.nv.rel.action,"",@"SHT_CUDA_RELOCINFO"
	.align	8
	.sectionentsize	8
        /*0000*/ 	.byte	0x73, 0x00, 0x00, 0x00, 0x00, 0x00, 0x00, 0x00, 0x00, 0x00, 0x00, 0x11, 0x25, 0x00, 0x05, 0x36


//--------------------- .nv.constant4             --------------------------
	.section	.nv.constant4,"a",@progbits
	.align	8
	.align		8
.nv.constant4:
        /*0000*/ 	.dword	_ZN66_INTERNAL_16e508ea_30_flash_bwd_hdim256_fp16_sm80_cu_49158569_29524cuda3std3__45__cpo5beginE
	.align		8
        /*0008*/ 	.dword	_ZN66_INTERNAL_16e508ea_30_flash_bwd_hdim256_fp16_sm80_cu_49158569_29524cuda3std3__45__cpo3endE
	.align		8
        /*0010*/ 	.dword	_ZN66_INTERNAL_16e508ea_30_flash_bwd_hdim256_fp16_sm80_cu_49158569_29524cuda3std3__45__cpo6cbeginE
	.align		8
        /*0018*/ 	.dword	_ZN66_INTERNAL_16e508ea_30_flash_bwd_hdim256_fp16_sm80_cu_49158569_29524cuda3std3__45__cpo4cendE
	.align		8
        /*0020*/ 	.dword	_ZN66_INTERNAL_16e508ea_30_flash_bwd_hdim256_fp16_sm80_cu_49158569_29524cuda3std3__468_GLOBAL__N__16e508ea_30_flash_bwd_hdim256_fp16_sm80_cu_49158569_29526ignoreE
	.align		8
        /*0028*/ 	.dword	_ZN66_INTERNAL_16e508ea_30_flash_bwd_hdim256_fp16_sm80_cu_49158569_29524cuda3std3__419piecewise_constructE
	.align		8
        /*0030*/ 	.dword	_ZN66_INTERNAL_16e508ea_30_flash_bwd_hdim256_fp16_sm80_cu_49158569_29524cuda3std3__48in_placeE
	.align		8
        /*0038*/ 	.dword	_ZN66_INTERNAL_16e508ea_30_flash_bwd_hdim256_fp16_sm80_cu_49158569_29524cuda3std6ranges3__45__cpo4swapE
	.align		8
        /*0040*/ 	.dword	_ZN66_INTERNAL_16e508ea_30_flash_bwd_hdim256_fp16_sm80_cu_49158569_29524cuda3std6ranges3__45__cpo9iter_moveE
	.align		8
        /*0048*/ 	.dword	_ZN66_INTERNAL_16e508ea_30_flash_bwd_hdim256_fp16_sm80_cu_49158569_29524cute7productE
	.align		8
        /*0050*/ 	.dword	_ZN66_INTERNAL_16e508ea_30_flash_bwd_hdim256_fp16_sm80_cu_49158569_29524cute1_E


//--------------------- .nv.constant0._ZN7cutlass13device_kernelIN5flash19enable_sm80_to_sm89INS1_16FlashAttnBwdSm80INS1_25CollectiveMainloopBwdSm80ILi1ELi1EN4cute5tupleIJNS5_1CILi32EEENS7_ILi64EEENS7_ILi256EEEEEENS_6half_tEfNS_4arch4Sm80ELb0ELb0ELb0ELb0ELb0ELb0ELb0ELb0ELi2ELi2ELi2ELi1ELb1EEENS1_21CollectiveEpilogueBwdISB_SC_SE_Li256ELb0ELb0ELi4EEENS1_19SingleTileSchedulerILb0ELb0ELb0ELi64EEEEEEEEEvNT_6ParamsE --------------------------
	.section	.nv.constant0._ZN7cutlass13device_kernelIN5flash19enable_sm80_to_sm89INS1_16FlashAttnBwdSm80INS1_25CollectiveMainloopBwdSm80ILi1ELi1EN4cute5tupleIJNS5_1CILi32EEENS7_ILi64EEENS7_ILi256EEEEEENS_6half_tEfNS_4arch4Sm80ELb0ELb0ELb0ELb0ELb0ELb0ELb0ELb0ELi2ELi2ELi2ELi1ELb1EEENS1_21CollectiveEpilogueBwdISB_SC_SE_Li256ELb0ELb0ELi4EEENS1_19SingleTileSchedulerILb0ELb0ELb0ELi64EEEEEEEEEvNT_6ParamsE,"a",@progbits
	.sectionflags	@""
	.align	4
.nv.constant0._ZN7cutlass13device_kernelIN5flash19enable_sm80_to_sm89INS1_16FlashAttnBwdSm80INS1_25CollectiveMainloopBwdSm80ILi1ELi1EN4cute5tupleIJNS5_1CILi32EEENS7_ILi64EEENS7_ILi256EEEEEENS_6half_tEfNS_4arch4Sm80ELb0ELb0ELb0ELb0ELb0ELb0ELb0ELb0ELi2ELi2ELi2ELi1ELb1EEENS1_21CollectiveEpilogueBwdISB_SC_SE_Li256ELb0ELb0ELi4EEENS1_19SingleTileSchedulerILb0ELb0ELb0ELi64EEEEEEEEEvNT_6ParamsE:
	.zero		976


//--------------------- .nv.constant0._ZN7cutlass13device_kernelIN5flash19enable_sm80_to_sm89INS1_16FlashAttnBwdSm80INS1_25CollectiveMainloopBwdSm80ILi1ELi1EN4cute5tupleIJNS5_1CILi32EEENS7_ILi64EEENS7_ILi256EEEEEENS_6half_tEfNS_4arch4Sm80ELb0ELb0ELb0ELb0ELb0ELb0ELb0ELb0ELi2ELi2ELi2ELi1ELb1EEENS1_24CollectiveEpilogueBwdGQAISB_fSE_Li256ELb0ELb0EEENS1_19SingleTileSchedulerILb0ELb0ELb0ELi64EEEEEEEEEvNT_6ParamsE --------------------------
	.section	.nv.constant0._ZN7cutlass13device_kernelIN5flash19enable_sm80_to_sm89INS1_16FlashAttnBwdSm80INS1_25CollectiveMainloopBwdSm80ILi1ELi1EN4cute5tupleIJNS5_1CILi32EEENS7_ILi64EEENS7_ILi256EEEEEENS_6half_tEfNS_4arch4Sm80ELb0ELb0ELb0ELb0ELb0ELb0ELb0ELb0ELi2ELi2ELi2ELi1ELb1EEENS1_24CollectiveEpilogueBwdGQAISB_fSE_Li256ELb0ELb0EEENS1_19SingleTileSchedulerILb0ELb0ELb0ELi64EEEEEEEEEvNT_6ParamsE,"a",@progbits
	.sectionflags	@""
	.align	4
.nv.constant0._ZN7cutlass13device_kernelIN5flash19enable_sm80_to_sm89INS1_16FlashAttnBwdSm80INS1_25CollectiveMainloopBwdSm80ILi1ELi1EN4cute5tupleIJNS5_1CILi32EEENS7_ILi64EEENS7_ILi256EEEEEENS_6half_tEfNS_4arch4Sm80ELb0ELb0ELb0ELb0ELb0ELb0ELb0ELb0ELi2ELi2ELi2ELi1ELb1EEENS1_24CollectiveEpilogueBwdGQAISB_fSE_Li256ELb0ELb0EEENS1_19SingleTileSchedulerILb0ELb0ELb0ELi64EEEEEEEEEvNT_6ParamsE:
	.zero		984


//--------------------- .nv.constant0._ZN7cutlass13device_kernelIN5flash19enable_sm80_to_sm89INS1_16FlashAttnBwdSm80INS1_25CollectiveMainloopBwdSm80ILi1ELi1EN4cute5tupleIJNS5_1CILi32EEENS7_ILi64EEENS7_ILi256EEEEEENS_6half_tEfNS_4arch4Sm80ELb0ELb0ELb0ELb1ELb0ELb0ELb0ELb0ELi2ELi2ELi2ELi1ELb1EEENS1_21CollectiveEpilogueBwdISB_SC_SE_Li256ELb1ELb0ELi4EEENS1_19SingleTileSchedulerILb1ELb0ELb0ELi64EEEEEEEEEvNT_6ParamsE --------------------------
	.section	.nv.constant0._ZN7cutlass13device_kernelIN5flash19enable_sm80_to_sm89INS1_16FlashAttnBwdSm80INS1_25CollectiveMainloopBwdSm80ILi1ELi1EN4cute5tupleIJNS5_1CILi32EEENS7_ILi64EEENS7_ILi256EEEEEENS_6half_tEfNS_4arch4Sm80ELb0ELb0ELb0ELb1ELb0ELb0ELb0ELb0ELi2ELi2ELi2ELi1ELb1EEENS1_21CollectiveEpilogueBwdISB_SC_SE_Li256ELb1ELb0ELi4EEENS1_19SingleTileSchedulerILb1ELb0ELb0ELi64EEEEEEEEEvNT_6ParamsE,"a",@progbits
	.sectionflags	@""
	.align	4
.nv.constant0._ZN7cutlass13device_kernelIN5flash19enable_sm80_to_sm89INS1_16FlashAttnBwdSm80INS1_25CollectiveMainloopBwdSm80ILi1ELi1EN4cute5tupleIJNS5_1CILi32EEENS7_ILi64EEENS7_ILi256EEEEEENS_6half_tEfNS_4arch4Sm80ELb0ELb0ELb0ELb1ELb0ELb0ELb0ELb0ELi2ELi2ELi2ELi1ELb1EEENS1_21CollectiveEpilogueBwdISB_SC_SE_Li256ELb1ELb0ELi4EEENS1_19SingleTileSchedulerILb1ELb0ELb0ELi64EEEEEEEEEvNT_6ParamsE:
	.zero		976


//--------------------- .nv.constant0._ZN7cutlass13device_kernelIN5flash19enable_sm80_to_sm89INS1_16FlashAttnBwdSm80INS1_25CollectiveMainloopBwdSm80ILi1ELi1EN4cute5tupleIJNS5_1CILi32EEENS7_ILi64EEENS7_ILi256EEEEEENS_6half_tEfNS_4arch4Sm80ELb0ELb0ELb0ELb1ELb0ELb0ELb0ELb0ELi2ELi2ELi2ELi1ELb1EEENS1_24CollectiveEpilogueBwdGQAISB_fSE_Li256ELb1ELb0EEENS1_19SingleTileSchedulerILb1ELb0ELb0ELi64EEEEEEEEEvNT_6ParamsE --------------------------
	.section	.nv.constant0._ZN7cutlass13device_kernelIN5flash19enable_sm80_to_sm89INS1_16FlashAttnBwdSm80INS1_25CollectiveMainloopBwdSm80ILi1ELi1EN4cute5tupleIJNS5_1CILi32EEENS7_ILi64EEENS7_ILi256EEEEEENS_6half_tEfNS_4arch4Sm80ELb0ELb0ELb0ELb1ELb0ELb0ELb0ELb0ELi2ELi2ELi2ELi1ELb1EEENS1_24CollectiveEpilogueBwdGQAISB_fSE_Li256ELb1ELb0EEENS1_19SingleTileSchedulerILb1ELb0ELb0ELi64EEEEEEEEEvNT_6ParamsE,"a",@progbits
	.sectionflags	@""
	.align	4
.nv.constant0._ZN7cutlass13device_kernelIN5flash19enable_sm80_to_sm89INS1_16FlashAttnBwdSm80INS1_25CollectiveMainloopBwdSm80ILi1ELi1EN4cute5tupleIJNS5_1CILi32EEENS7_ILi64EEENS7_ILi256EEEEEENS_6half_tEfNS_4arch4Sm80ELb0ELb0ELb0ELb1ELb0ELb0ELb0ELb0ELi2ELi2ELi2ELi1ELb1EEENS1_24CollectiveEpilogueBwdGQAISB_fSE_Li256ELb1ELb0EEENS1_19SingleTileSchedulerILb1ELb0ELb0ELi64EEEEEEEEEvNT_6ParamsE:
	.zero		984


//--------------------- .nv.constant0._ZN7cutlass13device_kernelIN5flash19enable_sm80_to_sm89INS1_16FlashAttnBwdSm80INS1_25CollectiveMainloopBwdSm80ILi1ELi1EN4cute5tupleIJNS5_1CILi32EEENS7_ILi64EEENS7_ILi256EEEEEENS_6half_tEfNS_4arch4Sm80ELb0ELb1ELb0ELb0ELb0ELb0ELb0ELb0ELi2ELi2ELi2ELi1ELb1EEENS1_21CollectiveEpilogueBwdISB_SC_SE_Li256ELb0ELb0ELi4EEENS1_19SingleTileSchedulerILb0ELb0ELb0ELi64EEEEEEEEEvNT_6ParamsE --------------------------
	.section	.nv.constant0._ZN7cutlass13device_kernelIN5flash19enable_sm80_to_sm89INS1_16FlashAttnBwdSm80INS1_25CollectiveMainloopBwdSm80ILi1ELi1EN4cute5tupleIJNS5_1CILi32EEENS7_ILi64EEENS7_ILi256EEEEEENS_6half_tEfNS_4arch4Sm80ELb0ELb1ELb0ELb0ELb0ELb0ELb0ELb0ELi2ELi2ELi2ELi1ELb1EEENS1_21CollectiveEpilogueBwdISB_SC_SE_Li256ELb0ELb0ELi4EEENS1_19SingleTileSchedulerILb0ELb0ELb0ELi64EEEEEEEEEvNT_6ParamsE,"a",@progbits
	.sectionflags	@""
	.align	4
.nv.constant0._ZN7cutlass13device_kernelIN5flash19enable_sm80_to_sm89INS1_16FlashAttnBwdSm80INS1_25CollectiveMainloopBwdSm80ILi1ELi1EN4cute5tupleIJNS5_1CILi32EEENS7_ILi64EEENS7_ILi256EEEEEENS_6half_tEfNS_4arch4Sm80ELb0ELb1ELb0ELb0ELb0ELb0ELb0ELb0ELi2ELi2ELi2ELi1ELb1EEENS1_21CollectiveEpilogueBwdISB_SC_SE_Li256ELb0ELb0ELi4EEENS1_19SingleTileSchedulerILb0ELb0ELb0ELi64EEEEEEEEEvNT_6ParamsE:
	.zero		976


//--------------------- .nv.constant0._ZN7cutlass13device_kernelIN5flash19enable_sm80_to_sm89INS1_16FlashAttnBwdSm80INS1_25CollectiveMainloopBwdSm80ILi1ELi1EN4cute5tupleIJNS5_1CILi32EEENS7_ILi64EEENS7_ILi256EEEEEENS_6half_tEfNS_4arch4Sm80ELb0ELb1ELb0ELb0ELb0ELb0ELb0ELb0ELi2ELi2ELi2ELi1ELb1EEENS1_24CollectiveEpilogueBwdGQAISB_fSE_Li256ELb0ELb0EEENS1_19SingleTileSchedulerILb0ELb0ELb0ELi64EEEEEEEEEvNT_6ParamsE --------------------------
	.section	.nv.constant0._ZN7cutlass13device_kernelIN5flash19enable_sm80_to_sm89INS1_16FlashAttnBwdSm80INS1_25CollectiveMainloopBwdSm80ILi1ELi1EN4cute5tupleIJNS5_1CILi32EEENS7_ILi64EEENS7_ILi256EEEEEENS_6half_tEfNS_4arch4Sm80ELb0ELb1ELb0ELb0ELb0ELb0ELb0ELb0ELi2ELi2ELi2ELi1ELb1EEENS1_24CollectiveEpilogueBwdGQAISB_fSE_Li256ELb0ELb0EEENS1_19SingleTileSchedulerILb0ELb0ELb0ELi64EEEEEEEEEvNT_6ParamsE,"a",@progbits
	.sectionflags	@""
	.align	4
.nv.constant0._ZN7cutlass13device_kernelIN5flash19enable_sm80_to_sm89INS1_16FlashAttnBwdSm80INS1_25CollectiveMainloopBwdSm80ILi1ELi1EN4cute5tupleIJNS5_1CILi32EEENS7_ILi64EEENS7_ILi256EEEEEENS_6half_tEfNS_4arch4Sm80ELb0ELb1ELb0ELb0ELb0ELb0ELb0ELb0ELi2ELi2ELi2ELi1ELb1EEENS1_24CollectiveEpilogueBwdGQAISB_fSE_Li256ELb0ELb0EEENS1_19SingleTileSchedulerILb0ELb0ELb0ELi64EEEEEEEEEvNT_6ParamsE:
	.zero		984


//--------------------- .nv.constant0._ZN7cutlass13device_kernelIN5flash19enable_sm80_to_sm89INS1_16FlashAttnBwdSm80INS1_25CollectiveMainloopBwdSm80ILi1ELi1EN4cute5tupleIJNS5_1CILi32EEENS7_ILi64EEENS7_ILi256EEEEEENS_6half_tEfNS_4arch4Sm80ELb0ELb1ELb0ELb1ELb0ELb0ELb0ELb0ELi2ELi2ELi2ELi1ELb1EEENS1_21CollectiveEpilogueBwdISB_SC_SE_Li256ELb1ELb0ELi4EEENS1_19SingleTileSchedulerILb1ELb0ELb0ELi64EEEEEEEEEvNT_6ParamsE --------------------------
	.section	.nv.constant0._ZN7cutlass13device_kernelIN5flash19enable_sm80_to_sm89INS1_16FlashAttnBwdSm80INS1_25CollectiveMainloopBwdSm80ILi1ELi1EN4cute5tupleIJNS5_1CILi32EEENS7_ILi64EEENS7_ILi256EEEEEENS_6half_tEfNS_4arch4Sm80ELb0ELb1ELb0ELb1ELb0ELb0ELb0ELb0ELi2ELi2ELi2ELi1ELb1EEENS1_21CollectiveEpilogueBwdISB_SC_SE_Li256ELb1ELb0ELi4EEENS1_19SingleTileSchedulerILb1ELb0ELb0ELi64EEEEEEEEEvNT_6ParamsE,"a",@progbits
	.sectionflags	@""
	.align	4
.nv.constant0._ZN7cutlass13device_kernelIN5flash19enable_sm80_to_sm89INS1_16FlashAttnBwdSm80INS1_25CollectiveMainloopBwdSm80ILi1ELi1EN4cute5tupleIJNS5_1CILi32EEENS7_ILi64EEENS7_ILi256EEEEEENS_6half_tEfNS_4arch4Sm80ELb0ELb1ELb0ELb1ELb0ELb0ELb0ELb0ELi2ELi2ELi2ELi1ELb1EEENS1_21CollectiveEpilogueBwdISB_SC_SE_Li256ELb1ELb0ELi4EEENS1_19SingleTileSchedulerILb1ELb0ELb0ELi64EEEEEEEEEvNT_6ParamsE:
	.zero		976


//--------------------- .nv.constant0._ZN7cutlass13device_kernelIN5flash19enable_sm80_to_sm89INS1_16FlashAttnBwdSm80INS1_25CollectiveMainloopBwdSm80ILi1ELi1EN4cute5tupleIJNS5_1CILi32EEENS7_ILi64EEENS7_ILi256EEEEEENS_6half_tEfNS_4arch4Sm80ELb0ELb1ELb0ELb1ELb0ELb0ELb0ELb0ELi2ELi2ELi2ELi1ELb1EEENS1_24CollectiveEpilogueBwdGQAISB_fSE_Li256ELb1ELb0EEENS1_19SingleTileSchedulerILb1ELb0ELb0ELi64EEEEEEEEEvNT_6ParamsE --------------------------
	.section	.nv.constant0._ZN7cutlass13device_kernelIN5flash19enable_sm80_to_sm89INS1_16FlashAttnBwdSm80INS1_25CollectiveMainloopBwdSm80ILi1ELi1EN4cute5tupleIJNS5_1CILi32EEENS7_ILi64EEENS7_ILi256EEEEEENS_6half_tEfNS_4arch4Sm80ELb0ELb1ELb0ELb1ELb0ELb0ELb0ELb0ELi2ELi2ELi2ELi1ELb1EEENS1_24CollectiveEpilogueBwdGQAISB_fSE_Li256ELb1ELb0EEENS1_19SingleTileSchedulerILb1ELb0ELb0ELi64EEEEEEEEEvNT_6ParamsE,"a",@progbits
	.sectionflags	@""
	.align	4
.nv.constant0._ZN7cutlass13device_kernelIN5flash19enable_sm80_to_sm89INS1_16FlashAttnBwdSm80INS1_25CollectiveMainloopBwdSm80ILi1ELi1EN4cute5tupleIJNS5_1CILi32EEENS7_ILi64EEENS7_ILi256EEEEEENS_6half_tEfNS_4arch4Sm80ELb0ELb1ELb0ELb1ELb0ELb0ELb0ELb0ELi2ELi2ELi2ELi1ELb1EEENS1_24CollectiveEpilogueBwdGQAISB_fSE_Li256ELb1ELb0EEENS1_19SingleTileSchedulerILb1ELb0ELb0ELi64EEEEEEEEEvNT_6ParamsE:
	.zero		984


//--------------------- .nv.constant0._ZN7cutlass13device_kernelIN5flash19enable_sm80_to_sm89INS1_16FlashAttnBwdSm80INS1_25CollectiveMainloopBwdSm80ILi1ELi1EN4cute5tupleIJNS5_1CILi32EEENS7_ILi64EEENS7_ILi256EEEEEENS_6half_tEfNS_4arch4Sm80ELb1ELb0ELb0ELb0ELb0ELb0ELb0ELb0ELi2ELi2ELi2ELi1ELb1EEENS1_21CollectiveEpilogueBwdISB_SC_SE_Li256ELb0ELb0ELi4EEENS1_25SingleTileBwdLPTSchedulerILb0ELi64ELb0EEEEEEEEEvNT_6ParamsE --------------------------
	.section	.nv.constant0._ZN7cutlass13device_kernelIN5flash19enable_sm80_to_sm89INS1_16FlashAttnBwdSm80INS1_25CollectiveMainloopBwdSm80ILi1ELi1EN4cute5tupleIJNS5_1CILi32EEENS7_ILi64EEENS7_ILi256EEEEEENS_6half_tEfNS_4arch4Sm80ELb1ELb0ELb0ELb0ELb0ELb0ELb0ELb0ELi2ELi2ELi2ELi1ELb1EEENS1_21CollectiveEpilogueBwdISB_SC_SE_Li256ELb0ELb0ELi4EEENS1_25SingleTileBwdLPTSchedulerILb0ELi64ELb0EEEEEEEEEvNT_6ParamsE,"a",@progbits
	.sectionflags	@""
	.align	4
.nv.constant0._ZN7cutlass13device_kernelIN5flash19enable_sm80_to_sm89INS1_16FlashAttnBwdSm80INS1_25CollectiveMainloopBwdSm80ILi1ELi1EN4cute5tupleIJNS5_1CILi32EEENS7_ILi64EEENS7_ILi256EEEEEENS_6half_tEfNS_4arch4Sm80ELb1ELb0ELb0ELb0ELb0ELb0ELb0ELb0ELi2ELi2ELi2ELi1ELb1EEENS1_21CollectiveEpilogueBwdISB_SC_SE_Li256ELb0ELb0ELi4EEENS1_25SingleTileBwdLPTSchedulerILb0ELi64ELb0EEEEEEEEEvNT_6ParamsE:
	.zero		1000


//--------------------- .nv.constant0._ZN7cutlass13device_kernelIN5flash19enable_sm80_to_sm89INS1_16FlashAttnBwdSm80INS1_25CollectiveMainloopBwdSm80ILi1ELi1EN4cute5tupleIJNS5_1CILi32EEENS7_ILi64EEENS7_ILi256EEEEEENS_6half_tEfNS_4arch4Sm80ELb1ELb0ELb0ELb0ELb0ELb0ELb0ELb0ELi2ELi2ELi2ELi1ELb1EEENS1_24CollectiveEpilogueBwdGQAISB_fSE_Li256ELb0ELb0EEENS1_25SingleTileBwdLPTSchedulerILb0ELi64ELb0EEEEEEEEEvNT_6ParamsE --------------------------
	.section	.nv.constant0._ZN7cutlass13device_kernelIN5flash19enable_sm80_to_sm89INS1_16FlashAttnBwdSm80INS1_25CollectiveMainloopBwdSm80ILi1ELi1EN4cute5tupleIJNS5_1CILi32EEENS7_ILi64EEENS7_ILi256EEEEEENS_6half_tEfNS_4arch4Sm80ELb1ELb0ELb0ELb0ELb0ELb0ELb0ELb0ELi2ELi2ELi2ELi1ELb1EEENS1_24CollectiveEpilogueBwdGQAISB_fSE_Li256ELb0ELb0EEENS1_25SingleTileBwdLPTSchedulerILb0ELi64ELb0EEEEEEEEEvNT_6ParamsE,"a",@progbits
	.sectionflags	@""
	.align	4
.nv.constant0._ZN7cutlass13device_kernelIN5flash19enable_sm80_to_sm89INS1_16FlashAttnBwdSm80INS1_25CollectiveMainloopBwdSm80ILi1ELi1EN4cute5tupleIJNS5_1CILi32EEENS7_ILi64EEENS7_ILi256EEEEEENS_6half_tEfNS_4arch4Sm80ELb1ELb0ELb0ELb0ELb0ELb0ELb0ELb0ELi2ELi2ELi2ELi1ELb1EEENS1_24CollectiveEpilogueBwdGQAISB_fSE_Li256ELb0ELb0EEENS1_25SingleTileBwdLPTSchedulerILb0ELi64ELb0EEEEEEEEEvNT_6ParamsE:
	.zero		1008


//--------------------- .nv.constant0._ZN7cutlass13device_kernelIN5flash22FlashAttnBwdPreprocessIN4cute5tupleIJNS3_1CILi32EEENS5_ILi256EEEEEENS_6half_tEfNS_4arch4Sm80ELb1ELb0EEEEEvNT_6ParamsE --------------------------
	.section	.nv.constant0._ZN7cutlass13device_kernelIN5flash22FlashAttnBwdPreprocessIN4cute5tupleIJNS3_1CILi32EEENS5_ILi256EEEEEENS_6half_tEfNS_4arch4Sm80ELb1ELb0EEEEEvNT_6ParamsE,"a",@progbits
	.sectionflags	@""
	.align	4
.nv.constant0._ZN7cutlass13device_kernelIN5flash22FlashAttnBwdPreprocessIN4cute5tupleIJNS3_1CILi32EEENS5_ILi256EEEEEENS_6half_tEfNS_4arch4Sm80ELb1ELb0EEEEEvNT_6ParamsE:
	.zero		592


//--------------------- .nv.constant0._ZN7cutlass13device_kernelIN5flash19enable_sm80_to_sm89INS1_16FlashAttnBwdSm80INS1_25CollectiveMainloopBwdSm80ILi1ELi1EN4cute5tupleIJNS5_1CILi32EEENS7_ILi64EEENS7_ILi256EEEEEENS_6half_tEfNS_4arch4Sm80ELb1ELb0ELb0ELb1ELb0ELb0ELb0ELb0ELi2ELi2ELi2ELi1ELb1EEENS1_21CollectiveEpilogueBwdISB_SC_SE_Li256ELb1ELb0ELi4EEENS1_25SingleTileBwdLPTSchedulerILb1ELi64ELb0EEEEEEEEEvNT_6ParamsE --------------------------
	.section	.nv.constant0._ZN7cutlass13device_kernelIN5flash19enable_sm80_to_sm89INS1_16FlashAttnBwdSm80INS1_25CollectiveMainloopBwdSm80ILi1ELi1EN4cute5tupleIJNS5_1CILi32EEENS7_ILi64EEENS7_ILi256EEEEEENS_6half_tEfNS_4arch4Sm80ELb1ELb0ELb0ELb1ELb0ELb0ELb0ELb0ELi2ELi2ELi2ELi1ELb1EEENS1_21CollectiveEpilogueBwdISB_SC_SE_Li256ELb1ELb0ELi4EEENS1_25SingleTileBwdLPTSchedulerILb1ELi64ELb0EEEEEEEEEvNT_6ParamsE,"a",@progbits
	.sectionflags	@""
	.align	4
.nv.constant0._ZN7cutlass13device_kernelIN5flash19enable_sm80_to_sm89INS1_16FlashAttnBwdSm80INS1_25CollectiveMainloopBwdSm80ILi1ELi1EN4cute5tupleIJNS5_1CILi32EEENS7_ILi64EEENS7_ILi256EEEEEENS_6half_tEfNS_4arch4Sm80ELb1ELb0ELb0ELb1ELb0ELb0ELb0ELb0ELi2ELi2ELi2ELi1ELb1EEENS1_21CollectiveEpilogueBwdISB_SC_SE_Li256ELb1ELb0ELi4EEENS1_25SingleTileBwdLPTSchedulerILb1ELi64ELb0EEEEEEEEEvNT_6ParamsE:
	.zero		1000


//--------------------- .nv.constant0._ZN7cutlass13device_kernelIN5flash32FlashAttnBwdPostprocessConvertdQIN4cute5tupleIJNS3_1CILi32EEENS5_ILi256EEEEEENS_6half_tEfNS_4arch4Sm80ELi256ENS3_8TiledMMAINS3_8MMA_AtomIJNS3_28SM80_16x8x16_F32F16F16F32_TNEEEENS3_6LayoutINS4_IJNS5_ILi1EEENS5_ILi8EEESH_EEENS4_IJNS5_ILi0EEESH_SK_EEEEENS4_IJNS5_ILi16EEENS5_ILi128EEESN_EEEEELb0EEEEEvNT_6ParamsE --------------------------
	.section	.nv.constant0._ZN7cutlass13device_kernelIN5flash32FlashAttnBwdPostprocessConvertdQIN4cute5tupleIJNS3_1CILi32EEENS5_ILi256EEEEEENS_6half_tEfNS_4arch4Sm80ELi256ENS3_8TiledMMAINS3_8MMA_AtomIJNS3_28SM80_16x8x16_F32F16F16F32_TNEEEENS3_6LayoutINS4_IJNS5_ILi1EEENS5_ILi8EEESH_EEENS4_IJNS5_ILi0EEESH_SK_EEEEENS4_IJNS5_ILi16EEENS5_ILi128EEESN_EEEEELb0EEEEEvNT_6ParamsE,"a",@progbits
	.sectionflags	@""
	.align	4
.nv.constant0._ZN7cutlass13device_kernelIN5flash32FlashAttnBwdPostprocessConvertdQIN4cute5tupleIJNS3_1CILi32EEENS5_ILi256EEEEEENS_6half_tEfNS_4arch4Sm80ELi256ENS3_8TiledMMAINS3_8MMA_AtomIJNS3_28SM80_16x8x16_F32F16F16F32_TNEEEENS3_6LayoutINS4_IJNS5_ILi1EEENS5_ILi8EEESH_EEENS4_IJNS5_ILi0EEESH_SK_EEEEENS4_IJNS5_ILi16EEENS5_ILi128EEESN_EEEEELb0EEEEEvNT_6ParamsE:
	.zero		464


//--------------------- .nv.constant0._ZN7cutlass13device_kernelIN5flash19enable_sm80_to_sm89INS1_16FlashAttnBwdSm80INS1_25CollectiveMainloopBwdSm80ILi1ELi1EN4cute5tupleIJNS5_1CILi32EEENS7_ILi64EEENS7_ILi256EEEEEENS_6half_tEfNS_4arch4Sm80ELb1ELb0ELb0ELb1ELb0ELb0ELb0ELb0ELi2ELi2ELi2ELi1ELb1EEENS1_24CollectiveEpilogueBwdGQAISB_fSE_Li256ELb1ELb0EEENS1_25SingleTileBwdLPTSchedulerILb1ELi64ELb0EEEEEEEEEvNT_6ParamsE --------------------------
	.section	.nv.constant0._ZN7cutlass13device_kernelIN5flash19enable_sm80_to_sm89INS1_16FlashAttnBwdSm80INS1_25CollectiveMainloopBwdSm80ILi1ELi1EN4cute5tupleIJNS5_1CILi32EEENS7_ILi64EEENS7_ILi256EEEEEENS_6half_tEfNS_4arch4Sm80ELb1ELb0ELb0ELb1ELb0ELb0ELb0ELb0ELi2ELi2ELi2ELi1ELb1EEENS1_24CollectiveEpilogueBwdGQAISB_fSE_Li256ELb1ELb0EEENS1_25SingleTileBwdLPTSchedulerILb1ELi64ELb0EEEEEEEEEvNT_6ParamsE,"a",@progbits
	.sectionflags	@""
	.align	4
.nv.constant0._ZN7cutlass13device_kernelIN5flash19enable_sm80_to_sm89INS1_16FlashAttnBwdSm80INS1_25CollectiveMainloopBwdSm80ILi1ELi1EN4cute5tupleIJNS5_1CILi32EEENS7_ILi64EEENS7_ILi256EEEEEENS_6half_tEfNS_4arch4Sm80ELb1ELb0ELb0ELb1ELb0ELb0ELb0ELb0ELi2ELi2ELi2ELi1ELb1EEENS1_24CollectiveEpilogueBwdGQAISB_fSE_Li256ELb1ELb0EEENS1_25SingleTileBwdLPTSchedulerILb1ELi64ELb0EEEEEEEEEvNT_6ParamsE:
	.zero		1008


//--------------------- .nv.constant0._ZN7cutlass13device_kernelIN5flash22FlashAttnBwdPreprocessIN4cute5tupleIJNS3_1CILi32EEENS5_ILi256EEEEEENS_6half_tEfNS_4arch4Sm80ELb1ELb1EEEEEvNT_6ParamsE --------------------------
	.section	.nv.constant0._ZN7cutlass13device_kernelIN5flash22FlashAttnBwdPreprocessIN4cute5tupleIJNS3_1CILi32EEENS5_ILi256EEEEEENS_6half_tEfNS_4arch4Sm80ELb1ELb1EEEEEvNT_6ParamsE,"a",@progbits
	.sectionflags	@""
	.align	4
.nv.constant0._ZN7cutlass13device_kernelIN5flash22FlashAttnBwdPreprocessIN4cute5tupleIJNS3_1CILi32EEENS5_ILi256EEEEEENS_6half_tEfNS_4arch4Sm80ELb1ELb1EEEEEvNT_6ParamsE:
	.zero		592


//--------------------- .nv.constant0._ZN7cutlass13device_kernelIN5flash19enable_sm80_to_sm89INS1_16FlashAttnBwdSm80INS1_25CollectiveMainloopBwdSm80ILi1ELi1EN4cute5tupleIJNS5_1CILi64EEES8_NS7_ILi256EEEEEENS_6half_tEfNS_4arch4Sm80ELb0ELb0ELb0ELb0ELb0ELb0ELb0ELb0ELi2ELi4ELi2ELi2ELb0EEENS1_21CollectiveEpilogueBwdISA_SB_SD_Li256ELb0ELb0ELi4EEENS1_19SingleTileSchedulerILb0ELb0ELb0ELi64EEEEEEEEEvNT_6ParamsE --------------------------
	.section	.nv.constant0._ZN7cutlass13device_kernelIN5flash19enable_sm80_to_sm89INS1_16FlashAttnBwdSm80INS1_25CollectiveMainloopBwdSm80ILi1ELi1EN4cute5tupleIJNS5_1CILi64EEES8_NS7_ILi256EEEEEENS_6half_tEfNS_4arch4Sm80ELb0ELb0ELb0ELb0ELb0ELb0ELb0ELb0ELi2ELi4ELi2ELi2ELb0EEENS1_21CollectiveEpilogueBwdISA_SB_SD_Li256ELb0ELb0ELi4EEENS1_19SingleTileSchedulerILb0ELb0ELb0ELi64EEEEEEEEEvNT_6ParamsE,"a",@progbits
	.sectionflags	@""
	.align	4
.nv.constant0._ZN7cutlass13device_kernelIN5flash19enable_sm80_to_sm89INS1_16FlashAttnBwdSm80INS1_25CollectiveMainloopBwdSm80ILi1ELi1EN4cute5tupleIJNS5_1CILi64EEES8_NS7_ILi256EEEEEENS_6half_tEfNS_4arch4Sm80ELb0ELb0ELb0ELb0ELb0ELb0ELb0ELb0ELi2ELi4ELi2ELi2ELb0EEENS1_21CollectiveEpilogueBwdISA_SB_SD_Li256ELb0ELb0ELi4EEENS1_19SingleTileSchedulerILb0ELb0ELb0ELi64EEEEEEEEEvNT_6ParamsE:
	.zero		976


//--------------------- .nv.constant0._ZN7cutlass13device_kernelIN5flash19enable_sm80_to_sm89INS1_16FlashAttnBwdSm80INS1_25CollectiveMainloopBwdSm80ILi1ELi1EN4cute5tupleIJNS5_1CILi64EEES8_NS7_ILi256EEEEEENS_6half_tEfNS_4arch4Sm80ELb0ELb0ELb0ELb0ELb0ELb0ELb0ELb0ELi2ELi4ELi2ELi2ELb0EEENS1_24CollectiveEpilogueBwdGQAISA_fSD_Li256ELb0ELb0EEENS1_19SingleTileSchedulerILb0ELb0ELb0ELi64EEEEEEEEEvNT_6ParamsE --------------------------
	.section	.nv.constant0._ZN7cutlass13device_kernelIN5flash19enable_sm80_to_sm89INS1_16FlashAttnBwdSm80INS1_25CollectiveMainloopBwdSm80ILi1ELi1EN4cute5tupleIJNS5_1CILi64EEES8_NS7_ILi256EEEEEENS_6half_tEfNS_4arch4Sm80ELb0ELb0ELb0ELb0ELb0ELb0ELb0ELb0ELi2ELi4ELi2ELi2ELb0EEENS1_24CollectiveEpilogueBwdGQAISA_fSD_Li256ELb0ELb0EEENS1_19SingleTileSchedulerILb0ELb0ELb0ELi64EEEEEEEEEvNT_6ParamsE,"a",@progbits
	.sectionflags	@""
	.align	4
.nv.constant0._ZN7cutlass13device_kernelIN5flash19enable_sm80_to_sm89INS1_16FlashAttnBwdSm80INS1_25CollectiveMainloopBwdSm80ILi1ELi1EN4cute5tupleIJNS5_1CILi64EEES8_NS7_ILi256EEEEEENS_6half_tEfNS_4arch4Sm80ELb0ELb0ELb0ELb0ELb0ELb0ELb0ELb0ELi2ELi4ELi2ELi2ELb0EEENS1_24CollectiveEpilogueBwdGQAISA_fSD_Li256ELb0ELb0EEENS1_19SingleTileSchedulerILb0ELb0ELb0ELi64EEEEEEEEEvNT_6ParamsE:
	.zero		984


//--------------------- .nv.constant0._ZN7cutlass13device_kernelIN5flash19enable_sm80_to_sm89INS1_16FlashAttnBwdSm80INS1_25CollectiveMainloopBwdSm80ILi1ELi1EN4cute5tupleIJNS5_1CILi64EEES8_NS7_ILi256EEEEEENS_6half_tEfNS_4arch4Sm80ELb0ELb0ELb0ELb1ELb0ELb0ELb0ELb0ELi2ELi4ELi2ELi2ELb0EEENS1_21CollectiveEpilogueBwdISA_SB_SD_Li256ELb1ELb0ELi4EEENS1_19SingleTileSchedulerILb1ELb0ELb0ELi64EEEEEEEEEvNT_6ParamsE --------------------------
	.section	.nv.constant0._ZN7cutlass13device_kernelIN5flash19enable_sm80_to_sm89INS1_16FlashAttnBwdSm80INS1_25CollectiveMainloopBwdSm80ILi1ELi1EN4cute5tupleIJNS5_1CILi64EEES8_NS7_ILi256EEEEEENS_6half_tEfNS_4arch4Sm80ELb0ELb0ELb0ELb1ELb0ELb0ELb0ELb0ELi2ELi4ELi2ELi2ELb0EEENS1_21CollectiveEpilogueBwdISA_SB_SD_Li256ELb1ELb0ELi4EEENS1_19SingleTileSchedulerILb1ELb0ELb0ELi64EEEEEEEEEvNT_6ParamsE,"a",@progbits
	.sectionflags	@""
	.align	4
.nv.constant0._ZN7cutlass13device_kernelIN5flash19enable_sm80_to_sm89INS1_16FlashAttnBwdSm80INS1_25CollectiveMainloopBwdSm80ILi1ELi1EN4cute5tupleIJNS5_1CILi64EEES8_NS7_ILi256EEEEEENS_6half_tEfNS_4arch4Sm80ELb0ELb0ELb0ELb1ELb0ELb0ELb0ELb0ELi2ELi4ELi2ELi2ELb0EEENS1_21CollectiveEpilogueBwdISA_SB_SD_Li256ELb1ELb0ELi4EEENS1_19SingleTileSchedulerILb1ELb0ELb0ELi64EEEEEEEEEvNT_6ParamsE:
	.zero		976


//--------------------- .nv.constant0._ZN7cutlass13device_kernelIN5flash19enable_sm80_to_sm89INS1_16FlashAttnBwdSm80INS1_25CollectiveMainloopBwdSm80ILi1ELi1EN4cute5tupleIJNS5_1CILi64EEES8_NS7_ILi256EEEEEENS_6half_tEfNS_4arch4Sm80ELb0ELb0ELb0ELb1ELb0ELb0ELb0ELb0ELi2ELi4ELi2ELi2ELb0EEENS1_24CollectiveEpilogueBwdGQAISA_fSD_Li256ELb1ELb0EEENS1_19SingleTileSchedulerILb1ELb0ELb0ELi64EEEEEEEEEvNT_6ParamsE --------------------------
	.section	.nv.constant0._ZN7cutlass13device_kernelIN5flash19enable_sm80_to_sm89INS1_16FlashAttnBwdSm80INS1_25CollectiveMainloopBwdSm80ILi1ELi1EN4cute5tupleIJNS5_1CILi64EEES8_NS7_ILi256EEEEEENS_6half_tEfNS_4arch4Sm80ELb0ELb0ELb0ELb1ELb0ELb0ELb0ELb0ELi2ELi4ELi2ELi2ELb0EEENS1_24CollectiveEpilogueBwdGQAISA_fSD_Li256ELb1ELb0EEENS1_19SingleTileSchedulerILb1ELb0ELb0ELi64EEEEEEEEEvNT_6ParamsE,"a",@progbits
	.sectionflags	@""
	.align	4
.nv.constant0._ZN7cutlass13device_kernelIN5flash19enable_sm80_to_sm89INS1_16FlashAttnBwdSm80INS1_25CollectiveMainloopBwdSm80ILi1ELi1EN4cute5tupleIJNS5_1CILi64EEES8_NS7_ILi256EEEEEENS_6half_tEfNS_4arch4Sm80ELb0ELb0ELb0ELb1ELb0ELb0ELb0ELb0ELi2ELi4ELi2ELi2ELb0EEENS1_24CollectiveEpilogueBwdGQAISA_fSD_Li256ELb1ELb0EEENS1_19SingleTileSchedulerILb1ELb0ELb0ELi64EEEEEEEEEvNT_6ParamsE:
	.zero		984


//--------------------- .nv.constant0._ZN7cutlass13device_kernelIN5flash19enable_sm80_to_sm89INS1_16FlashAttnBwdSm80INS1_25CollectiveMainloopBwdSm80ILi1ELi1EN4cute5tupleIJNS5_1CILi64EEES8_NS7_ILi256EEEEEENS_6half_tEfNS_4arch4Sm80ELb0ELb1ELb0ELb0ELb0ELb0ELb0ELb0ELi2ELi4ELi2ELi2ELb0EEENS1_21CollectiveEpilogueBwdISA_SB_SD_Li256ELb0ELb0ELi4EEENS1_19SingleTileSchedulerILb0ELb0ELb0ELi64EEEEEEEEEvNT_6ParamsE --------------------------
	.section	.nv.constant0._ZN7cutlass13device_kernelIN5flash19enable_sm80_to_sm89INS1_16FlashAttnBwdSm80INS1_25CollectiveMainloopBwdSm80ILi1ELi1EN4cute5tupleIJNS5_1CILi64EEES8_NS7_ILi256EEEEEENS_6half_tEfNS_4arch4Sm80ELb0ELb1ELb0ELb0ELb0ELb0ELb0ELb0ELi2ELi4ELi2ELi2ELb0EEENS1_21CollectiveEpilogueBwdISA_SB_SD_Li256ELb0ELb0ELi4EEENS1_19SingleTileSchedulerILb0ELb0ELb0ELi64EEEEEEEEEvNT_6ParamsE,"a",@progbits
	.sectionflags	@""
	.align	4
.nv.constant0._ZN7cutlass13device_kernelIN5flash19enable_sm80_to_sm89INS1_16FlashAttnBwdSm80INS1_25CollectiveMainloopBwdSm80ILi1ELi1EN4cute5tupleIJNS5_1CILi64EEES8_NS7_ILi256EEEEEENS_6half_tEfNS_4arch4Sm80ELb0ELb1ELb0ELb0ELb0ELb0ELb0ELb0ELi2ELi4ELi2ELi2ELb0EEENS1_21CollectiveEpilogueBwdISA_SB_SD_Li256ELb0ELb0ELi4EEENS1_19SingleTileSchedulerILb0ELb0ELb0ELi64EEEEEEEEEvNT_6ParamsE:
	.zero		976


//--------------------- .nv.constant0._ZN7cutlass13device_kernelIN5flash19enable_sm80_to_sm89INS1_16FlashAttnBwdSm80INS1_25CollectiveMainloopBwdSm80ILi1ELi1EN4cute5tupleIJNS5_1CILi64EEES8_NS7_ILi256EEEEEENS_6half_tEfNS_4arch4Sm80ELb0ELb1ELb0ELb0ELb0ELb0ELb0ELb0ELi2ELi4ELi2ELi2ELb0EEENS1_24CollectiveEpilogueBwdGQAISA_fSD_Li256ELb0ELb0EEENS1_19SingleTileSchedulerILb0ELb0ELb0ELi64EEEEEEEEEvNT_6ParamsE --------------------------
	.section	.nv.constant0._ZN7cutlass13device_kernelIN5flash19enable_sm80_to_sm89INS1_16FlashAttnBwdSm80INS1_25CollectiveMainloopBwdSm80ILi1ELi1EN4cute5tupleIJNS5_1CILi64EEES8_NS7_ILi256EEEEEENS_6half_tEfNS_4arch4Sm80ELb0ELb1ELb0ELb0ELb0ELb0ELb0ELb0ELi2ELi4ELi2ELi2ELb0EEENS1_24CollectiveEpilogueBwdGQAISA_fSD_Li256ELb0ELb0EEENS1_19SingleTileSchedulerILb0ELb0ELb0ELi64EEEEEEEEEvNT_6ParamsE,"a",@progbits
	.sectionflags	@""
	.align	4
.nv.constant0._ZN7cutlass13device_kernelIN5flash19enable_sm80_to_sm89INS1_16FlashAttnBwdSm80INS1_25CollectiveMainloopBwdSm80ILi1ELi1EN4cute5tupleIJNS5_1CILi64EEES8_NS7_ILi256EEEEEENS_6half_tEfNS_4arch4Sm80ELb0ELb1ELb0ELb0ELb0ELb0ELb0ELb0ELi2ELi4ELi2ELi2ELb0EEENS1_24CollectiveEpilogueBwdGQAISA_fSD_Li256ELb0ELb0EEENS1_19SingleTileSchedulerILb0ELb0ELb0ELi64EEEEEEEEEvNT_6ParamsE:
	.zero		984


//--------------------- .nv.constant0._ZN7cutlass13device_kernelIN5flash19enable_sm80_to_sm89INS1_16FlashAttnBwdSm80INS1_25CollectiveMainloopBwdSm80ILi1ELi1EN4cute5tupleIJNS5_1CILi64EEES8_NS7_ILi256EEEEEENS_6half_tEfNS_4arch4Sm80ELb0ELb1ELb0ELb1ELb0ELb0ELb0ELb0ELi2ELi4ELi2ELi2ELb0EEENS1_21CollectiveEpilogueBwdISA_SB_SD_Li256ELb1ELb0ELi4EEENS1_19SingleTileSchedulerILb1ELb0ELb0ELi64EEEEEEEEEvNT_6ParamsE --------------------------
	.section	.nv.constant0._ZN7cutlass13device_kernelIN5flash19enable_sm80_to_sm89INS1_16FlashAttnBwdSm80INS1_25CollectiveMainloopBwdSm80ILi1ELi1EN4cute5tupleIJNS5_1CILi64EEES8_NS7_ILi256EEEEEENS_6half_tEfNS_4arch4Sm80ELb0ELb1ELb0ELb1ELb0ELb0ELb0ELb0ELi2ELi4ELi2ELi2ELb0EEENS1_21CollectiveEpilogueBwdISA_SB_SD_Li256ELb1ELb0ELi4EEENS1_19SingleTileSchedulerILb1ELb0ELb0ELi64EEEEEEEEEvNT_6ParamsE,"a",@progbits
	.sectionflags	@""
	.align	4
.nv.constant0._ZN7cutlass13device_kernelIN5flash19enable_sm80_to_sm89INS1_16FlashAttnBwdSm80INS1_25CollectiveMainloopBwdSm80ILi1ELi1EN4cute5tupleIJNS5_1CILi64EEES8_NS7_ILi256EEEEEENS_6half_tEfNS_4arch4Sm80ELb0ELb1ELb0ELb1ELb0ELb0ELb0ELb0ELi2ELi4ELi2ELi2ELb0EEENS1_21CollectiveEpilogueBwdISA_SB_SD_Li256ELb1ELb0ELi4EEENS1_19SingleTileSchedulerILb1ELb0ELb0ELi64EEEEEEEEEvNT_6ParamsE:
	.zero		976


//--------------------- .nv.constant0._ZN7cutlass13device_kernelIN5flash19enable_sm80_to_sm89INS1_16FlashAttnBwdSm80INS1_25CollectiveMainloopBwdSm80ILi1ELi1EN4cute5tupleIJNS5_1CILi64EEES8_NS7_ILi256EEEEEENS_6half_tEfNS_4arch4Sm80ELb0ELb1ELb0ELb1ELb0ELb0ELb0ELb0ELi2ELi4ELi2ELi2ELb0EEENS1_24CollectiveEpilogueBwdGQAISA_fSD_Li256ELb1ELb0EEENS1_19SingleTileSchedulerILb1ELb0ELb0ELi64EEEEEEEEEvNT_6ParamsE --------------------------
	.section	.nv.constant0._ZN7cutlass13device_kernelIN5flash19enable_sm80_to_sm89INS1_16FlashAttnBwdSm80INS1_25CollectiveMainloopBwdSm80ILi1ELi1EN4cute5tupleIJNS5_1CILi64EEES8_NS7_ILi256EEEEEENS_6half_tEfNS_4arch4Sm80ELb0ELb1ELb0ELb1ELb0ELb0ELb0ELb0ELi2ELi4ELi2ELi2ELb0EEENS1_24CollectiveEpilogueBwdGQAISA_fSD_Li256ELb1ELb0EEENS1_19SingleTileSchedulerILb1ELb0ELb0ELi64EEEEEEEEEvNT_6ParamsE,"a",@progbits
	.sectionflags	@""
	.align	4
.nv.constant0._ZN7cutlass13device_kernelIN5flash19enable_sm80_to_sm89INS1_16FlashAttnBwdSm80INS1_25CollectiveMainloopBwdSm80ILi1ELi1EN4cute5tupleIJNS5_1CILi64EEES8_NS7_ILi256EEEEEENS_6half_tEfNS_4arch4Sm80ELb0ELb1ELb0ELb1ELb0ELb0ELb0ELb0ELi2ELi4ELi2ELi2ELb0EEENS1_24CollectiveEpilogueBwdGQAISA_fSD_Li256ELb1ELb0EEENS1_19SingleTileSchedulerILb1ELb0ELb0ELi64EEEEEEEEEvNT_6ParamsE:
	.zero		984


//--------------------- .nv.constant0._ZN7cutlass13device_kernelIN5flash19enable_sm80_to_sm89INS1_16FlashAttnBwdSm80INS1_25CollectiveMainloopBwdSm80ILi1ELi1EN4cute5tupleIJNS5_1CILi64EEES8_NS7_ILi256EEEEEENS_6half_tEfNS_4arch4Sm80ELb1ELb0ELb0ELb0ELb0ELb0ELb0ELb0ELi2ELi4ELi2ELi2ELb0EEENS1_21CollectiveEpilogueBwdISA_SB_SD_Li256ELb0ELb0ELi4EEENS1_25SingleTileBwdLPTSchedulerILb0ELi64ELb0EEEEEEEEEvNT_6ParamsE --------------------------
	.section	.nv.constant0._ZN7cutlass13device_kernelIN5flash19enable_sm80_to_sm89INS1_16FlashAttnBwdSm80INS1_25CollectiveMainloopBwdSm80ILi1ELi1EN4cute5tupleIJNS5_1CILi64EEES8_NS7_ILi256EEEEEENS_6half_tEfNS_4arch4Sm80ELb1ELb0ELb0ELb0ELb0ELb0ELb0ELb0ELi2ELi4ELi2ELi2ELb0EEENS1_21CollectiveEpilogueBwdISA_SB_SD_Li256ELb0ELb0ELi4EEENS1_25SingleTileBwdLPTSchedulerILb0ELi64ELb0EEEEEEEEEvNT_6ParamsE,"a",@progbits
	.sectionflags	@""
	.align	4
.nv.constant0._ZN7cutlass13device_kernelIN5flash19enable_sm80_to_sm89INS1_16FlashAttnBwdSm80INS1_25CollectiveMainloopBwdSm80ILi1ELi1EN4cute5tupleIJNS5_1CILi64EEES8_NS7_ILi256EEEEEENS_6half_tEfNS_4arch4Sm80ELb1ELb0ELb0ELb0ELb0ELb0ELb0ELb0ELi2ELi4ELi2ELi2ELb0EEENS1_21CollectiveEpilogueBwdISA_SB_SD_Li256ELb0ELb0ELi4EEENS1_25SingleTileBwdLPTSchedulerILb0ELi64ELb0EEEEEEEEEvNT_6ParamsE:
	.zero		1000


//--------------------- .nv.constant0._ZN7cutlass13device_kernelIN5flash19enable_sm80_to_sm89INS1_16FlashAttnBwdSm80INS1_25CollectiveMainloopBwdSm80ILi1ELi1EN4cute5tupleIJNS5_1CILi64EEES8_NS7_ILi256EEEEEENS_6half_tEfNS_4arch4Sm80ELb1ELb0ELb0ELb0ELb0ELb0ELb0ELb0ELi2ELi4ELi2ELi2ELb0EEENS1_24CollectiveEpilogueBwdGQAISA_fSD_Li256ELb0ELb0EEENS1_25SingleTileBwdLPTSchedulerILb0ELi64ELb0EEEEEEEEEvNT_6ParamsE --------------------------
	.section	.nv.constant0._ZN7cutlass13device_kernelIN5flash19enable_sm80_to_sm89INS1_16FlashAttnBwdSm80INS1_25CollectiveMainloopBwdSm80ILi1ELi1EN4cute5tupleIJNS5_1CILi64EEES8_NS7_ILi256EEEEEENS_6half_tEfNS_4arch4Sm80ELb1ELb0ELb0ELb0ELb0ELb0ELb0ELb0ELi2ELi4ELi2ELi2ELb0EEENS1_24CollectiveEpilogueBwdGQAISA_fSD_Li256ELb0ELb0EEENS1_25SingleTileBwdLPTSchedulerILb0ELi64ELb0EEEEEEEEEvNT_6ParamsE,"a",@progbits
	.sectionflags	@""
	.align	4
.nv.constant0._ZN7cutlass13device_kernelIN5flash19enable_sm80_to_sm89INS1_16FlashAttnBwdSm80INS1_25CollectiveMainloopBwdSm80ILi1ELi1EN4cute5tupleIJNS5_1CILi64EEES8_NS7_ILi256EEEEEENS_6half_tEfNS_4arch4Sm80ELb1ELb0ELb0ELb0ELb0ELb0ELb0ELb0ELi2ELi4ELi2ELi2ELb0EEENS1_24CollectiveEpilogueBwdGQAISA_fSD_Li256ELb0ELb0EEENS1_25SingleTileBwdLPTSchedulerILb0ELi64ELb0EEEEEEEEEvNT_6ParamsE:
	.zero		1008


//--------------------- .nv.constant0._ZN7cutlass13device_kernelIN5flash22FlashAttnBwdPreprocessIN4cute5tupleIJNS3_1CILi64EEENS5_ILi256EEEEEENS_6half_tEfNS_4arch4Sm80ELb1ELb0EEEEEvNT_6ParamsE --------------------------
	.section	.nv.constant0._ZN7cutlass13device_kernelIN5flash22FlashAttnBwdPreprocessIN4cute5tupleIJNS3_1CILi64EEENS5_ILi256EEEEEENS_6half_tEfNS_4arch4Sm80ELb1ELb0EEEEEvNT_6ParamsE,"a",@progbits
	.sectionflags	@""
	.align	4
.nv.constant0._ZN7cutlass13device_kernelIN5flash22FlashAttnBwdPreprocessIN4cute5tupleIJNS3_1CILi64EEENS5_ILi256EEEEEENS_6half_tEfNS_4arch4Sm80ELb1ELb0EEEEEvNT_6ParamsE:
	.zero		592


//--------------------- .nv.constant0._ZN7cutlass13device_kernelIN5flash19enable_sm80_to_sm89INS1_16FlashAttnBwdSm80INS1_25CollectiveMainloopBwdSm80ILi1ELi1EN4cute5tupleIJNS5_1CILi64EEES8_NS7_ILi256EEEEEENS_6half_tEfNS_4arch4Sm80ELb1ELb0ELb0ELb1ELb0ELb0ELb0ELb0ELi2ELi4ELi2ELi2ELb0EEENS1_21CollectiveEpilogueBwdISA_SB_SD_Li256ELb1ELb0ELi4EEENS1_25SingleTileBwdLPTSchedulerILb1ELi64ELb0EEEEEEEEEvNT_6ParamsE --------------------------
	.section	.nv.constant0._ZN7cutlass13device_kernelIN5flash19enable_sm80_to_sm89INS1_16FlashAttnBwdSm80INS1_25CollectiveMainloopBwdSm80ILi1ELi1EN4cute5tupleIJNS5_1CILi64EEES8_NS7_ILi256EEEEEENS_6half_tEfNS_4arch4Sm80ELb1ELb0ELb0ELb1ELb0ELb0ELb0ELb0ELi2ELi4ELi2ELi2ELb0EEENS1_21CollectiveEpilogueBwdISA_SB_SD_Li256ELb1ELb0ELi4EEENS1_25SingleTileBwdLPTSchedulerILb1ELi64ELb0EEEEEEEEEvNT_6ParamsE,"a",@progbits
	.sectionflags	@""
	.align	4
.nv.constant0._ZN7cutlass13device_kernelIN5flash19enable_sm80_to_sm89INS1_16FlashAttnBwdSm80INS1_25CollectiveMainloopBwdSm80ILi1ELi1EN4cute5tupleIJNS5_1CILi64EEES8_NS7_ILi256EEEEEENS_6half_tEfNS_4arch4Sm80ELb1ELb0ELb0ELb1ELb0ELb0ELb0ELb0ELi2ELi4ELi2ELi2ELb0EEENS1_21CollectiveEpilogueBwdISA_SB_SD_Li256ELb1ELb0ELi4EEENS1_25SingleTileBwdLPTSchedulerILb1ELi64ELb0EEEEEEEEEvNT_6ParamsE:
	.zero		1000


//--------------------- .nv.constant0._ZN7cutlass13device_kernelIN5flash32FlashAttnBwdPostprocessConvertdQIN4cute5tupleIJNS3_1CILi64EEENS5_ILi256EEEEEENS_6half_tEfNS_4arch4Sm80ELi256ENS3_8TiledMMAINS3_8MMA_AtomIJNS3_28SM80_16x8x16_F32F16F16F32_TNEEEENS3_6LayoutINS4_IJNS5_ILi2EEENS5_ILi4EEENS5_ILi1EEEEEENS4_IJSJ_SH_NS5_ILi0EEEEEEEENS4_IJNS5_ILi32EEES6_NS5_ILi16EEEEEEEELb0EEEEEvNT_6ParamsE --------------------------
	.section	.nv.constant0._ZN7cutlass13device_kernelIN5flash32FlashAttnBwdPostprocessConvertdQIN4cute5tupleIJNS3_1CILi64EEENS5_ILi256EEEEEENS_6half_tEfNS_4arch4Sm80ELi256ENS3_8TiledMMAINS3_8MMA_AtomIJNS3_28SM80_16x8x16_F32F16F16F32_TNEEEENS3_6LayoutINS4_IJNS5_ILi2EEENS5_ILi4EEENS5_ILi1EEEEEENS4_IJSJ_SH_NS5_ILi0EEEEEEEENS4_IJNS5_ILi32EEES6_NS5_ILi16EEEEEEEELb0EEEEEvNT_6ParamsE,"a",@progbits
	.sectionflags	@""
	.align	4
.nv.constant0._ZN7cutlass13device_kernelIN5flash32FlashAttnBwdPostprocessConvertdQIN4cute5tupleIJNS3_1CILi64EEENS5_ILi256EEEEEENS_6half_tEfNS_4arch4Sm80ELi256ENS3_8TiledMMAINS3_8MMA_AtomIJNS3_28SM80_16x8x16_F32F16F16F32_TNEEEENS3_6LayoutINS4_IJNS5_ILi2EEENS5_ILi4EEENS5_ILi1EEEEEENS4_IJSJ_SH_NS5_ILi0EEEEEEEENS4_IJNS5_ILi32EEES6_NS5_ILi16EEEEEEEELb0EEEEEvNT_6ParamsE:
	.zero		464


//--------------------- .nv.constant0._ZN7cutlass13device_kernelIN5flash19enable_sm80_to_sm89INS1_16FlashAttnBwdSm80INS1_25CollectiveMainloopBwdSm80ILi1ELi1EN4cute5tupleIJNS5_1CILi64EEES8_NS7_ILi256EEEEEENS_6half_tEfNS_4arch4Sm80ELb1ELb0ELb0ELb1ELb0ELb0ELb0ELb0ELi2ELi4ELi2ELi2ELb0EEENS1_24CollectiveEpilogueBwdGQAISA_fSD_Li256ELb1ELb0EEENS1_25SingleTileBwdLPTSchedulerILb1ELi64ELb0EEEEEEEEEvNT_6ParamsE --------------------------
	.section	.nv.constant0._ZN7cutlass13device_kernelIN5flash19enable_sm80_to_sm89INS1_16FlashAttnBwdSm80INS1_25CollectiveMainloopBwdSm80ILi1ELi1EN4cute5tupleIJNS5_1CILi64EEES8_NS7_ILi256EEEEEENS_6half_tEfNS_4arch4Sm80ELb1ELb0ELb0ELb1ELb0ELb0ELb0ELb0ELi2ELi4ELi2ELi2ELb0EEENS1_24CollectiveEpilogueBwdGQAISA_fSD_Li256ELb1ELb0EEENS1_25SingleTileBwdLPTSchedulerILb1ELi64ELb0EEEEEEEEEvNT_6ParamsE,"a",@progbits
	.sectionflags	@""
	.align	4
.nv.constant0._ZN7cutlass13device_kernelIN5flash19enable_sm80_to_sm89INS1_16FlashAttnBwdSm80INS1_25CollectiveMainloopBwdSm80ILi1ELi1EN4cute5tupleIJNS5_1CILi64EEES8_NS7_ILi256EEEEEENS_6half_tEfNS_4arch4Sm80ELb1ELb0ELb0ELb1ELb0ELb0ELb0ELb0ELi2ELi4ELi2ELi2ELb0EEENS1_24CollectiveEpilogueBwdGQAISA_fSD_Li256ELb1ELb0EEENS1_25SingleTileBwdLPTSchedulerILb1ELi64ELb0EEEEEEEEEvNT_6ParamsE:
	.zero		1008


//--------------------- .nv.constant0._ZN7cutlass13device_kernelIN5flash22FlashAttnBwdPreprocessIN4cute5tupleIJNS3_1CILi64EEENS5_ILi256EEEEEENS_6half_tEfNS_4arch4Sm80ELb1ELb1EEEEEvNT_6ParamsE --------------------------
	.section	.nv.constant0._ZN7cutlass13device_kernelIN5flash22FlashAttnBwdPreprocessIN4cute5tupleIJNS3_1CILi64EEENS5_ILi256EEEEEENS_6half_tEfNS_4arch4Sm80ELb1ELb1EEEEEvNT_6ParamsE,"a",@progbits
	.sectionflags	@""
	.align	4
.nv.constant0._ZN7cutlass13device_kernelIN5flash22FlashAttnBwdPreprocessIN4cute5tupleIJNS3_1CILi64EEENS5_ILi256EEEEEENS_6half_tEfNS_4arch4Sm80ELb1ELb1EEEEEvNT_6ParamsE:
	.zero		592


//--------------------- .text._ZN7cutlass13device_kernelIN5flash19enable_sm80_to_sm89INS1_16FlashAttnBwdSm80INS1_25CollectiveMainloopBwdSm80ILi1ELi1EN4cute5tupleIJNS5_1CILi32EEENS7_ILi64EEENS7_ILi256EEEEEENS_6half_tEfNS_4arch4Sm80ELb0ELb0ELb0ELb0ELb0ELb0ELb0ELb0ELi2ELi2ELi2ELi1ELb1EEENS1_21CollectiveEpilogueBwdISB_SC_SE_Li256ELb0ELb0ELi4EEENS1_19SingleTileSchedulerILb0ELb0ELb0ELi64EEEEEEEEEvNT_6ParamsE --------------------------
	.section	.text._ZN7cutlass13device_kernelIN5flash19enable_sm80_to_sm89INS1_16FlashAttnBwdSm80INS1_25CollectiveMainloopBwdSm80ILi1ELi1EN4cute5tupleIJNS5_1CILi32EEENS7_ILi64EEENS7_ILi256EEEEEENS_6half_tEfNS_4arch4Sm80ELb0ELb0ELb0ELb0ELb0ELb0ELb0ELb0ELi2ELi2ELi2ELi1ELb1EEENS1_21CollectiveEpilogueBwdISB_SC_SE_Li256ELb0ELb0ELi4EEENS1_19SingleTileSchedulerILb0ELb0ELb0ELi64EEEEEEEEEvNT_6ParamsE,"ax",@progbits
	.sectioninfo	@"SHI_REGISTERS=255"
	.align	128
.text._ZN7cutlass13device_kernelIN5flash19enable_sm80_to_sm89INS1_16FlashAttnBwdSm80INS1_25CollectiveMainloopBwdSm80ILi1ELi1EN4cute5tupleIJNS5_1CILi32EEENS7_ILi64EEENS7_ILi256EEEEEENS_6half_tEfNS_4arch4Sm80ELb0ELb0ELb0ELb0ELb0ELb0ELb0ELb0ELi2ELi2ELi2ELi1ELb1EEENS1_21CollectiveEpilogueBwdISB_SC_SE_Li256ELb0ELb0ELi4EEENS1_19SingleTileSchedulerILb0ELb0ELb0ELi64EEEEEEEEEvNT_6ParamsE:
        .type           _ZN7cutlass13device_kernelIN5flash19enable_sm80_to_sm89INS1_16FlashAttnBwdSm80INS1_25CollectiveMainloopBwdSm80ILi1ELi1EN4cute5tupleIJNS5_1CILi32EEENS7_ILi64EEENS7_ILi256EEEEEENS_6half_tEfNS_4arch4Sm80ELb0ELb0ELb0ELb0ELb0ELb0ELb0ELb0ELi2ELi2ELi2ELi1ELb1EEENS1_21CollectiveEpilogueBwdISB_SC_SE_Li256ELb0ELb0ELi4EEENS1_19SingleTileSchedulerILb0ELb0ELb0ELi64EEEEEEEEEvNT_6ParamsE,@function
        .size           _ZN7cutlass13device_kernelIN5flash19enable_sm80_to_sm89INS1_16FlashAttnBwdSm80INS1_25CollectiveMainloopBwdSm80ILi1ELi1EN4cute5tupleIJNS5_1CILi32EEENS7_ILi64EEENS7_ILi256EEEEEENS_6half_tEfNS_4arch4Sm80ELb0ELb0ELb0ELb0ELb0ELb0ELb0ELb0ELi2ELi2ELi2ELi1ELb1EEENS1_21CollectiveEpilogueBwdISB_SC_SE_Li256ELb0ELb0ELi4EEENS1_19SingleTileSchedulerILb0ELb0ELb0ELi64EEEEEEEEEvNT_6ParamsE,(.L_x_1146 - _ZN7cutlass13device_kernelIN5flash19enable_sm80_to_sm89INS1_16FlashAttnBwdSm80INS1_25CollectiveMainloopBwdSm80ILi1ELi1EN4cute5tupleIJNS5_1CILi32EEENS7_ILi64EEENS7_ILi256EEEEEENS_6half_tEfNS_4arch4Sm80ELb0ELb0ELb0ELb0ELb0ELb0ELb0ELb0ELi2ELi2ELi2ELi1ELb1EEENS1_21CollectiveEpilogueBwdISB_SC_SE_Li256ELb0ELb0ELi4EEENS1_19SingleTileSchedulerILb0ELb0ELb0ELi64EEEEEEEEEvNT_6ParamsE)
        .other          _ZN7cutlass13device_kernelIN5flash19enable_sm80_to_sm89INS1_16FlashAttnBwdSm80INS1_25CollectiveMainloopBwdSm80ILi1ELi1EN4cute5tupleIJNS5_1CILi32EEENS7_ILi64EEENS7_ILi256EEEEEENS_6half_tEfNS_4arch4Sm80ELb0ELb0ELb0ELb0ELb0ELb0ELb0ELb0ELi2ELi2ELi2ELi1ELb1EEENS1_21CollectiveEpilogueBwdISB_SC_SE_Li256ELb0ELb0ELi4EEENS1_19SingleTileSchedulerILb0ELb0ELb0ELi64EEEEEEEEEvNT_6ParamsE,@"STO_CUDA_ENTRY STV_DEFAULT"
_ZN7cutlass13device_kernelIN5flash19enable_sm80_to_sm89INS1_16FlashAttnBwdSm80INS1_25CollectiveMainloopBwdSm80ILi1ELi1EN4cute5tupleIJNS5_1CILi32EEENS7_ILi64EEENS7_ILi256EEEEEENS_6half_tEfNS_4arch4Sm80ELb0ELb0ELb0ELb0ELb0ELb0ELb0ELb0ELi2ELi2ELi2ELi1ELb1EEENS1_21CollectiveEpilogueBwdISB_SC_SE_Li256ELb0ELb0ELi4EEENS1_19SingleTileSchedulerILb0ELb0ELb0ELi64EEEEEEEEEvNT_6ParamsE:
[----:B------:R-:W-:-:S03]  /*0000*/  MOV R1, c[0x0][0x28] ;  /* 0x00000a0000017a02 */ /* 0x000fc60000000f00 */
[----:B------:R-:W1:Y:S01]  /*0010*/  S2UR UR12, SR_CTAID.Z ;  /* 0x00000000000c79c3 */ /* 0x000e620000002700 */
[----:B------:R-:W-:Y:S02]  /*0020*/  IADD3 R1, R1, -0xb8, RZ ;  /* 0xffffff4801017810 */ /* 0x000fe40007ffe0ff */
[----:B-1----:R-:W-:-:S13]  /*0030*/  ISETP.LE.AND P0, PT, RZ, UR12, PT ;  /* 0x0000000cff007c0c */ /* 0x002fda000bf03270 */
[----:B------:R-:W-:Y:S05]  /*0040*/  @!P0 EXIT ;  /* 0x000000000000894d */ /* 0x000fea0003800000 */
[----:B------:R-:W1:Y:S01]  /*0050*/  S2R R2, SR_TID.X ;  /* 0x0000000000027919 */ /* 0x000e620000002100 */
[----:B------:R-:W2:Y:S01]  /*0060*/  S2UR UR11, SR_CTAID.Y ;  /* 0x00000000000b79c3 */ /* 0x000ea20000002600 */
[----:B------:R-:W-:Y:S01]  /*0070*/  ULDC.64 UR6, c[0x0][0x248] ;  /* 0x0000920000067ab9 */ /* 0x000fe20000000a00 */
[----:B------:R-:W-:Y:S01]  /*0080*/  IMAD.MOV.U32 R149, RZ, RZ, R3 ;  /* 0x000000ffff957224 */ /* 0x000fe200078e0003 */
[----:B------:R-:W-:Y:S01]  /*0090*/  USHF.R.S32.HI UR10, URZ, 0x1f, UR12 ;  /* 0x0000001f3f0a7899 */ /* 0x000fe2000801140c */
[----:B------:R-:W3:Y:S01]  /*00a0*/  S2R R9, SR_CTAID.X ;  /* 0x0000000000097919 */ /* 0x000ee20000002500 */
[----:B------:R-:W-:Y:S01]  /*00b0*/  UISETP.NE.AND UP0, UPT, UR6, 0x1, UPT ;  /* 0x000000010600788c */ /* 0x000fe2000bf05270 */
[----:B------:R-:W-:Y:S01]  /*00c0*/  IMAD.U32 R8, RZ, RZ, UR12 ;  /* 0x0000000cff087e24 */ /* 0x000fe2000f8e00ff */
[----:B------:R-:W-:Y:S01]  /*00d0*/  ULDC.64 UR4, c[0x0][0x1e8] ;  /* 0x00007a0000047ab9 */ /* 0x000fe20000000a00 */
[----:B------:R-:W-:Y:S01]  /*00e0*/  IMAD.MOV.U32 R36, RZ, RZ, -0x40 ;  /* 0xffffffc0ff247424 */ /* 0x000fe200078e00ff */
[----:B------:R-:W-:Y:S01]  /*00f0*/  UIMAD UR4, UR10, UR4, URZ ;  /* 0x000000040a0472a4 */ /* 0x000fe2000f8e023f */
[----:B------:R-:W-:Y:S01]  /*0100*/  IMAD.MOV.U32 R37, RZ, RZ, 0x20 ;  /* 0x00000020ff257424 */ /* 0x000fe200078e00ff */
[----:B------:R-:W-:-:S02]  /*0110*/  ULDC.64 UR18, c[0x0][0x118] ;  /* 0x0000460000127ab9 */ /* 0x000fc40000000a00 */
[----:B------:R-:W-:-:S03]  /*0120*/  UIMAD UR13, UR12, UR5, UR4 ;  /* 0x000000050c0d72a4 */ /* 0x000fc6000f8e0204 */
[----:B------:R-:W-:Y:S02]  /*0130*/  ULDC.64 UR4, c[0x0][0x278] ;  /* 0x00009e0000047ab9 */ /* 0x000fe40000000a00 */
[----:B------:R-:W-:Y:S02]  /*0140*/  UIMAD UR8, UR10, UR4, URZ ;  /* 0x000000040a0872a4 */ /* 0x000fe4000f8e023f */
[----:B------:R-:W-:Y:S02]  /*0150*/  UIMAD.WIDE.U32 UR14, UR12, UR4, URZ ;  /* 0x000000040c0e72a5 */ /* 0x000fe4000f8e003f */
[----:B------:R-:W-:Y:S01]  /*0160*/  UIMAD UR8, UR12, UR5, UR8 ;  /* 0x000000050c0872a4 */ /* 0x000fe2000f8e0208 */
[--C-:B-1----:R-:W-:Y:S01]  /*0170*/  IMAD.MOV.U32 R148, RZ, RZ, R2.reuse ;  /* 0x000000ffff947224 */ /* 0x102fe200078e0002 */
[----:B--2---:R-:W-:Y:S01]  /*0180*/  UIMAD.WIDE.U32 UR16, UR11, UR7, URZ ;  /* 0x000000070b1072a5 */ /* 0x004fe2000f8e003f */
[----:B------:R-:W-:Y:S01]  /*0190*/  IMAD.MOV.U32 R148, RZ, RZ, R2 ;  /* 0x000000ffff947224 */ /* 0x000fe200078e0002 */
[----:B------:R-:W-:Y:S01]  /*01a0*/  UMOV UR6, UR11 ;  /* 0x0000000b00067c82 */ /* 0x000fe20008000000 */
[----:B------:R1:W-:Y:S01]  /*01b0*/  STL [R1+0x70], R2 ;  /* 0x0000700201007387 */ /* 0x0003e20000100800 */
[----:B------:R-:W-:Y:S01]  /*01c0*/  ULDC UR7, c[0x0][0x250] ;  /* 0x0000940000077ab9 */ /* 0x000fe20000000800 */
[----:B------:R-:W-:Y:S01]  /*01d0*/  IMAD.SHL.U32 R4, R148, 0x4, RZ ;  /* 0x0000000494047824 */ /* 0x000fe200078e00ff */
[----:B------:R-:W-:Y:S01]  /*01e0*/  SHF.R.S32.HI R33, RZ, 0x1f, R148 ;  /* 0x0000001fff217819 */ /* 0x000fe20000011494 */
[----:B------:R-:W-:Y:S01]  /*01f0*/  @UP0 USHF.R.U32.HI UR6, URZ, UR7, UR17 ;  /* 0x000000073f060299 */ /* 0x000fe20008011611 */
[----:B------:R-:W-:Y:S01]  /*0200*/  IMAD.U32 R3, RZ, RZ, UR11 ;  /* 0x0000000bff037e24 */ /* 0x000fe2000f8e00ff */
[----:B------:R-:W-:Y:S01]  /*0210*/  ULDC.64 UR4, c[0x0][0x1e0] ;  /* 0x0000780000047ab9 */ /* 0x000fe20000000a00 */
[----:B------:R-:W-:Y:S01]  /*0220*/  LEA.HI R30, R33, R148, RZ, 0x3 ;  /* 0x00000094211e7211 */ /* 0x000fe200078f18ff */
[----:B------:R-:W-:Y:S01]  /*0230*/  USHF.R.S32.HI UR9, URZ, 0x1f, UR6 ;  /* 0x0000001f3f097899 */ /* 0x000fe20008011406 */
[----:B------:R-:W-:Y:S01]  /*0240*/  SHF.R.S32.HI R5, RZ, 0x1f, R4 ;  /* 0x0000001fff057819 */ /* 0x000fe20000011404 */
[----:B------:R-:W-:Y:S01]  /*0250*/  UIADD3 UR8, UR15, UR8, URZ ;  /* 0x000000080f087290 */ /* 0x000fe2000fffe03f */
[----:B------:R-:W-:Y:S01]  /*0260*/  LOP3.LUT R0, R30, 0xfffffff8, RZ, 0xc0, !PT ;  /* 0xfffffff81e007812 */ /* 0x000fe200078ec0ff */
[----:B------:R-:W-:Y:S01]  /*0270*/  UIMAD UR4, UR9, UR4, URZ ;  /* 0x00000004090472a4 */ /* 0x000fe2000f8e023f */
[----:B------:R-:W-:Y:S01]  /*0280*/  SHF.R.S32.HI R42, RZ, 0x3, R30 ;  /* 0x00000003ff2a7819 */ /* 0x000fe2000001141e */
[----:B------:R2:W-:Y:S01]  /*0290*/  STL.64 [R1+0x78], R4 ;  /* 0x0000780401007387 */ /* 0x0005e20000100a00 */
[----:B------:R-:W-:Y:S01]  /*02a0*/  IMAD.WIDE.U32 R20, R3, c[0x0][0x288], R4 ;  /* 0x0000a20003147a25 */ /* 0x000fe200078e0004 */
[----:B------:R-:W-:Y:S01]  /*02b0*/  UIMAD UR7, UR6, UR5, UR4 ;  /* 0x00000005060772a4 */ /* 0x000fe2000f8e0204 */
[----:B------:R-:W-:-:S02]  /*02c0*/  SHF.R.S32.HI R43, RZ, 0x1f, R42 ;  /* 0x0000001fff2b7819 */ /* 0x000fc4000001142a */
[----:B------:R-:W-:Y:S01]  /*02d0*/  IMAD.IADD R19, R148, 0x1, -R0 ;  /* 0x0000000194137824 */ /* 0x000fe200078e0a00 */
[----:B------:R-:W-:Y:S01]  /*02e0*/  ULDC.64 UR4, c[0x0][0x1b0] ;  /* 0x00006c0000047ab9 */ /* 0x000fe20000000a00 */
[----:B------:R-:W-:Y:S01]  /*02f0*/  IMAD.U32 R0, RZ, RZ, UR6 ;  /* 0x00000006ff007e24 */ /* 0x000fe2000f8e00ff */
[----:B------:R-:W-:Y:S01]  /*0300*/  UIMAD UR4, UR9, UR4, URZ ;  /* 0x00000004090472a4 */ /* 0x000fe2000f8e023f */
[----:B------:R-:W-:Y:S01]  /*0310*/  IMAD.SHL.U32 R14, R19, 0x8, RZ ;  /* 0x00000008130e7824 */ /* 0x000fe200078e00ff */
[----:B------:R-:W-:Y:S01]  /*0320*/  USHF.R.S32.HI UR9, URZ, 0x1f, UR11 ;  /* 0x0000001f3f097899 */ /* 0x000fe2000801140b */
[----:B-1----:R-:W-:Y:S01]  /*0330*/  IMAD.U32 R2, RZ, RZ, UR11 ;  /* 0x0000000bff027e24 */ /* 0x002fe2000f8e00ff */
[----:B------:R-:W-:Y:S01]  /*0340*/  UIMAD UR16, UR6, UR5, UR4 ;  /* 0x00000005061072a4 */ /* 0x000fe2000f8e0204 */
[----:B---3--:R-:W-:Y:S01]  /*0350*/  IMAD R36, R9, R36, c[0x0][0x198] ;  /* 0x0000660009247624 */ /* 0x008fe200078e0224 */
[----:B------:R-:W-:Y:S01]  /*0360*/  SHF.R.S32.HI R15, RZ, 0x1f, R14 ;  /* 0x0000001fff0f7819 */ /* 0x000fe2000001140e */
[----:B------:R-:W-:Y:S01]  /*0370*/  IMAD.WIDE.U32 R6, R2, c[0x0][0x270], R4 ;  /* 0x00009c0002067a25 */ /* 0x000fe200078e0004 */
[----:B------:R-:W-:Y:S01]  /*0380*/  ULDC.64 UR4, c[0x0][0x1b8] ;  /* 0x00006e0000047ab9 */ /* 0x000fe20000000a00 */
[----:B------:R-:W-:Y:S01]  /*0390*/  IADD3 R29, R14, 0x40, RZ ;  /* 0x000000400e1d7810 */ /* 0x000fe20007ffe0ff */
[----:B------:R-:W-:Y:S01]  /*03a0*/  UIMAD UR4, UR10, UR4, URZ ;  /* 0x000000040a0472a4 */ /* 0x000fe2000f8e023f */
[--C-:B------:R-:W-:Y:S01]  /*03b0*/  IMAD.WIDE.U32 R2, R0, c[0x0][0x1b0], R14.reuse ;  /* 0x00006c0000027a25 */ /* 0x100fe200078e000e */
[----:B------:R-:W-:Y:S01]  /*03c0*/  IADD3 R12, P0, R6, UR14, RZ ;  /* 0x0000000e060c7c10 */ /* 0x000fe2000ff1e0ff */
[----:B------:R-:W-:Y:S01]  /*03d0*/  STL.64 [R1+0x58], R42 ;  /* 0x0000582a01007387 */ /* 0x000fe20000100a00 */
[----:B------:R-:W-:Y:S01]  /*03e0*/  UIMAD UR4, UR12, UR5, UR4 ;  /* 0x000000050c0472a4 */ /* 0x000fe2000f8e0204 */
[----:B------:R-:W-:Y:S01]  /*03f0*/  IMAD.SHL.U32 R6, R42, 0x40, RZ ;  /* 0x000000402a067824 */ /* 0x000fe200078e00ff */
[----:B------:R-:W-:Y:S01]  /*0400*/  IADD3 R3, R3, UR16, RZ ;  /* 0x0000001003037c10 */ /* 0x000fe2000fffe0ff */
[----:B------:R-:W-:Y:S01]  /*0410*/  IMAD.U32 R24, RZ, RZ, UR11 ;  /* 0x0000000bff187e24 */ /* 0x000fe2000f8e00ff */
[----:B------:R-:W-:Y:S01]  /*0420*/  LEA R26, P2, R12, c[0x0][0x258], 0x2 ;  /* 0x000096000c1a7a11 */ /* 0x000fe200078410ff */
[----:B--2---:R-:W-:Y:S01]  /*0430*/  IMAD.WIDE.U32 R4, R0, c[0x0][0x1e0], R14 ;  /* 0x0000780000047a25 */ /* 0x004fe200078e000e */
[----:B------:R-:W-:-:S02]  /*0440*/  ISETP.GE.AND P4, PT, R14, c[0x0][0x1cc], PT ;  /* 0x000073000e007a0c */ /* 0x000fc40003f86270 */
[----:B------:R-:W-:Y:S01]  /*0450*/  ISETP.GE.AND P3, PT, R29, c[0x0][0x1cc], PT ;  /* 0x000073001d007a0c */ /* 0x000fe20003f66270 */
[----:B------:R-:W-:Y:S01]  /*0460*/  IMAD.U32 R0, RZ, RZ, UR12 ;  /* 0x0000000cff007e24 */ /* 0x000fe2000f8e00ff */
[----:B------:R-:W-:Y:S01]  /*0470*/  IADD3 R5, R5, UR7, RZ ;  /* 0x0000000705057c10 */ /* 0x000fe2000fffe0ff */
[----:B------:R-:W-:Y:S01]  /*0480*/  ULDC.64 UR6, c[0x0][0x270] ;  /* 0x00009c0000067ab9 */ /* 0x000fe20000000a00 */
[----:B------:R-:W-:Y:S01]  /*0490*/  IMAD.WIDE.U32 R2, R8, c[0x0][0x1b8], R2 ;  /* 0x00006e0008027a25 */ /* 0x000fe200078e0002 */
[----:B------:R-:W-:Y:S01]  /*04a0*/  UIMAD UR6, UR9, UR6, URZ ;  /* 0x00000006090672a4 */ /* 0x000fe2000f8e023f */
[----:B------:R-:W-:Y:S02]  /*04b0*/  IADD3 R28, R14, 0x80, RZ ;  /* 0x000000800e1c7810 */ /* 0x000fe40007ffe0ff */
[----:B------:R-:W-:Y:S01]  /*04c0*/  IMAD.WIDE.U32 R4, R0, c[0x0][0x1e8], R4 ;  /* 0x00007a0000047a25 */ /* 0x000fe200078e0004 */
[----:B------:R-:W-:Y:S01]  /*04d0*/  UIMAD UR6, UR11, UR7, UR6 ;  /* 0x000000070b0672a4 */ /* 0x000fe2000f8e0206 */
[----:B------:R-:W-:Y:S01]  /*04e0*/  IADD3 R3, R3, UR4, RZ ;  /* 0x0000000403037c10 */ /* 0x000fe2000fffe0ff */
[----:B------:R-:W-:Y:S01]  /*04f0*/  ULDC.64 UR4, c[0x0][0x288] ;  /* 0x0000a20000047ab9 */ /* 0x000fe20000000a00 */
[----:B------:R-:W-:Y:S01]  /*0500*/  IMAD.WIDE R8, R9, 0x40, R42 ;  /* 0x0000004009087825 */ /* 0x000fe200078e022a */
[----:B------:R-:W-:Y:S01]  /*0510*/  IADD3 R5, R5, UR13, RZ ;  /* 0x0000000d05057c10 */ /* 0x000fe2000fffe0ff */
[----:B------:R-:W-:Y:S01]  /*0520*/  UIMAD UR4, UR9, UR4, URZ ;  /* 0x00000004090472a4 */ /* 0x000fe2000f8e023f */
[----:B------:R-:W-:Y:S01]  /*0530*/  IADD3 R31, R14, 0xc0, RZ ;  /* 0x000000c00e1f7810 */ /* 0x000fe20007ffe0ff */
[----:B------:R-:W-:Y:S01]  /*0540*/  IMAD.U32 R0, RZ, RZ, UR6 ;  /* 0x00000006ff007e24 */ /* 0x000fe2000f8e00ff */
[----:B------:R-:W-:Y:S01]  /*0550*/  ULDC.64 UR6, c[0x0][0x290] ;  /* 0x0000a40000067ab9 */ /* 0x000fe20000000a00 */
[C---:B------:R-:W-:Y:S01]  /*0560*/  IMAD R10, R9.reuse, c[0x0][0x1d8], RZ ;  /* 0x00007600090a7a24 */ /* 0x040fe200078e02ff */
[----:B------:R-:W-:Y:S01]  /*0570*/  UIMAD UR13, UR10, UR6, URZ ;  /* 0x000000060a0d72a4 */ /* 0x000fe2000f8e023f */
[----:B------:R-:W-:Y:S01]  /*0580*/  IMAD R11, R9, c[0x0][0x1a8], RZ ;  /* 0x00006a00090b7a24 */ /* 0x000fe200078e02ff */
[----:B------:R-:W-:Y:S01]  /*0590*/  IADD3.X R13, R7, UR8, R0, P0, !PT ;  /* 0x00000008070d7c10 */ /* 0x000fe200087fe400 */
[C---:B------:R-:W-:Y:S01]  /*05a0*/  IMAD R10, R8.reuse, c[0x0][0x1dc], R10 ;  /* 0x00007700080a7a24 */ /* 0x040fe200078e020a */
[----:B------:R-:W-:Y:S01]  /*05b0*/  LEA.HI R0, R33, R148, RZ, 0x6 ;  /* 0x0000009421007211 */ /* 0x000fe200078f30ff */
[----:B------:R-:W-:Y:S01]  /*05c0*/  IMAD R11, R8, c[0x0][0x1ac], R11 ;  /* 0x00006b00080b7a24 */ /* 0x000fe200078e020b */
[----:B------:R-:W-:Y:S01]  /*05d0*/  LEA.HI.X R27, R12, c[0x0][0x25c], R13, 0x2, P2 ;  /* 0x000097000c1b7a11 */ /* 0x000fe200010f140d */
[----:B------:R-:W-:Y:S01]  /*05e0*/  UIMAD.WIDE.U32 UR16, UR12, UR6, URZ ;  /* 0x000000060c1072a5 */ /* 0x000fe2000f8e003f */
[----:B------:R-:W-:Y:S01]  /*05f0*/  SHF.R.S32.HI R23, RZ, 0x6, R0 ;  /* 0x00000006ff177819 */ /* 0x000fe20000011400 */
[----:B------:R-:W-:Y:S01]  /*0600*/  UIMAD UR5, UR11, UR5, UR4 ;  /* 0x000000050b0572a4 */ /* 0x000fe2000f8e0204 */
[----:B------:R-:W-:Y:S01]  /*0610*/  LOP3.LUT R0, R6, 0x1c0, RZ, 0xc0, !PT ;  /* 0x000001c006007812 */ /* 0x000fe200078ec0ff */
[----:B------:R-:W-:Y:S01]  /*0620*/  IMAD.WIDE.U32 R6, R8, c[0x0][0x1d8], R4 ;  /* 0x0000760008067a25 */ /* 0x000fe200078e0004 */
[----:B------:R-:W-:Y:S01]  /*0630*/  ISETP.GE.AND P2, PT, R28, c[0x0][0x1cc], PT ;  /* 0x000073001c007a0c */ /* 0x000fe20003f46270 */
[----:B------:R-:W-:Y:S01]  /*0640*/  UIMAD UR6, UR12, UR7, UR13 ;  /* 0x000000070c0672a4 */ /* 0x000fe2000f8e020d */
[----:B------:R-:W-:Y:S01]  /*0650*/  LOP3.LUT R9, R0, 0x38, R14, 0xf8, !PT ;  /* 0x0000003800097812 */ /* 0x000fe200078ef80e */
[----:B------:R-:W-:Y:S01]  /*0660*/  IMAD.WIDE.U32 R4, R8, c[0x0][0x1a8], R2 ;  /* 0x00006a0008047a25 */ /* 0x000fe200078e0002 */
[----:B------:R-:W-:Y:S01]  /*0670*/  SHF.R.U32.HI R3, RZ, 0x3, R0 ;  /* 0x00000003ff037819 */ /* 0x000fe20000011600 */
[----:B------:R-:W-:Y:S01]  /*0680*/  UIADD3 UR6, UR17, UR6, URZ ;  /* 0x0000000611067290 */ /* 0x000fe2000fffe03f */
[----:B------:R-:W-:Y:S01]  /*0690*/  LEA R2, P1, R6, c[0x0][0x1c0], 0x1 ;  /* 0x0000700006027a11 */ /* 0x000fe200078208ff */
[----:B------:R-:W-:Y:S01]  /*06a0*/  IMAD.SHL.U32 R22, R23, 0x200, RZ ;  /* 0x0000020017167824 */ /* 0x000fe200078e00ff */
[----:B------:R-:W-:Y:S01]  /*06b0*/  LEA R8, P0, R4, c[0x0][0x190], 0x1 ;  /* 0x0000640004087a11 */ /* 0x000fe200078008ff */
[----:B------:R-:W-:-:S02]  /*06c0*/  IMAD.IADD R0, R7, 0x1, R10 ;  /* 0x0000000107007824 */ /* 0x000fc400078e020a */
[----:B------:R-:W-:Y:S01]  /*06d0*/  IMAD.IADD R5, R5, 0x1, R11 ;  /* 0x0000000105057824 */ /* 0x000fe200078e020b */
[----:B------:R-:W-:Y:S01]  /*06e0*/  LOP3.LUT R10, R22, R9, R3, 0xf6, !PT ;  /* 0x00000009160a7212 */ /* 0x000fe200078ef603 */
[----:B------:R-:W-:Y:S01]  /*06f0*/  IMAD.MOV.U32 R7, RZ, RZ, c[0x0][0x1dc] ;  /* 0x00007700ff077624 */ /* 0x000fe200078e00ff */
[----:B------:R-:W-:Y:S01]  /*0700*/  LEA.HI.X R3, R6, c[0x0][0x1c4], R0, 0x1, P1 ;  /* 0x0000710006037a11 */ /* 0x000fe200008f0c00 */
[----:B------:R-:W-:Y:S01]  /*0710*/  IMAD.MOV.U32 R0, RZ, RZ, c[0x0][0x1a8] ;  /* 0x00006a00ff007624 */ /* 0x000fe200078e00ff */
[----:B------:R-:W-:Y:S01]  /*0720*/  LEA.HI.X R9, R4, c[0x0][0x194], R5, 0x1, P0 ;  /* 0x0000650004097a11 */ /* 0x000fe200000f0c05 */
[----:B------:R-:W-:Y:S02]  /*0730*/  IMAD.MOV.U32 R6, RZ, RZ, c[0x0][0x1ac] ;  /* 0x00006b00ff067624 */ /* 0x000fe400078e00ff */
[----:B------:R-:W-:Y:S01]  /*0740*/  IMAD.MOV.U32 R5, RZ, RZ, c[0x0][0x1d8] ;  /* 0x00007600ff057624 */ /* 0x000fe200078e00ff */
[----:B------:R-:W-:Y:S01]  /*0750*/  LEA R12, P0, R0, R8, 0x6 ;  /* 0x00000008000c7211 */ /* 0x000fe200078030ff */
[----:B------:R-:W-:-:S02]  /*0760*/  IMAD.SHL.U32 R38, R10, 0x2, RZ ;  /* 0x000000020a267824 */ /* 0x000fc400078e00ff */
[----:B------:R-:W-:Y:S01]  /*0770*/  IMAD.U32 R18, RZ, RZ, UR5 ;  /* 0x00000005ff127e24 */ /* 0x000fe2000f8e00ff */
[----:B------:R-:W-:Y:S01]  /*0780*/  LEA.HI.X R13, R0, R9, R6, 0x6, P0 ;  /* 0x00000009000d7211 */ /* 0x000fe200000f3406 */
[----:B------:R-:W-:Y:S01]  /*0790*/  IMAD.IADD R0, R36, 0x1, -R42 ;  /* 0x0000000124007824 */ /* 0x000fe200078e0a2a */
[----:B------:R-:W-:Y:S01]  /*07a0*/  LEA R4, P1, R5, R2, 0x6 ;  /* 0x0000000205047211 */ /* 0x000fe200078230ff */
[----:B------:R-:W-:Y:S01]  /*07b0*/  ULDC.64 UR4, c[0x0][0x180] ;  /* 0x0000600000047ab9 */ /* 0x000fe20000000a00 */
[----:B------:R-:W-:Y:S01]  /*07c0*/  IADD3 R25, P0, R20, UR16, RZ ;  /* 0x0000001014197c10 */ /* 0x000fe2000ff1e0ff */
[----:B------:R-:W-:Y:S01]  /*07d0*/  IMAD R6, R43, c[0x0][0x208], RZ ;  /* 0x000082002b067a24 */ /* 0x000fe200078e02ff */
[----:B------:R-:W-:Y:S01]  /*07e0*/  LEA.HI.X R5, R5, R3, R7, 0x6, P1 ;  /* 0x0000000305057211 */ /* 0x000fe200008f3407 */
[----:B------:R-:W-:Y:S01]  /*07f0*/  IMAD R7, R43, c[0x0][0x178], RZ ;  /* 0x00005e002b077a24 */ /* 0x000fe200078e02ff */
[C---:B------:R-:W-:Y:S01]  /*0800*/  ISETP.LT.OR P1, PT, R0.reuse, 0x1, P4 ;  /* 0x000000010000780c */ /* 0x040fe20002721670 */
[----:B------:R-:W-:Y:S01]  /*0810*/  UIMAD UR4, UR9, UR4, URZ ;  /* 0x00000004090472a4 */ /* 0x000fe2000f8e023f */
[----:B------:R-:W-:Y:S01]  /*0820*/  ISETP.LT.OR P5, PT, R0, 0x1, P3 ;  /* 0x000000010000780c */ /* 0x000fe20001fa1670 */
[----:B------:R-:W-:Y:S01]  /*0830*/  IMAD R16, R42, c[0x0][0x17c], R7 ;  /* 0x00005f002a107a24 */ /* 0x000fe200078e0207 */
[----:B------:R-:W-:Y:S01]  /*0840*/  ISETP.LT.OR P6, PT, R0, 0x1, P2 ;  /* 0x000000010000780c */ /* 0x000fe200017c1670 */
[----:B------:R-:W-:Y:S01]  /*0850*/  IMAD R17, R42, c[0x0][0x20c], R6 ;  /* 0x000083002a117a24 */ /* 0x000fe200078e0206 */
[----:B------:R-:W-:Y:S01]  /*0860*/  ISETP.LT.OR P4, PT, R0, 0x21, P4 ;  /* 0x000000210000780c */ /* 0x000fe20002781670 */
[--C-:B------:R-:W-:Y:S01]  /*0870*/  IMAD.WIDE.U32 R6, R42, c[0x0][0x208], R14.reuse ;  /* 0x000082002a067a25 */ /* 0x100fe200078e000e */
[C---:B------:R-:W-:Y:S01]  /*0880*/  ISETP.LT.OR P3, PT, R0.reuse, 0x21, P3 ;  /* 0x000000210000780c */ /* 0x040fe20001f61670 */
[----:B------:R-:W-:Y:S01]  /*0890*/  UIMAD UR7, UR11, UR5, UR4 ;  /* 0x000000050b0772a4 */ /* 0x000fe2000f8e0204 */
[----:B------:R-:W-:Y:S01]  /*08a0*/  ISETP.LT.OR P2, PT, R0, 0x21, P2 ;  /* 0x000000210000780c */ /* 0x000fe20001741670 */
[----:B------:R-:W-:Y:S01]  /*08b0*/  IMAD.WIDE.U32 R10, R42, c[0x0][0x178], R14 ;  /* 0x00005e002a0a7a25 */ /* 0x000fe200078e000e */
[----:B------:R-:W-:Y:S01]  /*08c0*/  IADD3.X R32, R21, UR6, R18, P0, !PT ;  /* 0x0000000615207c10 */ /* 0x000fe200087fe412 */
[----:B------:R1:W-:Y:S01]  /*08d0*/  LDGSTS.E.BYPASS.LTC128B.128 [R38+0x8080], [R2.64], !P1 ;  /* 0x0808000002267fae */ /* 0x0003e2000c901d52 */
[----:B------:R-:W-:Y:S01]  /*08e0*/  ISETP.GE.AND P1, PT, R31, c[0x0][0x1cc], PT ;  /* 0x000073001f007a0c */ /* 0x000fe20003f26270 */
[----:B------:R-:W-:Y:S01]  /*08f0*/  ULDC.64 UR4, c[0x0][0x210] ;  /* 0x0000840000047ab9 */ /* 0x000fe20000000a00 */
[-C--:B------:R-:W-:Y:S01]  /*0900*/  LEA.HI R18, R33, R148.reuse, RZ, 0x4 ;  /* 0x0000009421127211 */ /* 0x080fe200078f20ff */
[----:B------:R1:W-:Y:S01]  /*0910*/  LDGSTS.E.BYPASS.LTC128B.128 [R38+0xa080], [R2.64+0x80], !P5 ;  /* 0x0a08008002267fae */ /* 0x0003e2000e901d52 */
[C---:B------:R-:W-:Y:S01]  /*0920*/  ISETP.LT.OR P5, PT, R0.reuse, 0x1, P1 ;  /* 0x000000010000780c */ /* 0x040fe20000fa1670 */
[----:B------:R-:W-:Y:S01]  /*0930*/  IMAD.IADD R7, R7, 0x1, R17 ;  /* 0x0000000107077824 */ /* 0x000fe200078e0211 */
[----:B------:R-:W-:Y:S01]  /*0940*/  ISETP.LT.OR P1, PT, R0, 0x21, P1 ;  /* 0x000000210000780c */ /* 0x000fe20000f21670 */
[----:B------:R1:W-:Y:S01]  /*0950*/  LDGSTS.E.BYPASS.LTC128B.128 [R38+0xc080], [R2.64+0x100], !P6 ;  /* 0x0c08010002267fae */ /* 0x0003e2000f101d52 */
[----:B------:R-:W-:Y:S01]  /*0960*/  LEA.HI R20, R33, R148, RZ, 0x2 ;  /* 0x0000009421147211 */ /* 0x000fe200078f10ff */
[----:B------:R-:W-:Y:S01]  /*0970*/  UIMAD UR4, UR9, UR4, URZ ;  /* 0x00000004090472a4 */ /* 0x000fe2000f8e023f */
[----:B------:R-:W-:Y:S01]  /*0980*/  IMAD.U32 R17, RZ, RZ, UR11 ;  /* 0x0000000bff117e24 */ /* 0x000fe2000f8e00ff */
[----:B------:R-:W-:Y:S01]  /*0990*/  STL [R1+0x50], R38 ;  /* 0x0000502601007387 */ /* 0x000fe20000100800 */
[----:B------:R-:W-:Y:S01]  /*09a0*/  IMAD.IADD R11, R11, 0x1, R16 ;  /* 0x000000010b0b7824 */ /* 0x000fe200078e0210 */
[----:B------:R-:W-:Y:S01]  /*09b0*/  UIMAD UR4, UR11, UR5, UR4 ;  /* 0x000000050b0472a4 */ /* 0x000fe2000f8e0204 */
[----:B------:R-:W-:-:S02]  /*09c0*/  ISETP.GE.AND P6, PT, R28, c[0x0][0x1fc], PT ;  /* 0x00007f001c007a0c */ /* 0x000fc40003fc6270 */
[----:B------:R-:W-:Y:S01]  /*09d0*/  IMAD.WIDE.U32 R10, R24, c[0x0][0x180], R10 ;  /* 0x00006000180a7a25 */ /* 0x000fe200078e000a */
[----:B------:R1:W-:Y:S01]  /*09e0*/  LDGSTS.E.BYPASS.LTC128B.128 [R38+0xe080], [R2.64+0x180], !P5 ;  /* 0x0e08018002267fae */ /* 0x0003e2000e901d52 */
[----:B------:R-:W-:-:S03]  /*09f0*/  ISETP.GE.AND P5, PT, R14, c[0x0][0x19c], PT ;  /* 0x000067000e007a0c */ /* 0x000fc60003fa6270 */
[----:B------:R2:W-:Y:S01]  /*0a00*/  LDGSTS.E.BYPASS.LTC128B.128 [R38+0x9080], [R4.64], !P4 ;  /* 0x0908000004267fae */ /* 0x0005e2000e101d52 */
[----:B------:R-:W-:-:S03]  /*0a10*/  ISETP.GE.AND P4, PT, R29, c[0x0][0x19c], PT ;  /* 0x000067001d007a0c */ /* 0x000fc60003f86270 */
[----:B------:R2:W-:Y:S01]  /*0a20*/  LDGSTS.E.BYPASS.LTC128B.128 [R38+0xb080], [R4.64+0x80], !P3 ;  /* 0x0b08008004267fae */ /* 0x0005e2000d901d52 */
[----:B------:R-:W-:Y:S02]  /*0a30*/  ISETP.LT.OR P0, PT, R0, 0x1, P4 ;  /* 0x000000010000780c */ /* 0x000fe40002701670 */
[----:B------:R-:W-:Y:S01]  /*0a40*/  ISETP.GE.AND P3, PT, R28, c[0x0][0x19c], PT ;  /* 0x000067001c007a0c */ /* 0x000fe20003f66270 */
[----:B------:R2:W-:Y:S01]  /*0a50*/  LDGSTS.E.BYPASS.LTC128B.128 [R38+0xd080], [R4.64+0x100], !P2 ;  /* 0x0d08010004267fae */ /* 0x0005e2000d101d52 */
[C---:B------:R-:W-:Y:S02]  /*0a60*/  ISETP.LT.OR P2, PT, R0.reuse, 0x1, P5 ;  /* 0x000000010000780c */ /* 0x040fe40002f41670 */
[C---:B------:R-:W-:Y:S01]  /*0a70*/  ISETP.LT.OR P5, PT, R0.reuse, 0x21, P5 ;  /* 0x000000210000780c */ /* 0x040fe20002fa1670 */
[----:B------:R2:W-:Y:S01]  /*0a80*/  LDGSTS.E.BYPASS.LTC128B.128 [R38+0xf080], [R4.64+0x180], !P1 ;  /* 0x0f08018004267fae */ /* 0x0005e2000c901d52 */
[----:B------:R-:W-:Y:S02]  /*0a90*/  ISETP.GE.AND P1, PT, R31, c[0x0][0x19c], PT ;  /* 0x000067001f007a0c */ /* 0x000fe40003f26270 */
[C---:B------:R-:W-:Y:S01]  /*0aa0*/  ISETP.LT.OR P4, PT, R0.reuse, 0x21, P4 ;  /* 0x000000210000780c */ /* 0x040fe20002781670 */
[----:B------:R-:W0:Y:S06]  /*0ab0*/  LDGDEPBAR ;  /* 0x00000000000079af */ /* 0x000e2c0000000000 */
[----:B------:R3:W-:Y:S01]  /*0ac0*/  LDGSTS.E.BYPASS.LTC128B.128 [R38+0x80], [R8.64], !P2 ;  /* 0x0008000008267fae */ /* 0x0007e2000d101d52 */
[----:B------:R-:W-:-:S02]  /*0ad0*/  ISETP.LT.OR P2, PT, R0, 0x1, P3 ;  /* 0x000000010000780c */ /* 0x000fc40001f41670 */
[C---:B------:R-:W-:Y:S01]  /*0ae0*/  ISETP.LT.OR P3, PT, R0.reuse, 0x21, P3 ;  /* 0x000000210000780c */ /* 0x040fe20001f61670 */
[----:B------:R3:W-:Y:S01]  /*0af0*/  LDGSTS.E.BYPASS.LTC128B.128 [R38+0x2080], [R8.64+0x80], !P0 ;  /* 0x0208008008267fae */ /* 0x0007e2000c101d52 */
[C---:B------:R-:W-:Y:S02]  /*0b00*/  ISETP.LT.OR P0, PT, R0.reuse, 0x1, P1 ;  /* 0x000000010000780c */ /* 0x040fe40000f01670 */
[----:B------:R-:W-:Y:S01]  /*0b10*/  ISETP.LT.OR P1, PT, R0, 0x21, P1 ;  /* 0x000000210000780c */ /* 0x000fe20000f21670 */
[----:B------:R-:W-:Y:S01]  /*0b20*/  IMAD.SHL.U32 R0, R19, 0x40, RZ ;  /* 0x0000004013007824 */ /* 0x000fe200078e00ff */
[----:B-1----:R-:W-:-:S05]  /*0b30*/  SHF.R.S32.HI R2, RZ, 0x1f, R20 ;  /* 0x0000001fff027819 */ /* 0x002fca0000011414 */
[----:B------:R3:W-:Y:S01]  /*0b40*/  LDGSTS.E.BYPASS.LTC128B.128 [R38+0x4080], [R8.64+0x100], !P2 ;  /* 0x0408010008267fae */ /* 0x0007e2000d101d52 */
[----:B------:R-:W-:Y:S02]  /*0b50*/  LOP3.LUT P2, RZ, R19, 0x4, RZ, 0xc0, !PT ;  /* 0x0000000413ff7812 */ /* 0x000fe4000784c0ff */
[----:B--2---:R-:W-:Y:S01]  /*0b60*/  SHF.R.S32.HI R5, RZ, 0x4, R18 ;  /* 0x00000004ff057819 */ /* 0x004fe20000011412 */
[----:B------:R3:W-:Y:S01]  /*0b70*/  LDGSTS.E.BYPASS.LTC128B.128 [R38+0x6080], [R8.64+0x180], !P0 ;  /* 0x0608018008267fae */ /* 0x0007e2000c101d52 */
[----:B------:R-:W-:Y:S02]  /*0b80*/  SHF.R.S32.HI R4, RZ, 0x2, R20 ;  /* 0x00000002ff047819 */ /* 0x000fe40000011414 */
[----:B------:R-:W-:Y:S01]  /*0b90*/  LEA.HI R3, R18, R5, RZ, 0x1 ;  /* 0x0000000512037211 */ /* 0x000fe200078f08ff */
[----:B------:R1:W-:Y:S01]  /*0ba0*/  LDGSTS.E.BYPASS.LTC128B.128 [R38+0x1080], [R12.64], !P5 ;  /* 0x010800000c267fae */ /* 0x0003e2000e901d52 */
[----:B------:R-:W-:Y:S02]  /*0bb0*/  LEA.HI R2, R2, R4, RZ, 0x3 ;  /* 0x0000000402027211 */ /* 0x000fe400078f18ff */
[----:B------:R-:W-:Y:S01]  /*0bc0*/  LOP3.LUT R16, R3, 0xfffffffe, RZ, 0xc0, !PT ;  /* 0xfffffffe03107812 */ /* 0x000fe200078ec0ff */
[----:B------:R1:W-:Y:S01]  /*0bd0*/  LDGSTS.E.BYPASS.LTC128B.128 [R38+0x3080], [R12.64+0x80], !P4 ;  /* 0x030800800c267fae */ /* 0x0003e2000e101d52 */
[----:B------:R-:W-:Y:S01]  /*0be0*/  LOP3.LUT R15, R2, 0xfffffff8, RZ, 0xc0, !PT ;  /* 0xfffffff8020f7812 */ /* 0x000fe200078ec0ff */
[----:B------:R-:W-:Y:S01]  /*0bf0*/  IMAD.WIDE.U32 R2, R17, c[0x0][0x210], R6 ;  /* 0x0000840011027a25 */ /* 0x000fe200078e0006 */
[----:B------:R-:W-:Y:S01]  /*0c00*/  LOP3.LUT P0, RZ, R19, 0x2, RZ, 0xc0, !PT ;  /* 0x0000000213ff7812 */ /* 0x000fe2000780c0ff */
[----:B------:R1:W-:Y:S01]  /*0c10*/  LDGSTS.E.BYPASS.LTC128B.128 [R38+0x5080], [R12.64+0x100], !P3 ;  /* 0x050801000c267fae */ /* 0x0003e2000d901d52 */
[----:B------:R-:W-:Y:S01]  /*0c20*/  ISETP.GE.AND P4, PT, R14, c[0x0][0x16c], PT ;  /* 0x00005b000e007a0c */ /* 0x000fe20003f86270 */
[----:B------:R-:W-:Y:S01]  /*0c30*/  IMAD.IADD R16, R5, 0x1, -R16 ;  /* 0x0000000105107824 */ /* 0x000fe200078e0a10 */
[----:B------:R-:W-:Y:S01]  /*0c40*/  IADD3 R3, R3, UR4, RZ ;  /* 0x0000000403037c10 */ /* 0x000fe2000fffe0ff */
[----:B------:R1:W-:Y:S01]  /*0c50*/  LDGSTS.E.BYPASS.LTC128B.128 [R38+0x7080], [R12.64+0x180], !P1 ;  /* 0x070801800c267fae */ /* 0x0003e2000c901d52 */
[----:B------:R-:W-:Y:S01]  /*0c60*/  ULDC.64 UR4, c[0x0][0x188] ;  /* 0x0000620000047ab9 */ /* 0x000fe20000000a00 */
[----:B------:R-:W-:Y:S01]  /*0c70*/  IMAD.IADD R21, R4, 0x1, -R15 ;  /* 0x0000000104157824 */ /* 0x000fe200078e0a0f */
[----:B------:R-:W-:Y:S01]  /*0c80*/  UIMAD UR4, UR10, UR4, URZ ;  /* 0x000000040a0472a4 */ /* 0x000fe2000f8e023f */
[----:B------:R-:W0:Y:S01]  /*0c90*/  LDGDEPBAR ;  /* 0x00000000000079af */ /* 0x000e220000000000 */
[----:B------:R-:W-:Y:S01]  /*0ca0*/  IADD3 R5, R11, UR7, RZ ;  /* 0x000000070b057c10 */ /* 0x000fe2000fffe0ff */
[----:B------:R-:W-:Y:S01]  /*0cb0*/  IMAD.MOV.U32 R4, RZ, RZ, R10 ;  /* 0x000000ffff047224 */ /* 0x000fe200078e000a */
[----:B------:R-:W-:Y:S01]  /*0cc0*/  UIMAD UR7, UR12, UR5, UR4 ;  /* 0x000000050c0772a4 */ /* 0x000fe2000f8e0204 */
[----:B------:R-:W-:-:S02]  /*0cd0*/  IMAD.U32 R6, RZ, RZ, UR12 ;  /* 0x0000000cff067e24 */ /* 0x000fc4000f8e00ff */
[----:B------:R-:W-:Y:S01]  /*0ce0*/  ULDC.64 UR4, c[0x0][0x218] ;  /* 0x0000860000047ab9 */ /* 0x000fe20000000a00 */
[----:B---3--:R-:W-:Y:S01]  /*0cf0*/  IMAD.U32 R8, RZ, RZ, UR12 ;  /* 0x0000000cff087e24 */ /* 0x008fe2000f8e00ff */
[----:B------:R-:W-:Y:S01]  /*0d00*/  LOP3.LUT R9, R0, 0x1c0, RZ, 0xc0, !PT ;  /* 0x000001c000097812 */ /* 0x000fe200078ec0ff */
[----:B------:R-:W-:Y:S01]  /*0d10*/  IMAD.WIDE.U32 R6, R6, c[0x0][0x188], R4 ;  /* 0x0000620006067a25 */ /* 0x000fe200078e0004 */
[----:B------:R-:W-:Y:S02]  /*0d20*/  UIMAD UR4, UR10, UR4, URZ ;  /* 0x000000040a0472a4 */ /* 0x000fe4000f8e023f */
[----:B------:R-:W-:Y:S01]  /*0d30*/  SHF.R.U32.HI R15, RZ, 0x3, R9 ;  /* 0x00000003ff0f7819 */ /* 0x000fe20000011609 */
[----:B------:R-:W-:Y:S01]  /*0d40*/  IMAD.WIDE.U32 R4, R8, c[0x0][0x218], R2 ;  /* 0x0000860008047a25 */ /* 0x000fe200078e0002 */
[----:B------:R-:W-:Y:S01]  /*0d50*/  LOP3.LUT R2, R9, 0x8, R30, 0xf8, !PT ;  /* 0x0000000809027812 */ /* 0x000fe200078ef81e */
[----:B------:R-:W-:Y:S01]  /*0d60*/  UIMAD UR4, UR12, UR5, UR4 ;  /* 0x000000050c0472a4 */ /* 0x000fe2000f8e0204 */
[----:B------:R-:W-:Y:S01]  /*0d70*/  IADD3 R3, R7, UR7, RZ ;  /* 0x0000000707037c10 */ /* 0x000fe2000fffe0ff */
[----:B------:R-:W-:Y:S01]  /*0d80*/  IMAD R0, R16, 0x800, R22 ;  /* 0x0000080010007824 */ /* 0x000fe200078e0216 */
[----:B------:R-:W-:-:S02]  /*0d90*/  LOP3.LUT R2, R2, R15, RZ, 0x3c, !PT ;  /* 0x0000000f02027212 */ /* 0x000fc400078e3cff */
[----:B------:R-:W-:Y:S02]  /*0da0*/  LEA R34, P3, R6, c[0x0][0x160], 0x1 ;  /* 0x0000580006227a11 */ /* 0x000fe400078608ff */
[----:B------:R-:W-:Y:S01]  /*0db0*/  LEA R40, P1, R4, c[0x0][0x1f0], 0x1 ;  /* 0x00007c0004287a11 */ /* 0x000fe200078208ff */
[----:B------:R-:W-:Y:S01]  /*0dc0*/  IMAD.IADD R2, R0, 0x1, R2 ;  /* 0x0000000100027824 */ /* 0x000fe200078e0202 */
[----:B------:R-:W-:-:S04]  /*0dd0*/  DEPBAR.LE SB0, 0x1 ;  /* 0x000080400000791a */ /* 0x000fc80000000000 */
[----:B------:R-:W-:Y:S01]  /*0de0*/  IADD3 R0, R5, UR4, RZ ;  /* 0x0000000405007c10 */ /* 0x000fe2000fffe0ff */
[----:B------:R-:W-:Y:S01]  /*0df0*/  IMAD.SHL.U32 R2, R2, 0x2, RZ ;  /* 0x0000000202027824 */ /* 0x000fe200078e00ff */
[----:B------:R-:W-:Y:S01]  /*0e00*/  BAR.SYNC.DEFER_BLOCKING 0x0 ;  /* 0x0000000000007b1d */ /* 0x000fe20000010000 */
[----:B------:R-:W-:Y:S01]  /*0e10*/  LEA.HI.X R35, R6, c[0x0][0x164], R3, 0x1, P3 ;  /* 0x0000590006237a11 */ /* 0x000fe200018f0c03 */
[----:B------:R-:W-:Y:S01]  /*0e20*/  IMAD.MOV.U32 R3, RZ, RZ, 0x40 ;  /* 0x00000040ff037424 */ /* 0x000fe200078e00ff */
[----:B------:R-:W-:Y:S02]  /*0e30*/  LEA.HI.X R41, R4, c[0x0][0x1f4], R0, 0x1, P1 ;  /* 0x00007d0004297a11 */ /* 0x000fe400008f0c00 */
[----:B------:R-:W-:Y:S01]  /*0e40*/  SEL R0, R37, 0xffffffe0, !P0 ;  /* 0xffffffe025007807 */ /* 0x000fe20004000000 */
[----:B------:R-:W-:Y:S01]  /*0e50*/  STL.64 [R1+0x88], R34 ;  /* 0x0000882201007387 */ /* 0x000fe20000100a00 */
[----:B------:R-:W-:Y:S02]  /*0e60*/  SEL R3, R3, 0xffffffc0, !P2 ;  /* 0xffffffc003037807 */ /* 0x000fe40005000000 */
[----:B------:R-:W-:Y:S01]  /*0e70*/  ISETP.GE.AND P1, PT, R42, c[0x0][0x168], PT ;  /* 0x00005a002a007a0c */ /* 0x000fe20003f26270 */
[C---:B------:R-:W-:Y:S01]  /*0e80*/  IMAD.IADD R6, R2.reuse, 0x1, R0 ;  /* 0x0000000102067824 */ /* 0x040fe200078e0200 */
[----:B------:R-:W-:Y:S01]  /*0e90*/  STL.64 [R1+0x80], R40 ;  /* 0x0000802801007387 */ /* 0x000fe20000100a00 */
[----:B------:R-:W-:Y:S01]  /*0ea0*/  IMAD.IADD R5, R2, 0x1, R3 ;  /* 0x0000000102057824 */ /* 0x000fe200078e0203 */
[----:B------:R-:W-:Y:S01]  /*0eb0*/  ISETP.GE.OR P3, PT, R14, c[0x0][0x16c], P1 ;  /* 0x00005b000e007a0c */ /* 0x000fe20000f66670 */
[----:B------:R-:W-:Y:S01]  /*0ec0*/  IMAD.IADD R4, R3, 0x1, R6 ;  /* 0x0000000103047824 */ /* 0x000fe200078e0206 */
[----:B------:R-:W-:Y:S01]  /*0ed0*/  ISETP.GE.OR P5, PT, R29, c[0x0][0x16c], P1 ;  /* 0x00005b001d007a0c */ /* 0x000fe20000fa6670 */
[----:B------:R-:W-:Y:S01]  /*0ee0*/  STL [R1+0x28], R2 ;  /* 0x0000280201007387 */ /* 0x000fe20000100800 */
[----:B------:R-:W-:-:S02]  /*0ef0*/  ISETP.GE.OR P2, PT, R28, c[0x0][0x16c], P1 ;  /* 0x00005b001c007a0c */ /* 0x000fc40000f46670 */
[----:B------:R-:W-:Y:S01]  /*0f00*/  LOP3.LUT R0, R18, 0xfffffff0, RZ, 0xc0, !PT ;  /* 0xfffffff012007812 */ /* 0x000fe200078ec0ff */
[----:B------:R-:W-:Y:S01]  /*0f10*/  STL [R1+0x2c], R6 ;  /* 0x00002c0601007387 */ /* 0x000fe20000100800 */
[----:B------:R-:W-:Y:S02]  /*0f20*/  ISETP.GE.OR P0, PT, R31, c[0x0][0x16c], P1 ;  /* 0x00005b001f007a0c */ /* 0x000fe40000f06670 */
[----:B------:R-:W-:Y:S01]  /*0f30*/  SEL R22, RZ, 0x4, P6 ;  /* 0x00000004ff167807 */ /* 0x000fe20003000000 */
[----:B------:R-:W2:Y:S01]  /*0f40*/  LDSM.16.M88.4 R164, [R2+0x8080] ;  /* 0x0080800002a4783b */ /* 0x000ea20000000200 */
[----:B------:R-:W-:-:S03]  /*0f50*/  IMAD.IADD R0, R148, 0x1, -R0 ;  /* 0x0000000194007824 */ /* 0x000fc600078e0a00 */
[----:B------:R-:W3:Y:S02]  /*0f60*/  LDSM.16.M88.4 R168, [R6+0x8080] ;  /* 0x0080800006a8783b */ /* 0x000ee40000000200 */
[----:B------:R-:W-:Y:S02]  /*0f70*/  SHF.R.S32.HI R8, RZ, 0x1f, R0 ;  /* 0x0000001fff087819 */ /* 0x000fe40000011400 */
[----:B------:R-:W4:Y:S02]  /*0f80*/  LDSM.16.M88.4 R172, [R5+0x8080] ;  /* 0x0080800005ac783b */ /* 0x000f240000000200 */
[----:B------:R-:W-:Y:S02]  /*0f90*/  LEA.HI R8, R8, R0, RZ, 0x3 ;  /* 0x0000000008087211 */ /* 0x000fe400078f18ff */
[----:B------:R-:W2:Y:S02]  /*0fa0*/  LDSM.16.M88.4 R176, [R4+0x8080] ;  /* 0x0080800004b0783b */ /* 0x000ea40000000200 */
[----:B-1----:R-:W-:-:S02]  /*0fb0*/  LOP3.LUT R13, R8, 0xfffffff8, RZ, 0xc0, !PT ;  /* 0xfffffff8080d7812 */ /* 0x002fc400078ec0ff */
[----:B------:R-:W1:Y:S03]  /*0fc0*/  LDSM.16.M88.4 R180, [R2+0xa080] ;  /* 0x00a0800002b4783b */ /* 0x000e660000000200 */
[----:B------:R-:W-:Y:S01]  /*0fd0*/  IMAD.IADD R0, R0, 0x1, -R13 ;  /* 0x0000000100007824 */ /* 0x000fe200078e0a0d */
[----:B------:R-:W1:Y:S04]  /*0fe0*/  LDSM.16.M88.4 R184, [R6+0xa080] ;  /* 0x00a0800006b8783b */ /* 0x000e680000000200 */
[----:B------:R-:W1:Y:S04]  /*0ff0*/  LDSM.16.M88.4 R188, [R5+0xa080] ;  /* 0x00a0800005bc783b */ /* 0x000e680000000200 */
[----:B------:R-:W1:Y:S04]  /*1000*/  LDSM.16.M88.4 R192, [R4+0xa080] ;  /* 0x00a0800004c0783b */ /* 0x000e680000000200 */
[----:B------:R-:W1:Y:S04]  /*1010*/  LDSM.16.M88.4 R196, [R2+0xc080] ;  /* 0x00c0800002c4783b */ /* 0x000e680000000200 */
[----:B------:R-:W1:Y:S04]  /*1020*/  LDSM.16.M88.4 R200, [R6+0xc080] ;  /* 0x00c0800006c8783b */ /* 0x000e680000000200 */
[----:B------:R-:W1:Y:S04]  /*1030*/  LDSM.16.M88.4 R204, [R5+0xc080] ;  /* 0x00c0800005cc783b */ /* 0x000e680000000200 */
[----:B------:R-:W1:Y:S04]  /*1040*/  LDSM.16.M88.4 R208, [R4+0xc080] ;  /* 0x00c0800004d0783b */ /* 0x000e680000000200 */
[----:B------:R-:W1:Y:S04]  /*1050*/  LDSM.16.M88.4 R212, [R2+0xe080] ;  /* 0x00e0800002d4783b */ /* 0x000e680000000200 */
[----:B------:R5:W1:Y:S04]  /*1060*/  LDSM.16.M88.4 R216, [R6+0xe080] ;  /* 0x00e0800006d8783b */ /* 0x000a680000000200 */
[----:B------:R-:W1:Y:S04]  /*1070*/  LDSM.16.M88.4 R220, [R5+0xe080] ;  /* 0x00e0800005dc783b */ /* 0x000e680000000200 */
[----:B------:R-:W1:Y:S04]  /*1080*/  LDSM.16.M88.4 R224, [R4+0xe080] ;  /* 0x00e0800004e0783b */ /* 0x000e680000000200 */
[----:B------:R-:W-:Y:S06]  /*1090*/  BAR.SYNC.DEFER_BLOCKING 0x0 ;  /* 0x0000000000007b1d */ /* 0x000fec0000010000 */
[----:B------:R2:W-:Y:S04]  /*10a0*/  STL [R1+0x34], R5 ;  /* 0x0000340501007387 */ /* 0x0005e80000100800 */
[----:B------:R3:W-:Y:S01]  /*10b0*/  STL [R1+0x30], R4 ;  /* 0x0000300401007387 */ /* 0x0007e20000100800 */
[----:B-----5:R-:W-:-:S05]  /*10c0*/  IMAD.SHL.U32 R6, R21, 0x40, RZ ;  /* 0x0000004015067824 */ /* 0x020fca00078e00ff */
[----:B------:R-:W-:-:S04]  /*10d0*/  LOP3.LUT R6, R6, 0x1c0, RZ, 0xc0, !PT ;  /* 0x000001c006067812 */ /* 0x000fc800078ec0ff */
[----:B------:R-:W-:Y:S01]  /*10e0*/  SHF.R.U32.HI R17, RZ, 0x3, R6 ;  /* 0x00000003ff117819 */ /* 0x000fe20000011606 */
[----:B------:R-:W-:Y:S01]  /*10f0*/  @!PT LDS RZ, [RZ] ;  /* 0x00000000fffff984 */ /* 0x000fe20000000800 */
[----:B------:R-:W-:Y:S01]  /*1100*/  @!PT LDS RZ, [RZ] ;  /* 0x00000000fffff984 */ /* 0x000fe20000000800 */
[----:B------:R-:W-:Y:S01]  /*1110*/  @!PT LDS RZ, [RZ] ;  /* 0x00000000fffff984 */ /* 0x000fe20000000800 */
[----:B------:R5:W-:Y:S01]  /*1120*/  LDGSTS.E.BYPASS.LTC128B.128 [R38+0x8080], [R34.64], !P3 ;  /* 0x0808000022267fae */ /* 0x000be2000d901d52 */
[----:B------:R-:W-:-:S03]  /*1130*/  ISETP.GE.AND P3, PT, R14, c[0x0][0x1fc], PT ;  /* 0x00007f000e007a0c */ /* 0x000fc60003f66270 */
[----:B------:R5:W-:Y:S01]  /*1140*/  LDGSTS.E.BYPASS.LTC128B.128 [R38+0x9080], [R34.64+0x80], !P5 ;  /* 0x0908008022267fae */ /* 0x000be2000e901d52 */
[----:B------:R-:W-:Y:S01]  /*1150*/  ISETP.GE.OR P5, PT, R14, c[0x0][0x1fc], P1 ;  /* 0x00007f000e007a0c */ /* 0x000fe20000fa6670 */
[----:B------:R-:W-:Y:S02]  /*1160*/  IMAD.SHL.U32 R14, R16, 0x20, RZ ;  /* 0x00000020100e7824 */ /* 0x000fe400078e00ff */
[----:B------:R5:W-:Y:S01]  /*1170*/  LDGSTS.E.BYPASS.LTC128B.128 [R38+0xa080], [R34.64+0x100], !P2 ;  /* 0x0a08010022267fae */ /* 0x000be2000d101d52 */
[----:B------:R-:W-:Y:S01]  /*1180*/  ISETP.GE.AND P2, PT, R29, c[0x0][0x16c], PT ;  /* 0x00005b001d007a0c */ /* 0x000fe20003f46270 */
[----:B--2---:R-:W-:Y:S01]  /*1190*/  IMAD.SHL.U32 R5, R23, 0x8, RZ ;  /* 0x0000000817057824 */ /* 0x004fe200078e00ff */
[----:B---3--:R-:W-:Y:S01]  /*11a0*/  LEA.HI R4, R33, R148, RZ, 0x5 ;  /* 0x0000009421047211 */ /* 0x008fe200078f28ff */
[----:B------:R5:W-:Y:S01]  /*11b0*/  LDGSTS.E.BYPASS.LTC128B.128 [R38+0xb080], [R34.64+0x180], !P0 ;  /* 0x0b08018022267fae */ /* 0x000be2000c101d52 */
[----:B------:R-:W-:Y:S02]  /*11c0*/  SEL R19, RZ, 0xffffffff, P2 ;  /* 0xffffffffff137807 */ /* 0x000fe40001000000 */
[----:B------:R-:W-:-:S02]  /*11d0*/  SHF.R.S32.HI R2, RZ, 0x5, R4 ;  /* 0x00000005ff027819 */ /* 0x000fc40000011404 */
[----:B------:R-:W-:Y:S01]  /*11e0*/  ISETP.GE.AND P2, PT, R31, c[0x0][0x16c], PT ;  /* 0x00005b001f007a0c */ /* 0x000fe20003f46270 */
[----:B------:R-:W-:Y:S01]  /*11f0*/  IMAD.SHL.U32 R13, R19, 0x2, RZ ;  /* 0x00000002130d7824 */ /* 0x000fe200078e00ff */
[----:B------:R-:W-:Y:S02]  /*1200*/  LEA.HI R7, R4, R2, RZ, 0x1 ;  /* 0x0000000204077211 */ /* 0x000fe400078f08ff */
[----:B------:R-:W-:Y:S02]  /*1210*/  SEL R24, RZ, 0x8, P2 ;  /* 0x00000008ff187807 */ /* 0x000fe40001000000 */
[----:B------:R-:W-:Y:S02]  /*1220*/  LOP3.LUT R7, R7, 0xfffffffe, RZ, 0xc0, !PT ;  /* 0xfffffffe07077812 */ /* 0x000fe400078ec0ff */
[----:B------:R-:W-:Y:S02]  /*1230*/  LEA R10, P2, R25, c[0x0][0x280], 0x2 ;  /* 0x0000a000190a7a11 */ /* 0x000fe400078410ff */
[----:B------:R-:W-:Y:S01]  /*1240*/  ISETP.GE.AND P0, PT, R29, c[0x0][0x1fc], PT ;  /* 0x00007f001d007a0c */ /* 0x000fe20003f06270 */
[----:B------:R-:W-:Y:S01]  /*1250*/  IMAD.IADD R7, R2, 0x1, -R7 ;  /* 0x0000000102077824 */ /* 0x000fe200078e0a07 */
[----:B------:R-:W-:-:S02]  /*1260*/  LEA.HI.X R11, R25, c[0x0][0x284], R32, 0x2, P2 ;  /* 0x0000a100190b7a11 */ /* 0x000fc400010f1420 */
[----:B------:R-:W-:Y:S01]  /*1270*/  ISETP.GT.AND P2, PT, R148, 0x7, PT ;  /* 0x000000079400780c */ /* 0x000fe20003f44270 */
[----:B------:R-:W-:Y:S01]  /*1280*/  IMAD.SHL.U32 R12, R7, 0x10, RZ ;  /* 0x00000010070c7824 */ /* 0x000fe200078e00ff */
[----:B------:R-:W-:Y:S01]  /*1290*/  LOP3.LUT R5, R5, 0x18, RZ, 0xc0, !PT ;  /* 0x0000001805057812 */ /* 0x000fe200078ec0ff */
[----:B------:R-:W-:Y:S01]  /*12a0*/  IMAD.SHL.U32 R7, R7, 0x400, RZ ;  /* 0x0000040007077824 */ /* 0x000fe200078e00ff */
[----:B------:R-:W-:Y:S02]  /*12b0*/  SEL R18, RZ, 0xffffffff, P0 ;  /* 0xffffffffff127807 */ /* 0x000fe40000000000 */
[----:B------:R-:W-:Y:S02]  /*12c0*/  LOP3.LUT R9, R9, 0x10, R12, 0xf8, !PT ;  /* 0x0000001009097812 */ /* 0x000fe400078ef80c */
[----:B------:R-:W-:Y:S02]  /*12d0*/  LOP3.LUT R14, R5, 0x20, R14, 0xf8, !PT ;  /* 0x00000020050e7812 */ /* 0x000fe400078ef80e */
[----:B------:R-:W-:-:S02]  /*12e0*/  LOP3.LUT R9, R9, 0x8, R30, 0xf8, !PT ;  /* 0x0000000809097812 */ /* 0x000fc400078ef81e */
[----:B------:R-:W-:Y:S01]  /*12f0*/  LOP3.LUT R17, R17, R6, R5, 0x1e, !PT ;  /* 0x0000000611117212 */ /* 0x000fe200078e1e05 */
[----:B------:R-:W-:Y:S01]  /*1300*/  @!P2 IMAD.SHL.U32 R5, R148, 0x10, RZ ;  /* 0x000000109405a824 */ /* 0x000fe200078e00ff */
[----:B-----5:R-:W-:Y:S02]  /*1310*/  SEL R35, RZ, 0x1, P3 ;  /* 0x00000001ff237807 */ /* 0x020fe40001800000 */
[----:B------:R-:W-:Y:S01]  /*1320*/  LOP3.LUT R15, R9, R15, RZ, 0x3c, !PT ;  /* 0x0000000f090f7212 */ /* 0x000fe200078e3cff */
[----:B------:R-:W-:Y:S01]  /*1330*/  IMAD.SHL.U32 R9, R18, 0x2, RZ ;  /* 0x0000000212097824 */ /* 0x000fe200078e00ff */
[----:B------:R-:W-:Y:S01]  /*1340*/  SEL R34, RZ, 0x1, P4 ;  /* 0x00000001ff227807 */ /* 0x000fe20002000000 */
[----:B------:R2:W-:Y:S01]  /*1350*/  @!P2 LDGSTS.E.BYPASS.LTC128B.128 [R5+0x14080], [R26.64] ;  /* 0x140800001a05afae */ /* 0x0005e2000b901d52 */
[----:B------:R-:W-:Y:S02]  /*1360*/  ISETP.GE.AND P3, PT, R28, c[0x0][0x16c], PT ;  /* 0x00005b001c007a0c */ /* 0x000fe40003f66270 */
[----:B------:R-:W-:Y:S01]  /*1370*/  ISETP.GE.AND P0, PT, R31, c[0x0][0x1fc], PT ;  /* 0x00007f001f007a0c */ /* 0x000fe20003f06270 */
[----:B------:R-:W0:Y:S01]  /*1380*/  LDGDEPBAR ;  /* 0x00000000000079af */ /* 0x000e220000000000 */
[----:B------:R-:W-:-:S02]  /*1390*/  ISETP.GE.OR P4, PT, R29, c[0x0][0x1fc], P1 ;  /* 0x00007f001d007a0c */ /* 0x000fc40000f86670 */
[----:B------:R-:W-:Y:S01]  /*13a0*/  SEL R29, RZ, 0x4, P3 ;  /* 0x00000004ff1d7807 */ /* 0x000fe20001800000 */
[----:B------:R3:W-:Y:S01]  /*13b0*/  LDGSTS.E.BYPASS.LTC128B.128 [R38+0x10080], [R40.64], !P5 ;  /* 0x1008000028267fae */ /* 0x0007e2000e901d52 */
[----:B------:R-:W-:Y:S02]  /*13c0*/  LOP3.LUT R13, R13, 0x2, R34, 0xe2, !PT ;  /* 0x000000020d0d7812 */ /* 0x000fe400078ee222 */
[----:B------:R-:W-:Y:S02]  /*13d0*/  LOP3.LUT R9, R9, 0x2, R35, 0xe2, !PT ;  /* 0x0000000209097812 */ /* 0x000fe400078ee223 */
[----:B------:R-:W-:Y:S02]  /*13e0*/  LOP3.LUT P5, RZ, R0, 0x2, RZ, 0xc0, !PT ;  /* 0x0000000200ff7812 */ /* 0x000fe400078ac0ff */
[----:B------:R-:W-:Y:S02]  /*13f0*/  LOP3.LUT R13, R24, R13, R29, 0xfe, !PT ;  /* 0x0000000d180d7212 */ /* 0x000fe400078efe1d */
[----:B------:R-:W-:Y:S01]  /*1400*/  ISETP.GE.OR P3, PT, R28, c[0x0][0x1fc], P1 ;  /* 0x00007f001c007a0c */ /* 0x000fe20000f66670 */
[----:B------:R3:W-:Y:S01]  /*1410*/  LDGSTS.E.BYPASS.LTC128B.128 [R38+0x11080], [R40.64+0x80], !P4 ;  /* 0x1108008028267fae */ /* 0x0007e2000e101d52 */
[----:B------:R-:W-:-:S02]  /*1420*/  ISETP.GE.OR P1, PT, R31, c[0x0][0x1fc], P1 ;  /* 0x00007f001f007a0c */ /* 0x000fc40000f26670 */
[----:B------:R-:W-:Y:S01]  /*1430*/  LOP3.LUT R6, R20, 0x7ffffffc, RZ, 0xc0, !PT ;  /* 0x7ffffffc14067812 */ /* 0x000fe200078ec0ff */
[----:B------:R5:W-:Y:S01]  /*1440*/  STL [R1+0x64], R13 ;  /* 0x0000640d01007387 */ /* 0x000be20000100800 */
[----:B------:R-:W-:-:S03]  /*1450*/  LOP3.LUT R18, R21, 0x4, RZ, 0xc0, !PT ;  /* 0x0000000415127812 */ /* 0x000fc600078ec0ff */
[----:B------:R-:W-:Y:S01]  /*1460*/  IMAD.IADD R6, R148, 0x1, -R6 ;  /* 0x0000000194067824 */ /* 0x000fe200078e0a06 */
[----:B--2---:R-:W-:Y:S02]  /*1470*/  SEL R5, RZ, 0x8, P0 ;  /* 0x00000008ff057807 */ /* 0x004fe40000000000 */
[C---:B------:R-:W-:Y:S01]  /*1480*/  LOP3.LUT P0, RZ, R0.reuse, 0x4, RZ, 0xc0, !PT ;  /* 0x0000000400ff7812 */ /* 0x040fe2000780c0ff */
[----:B------:R-:W-:Y:S01]  /*1490*/  IMAD.SHL.U32 R0, R0, 0x40, RZ ;  /* 0x0000004000007824 */ /* 0x000fe200078e00ff */
[----:B------:R-:W-:Y:S01]  /*14a0*/  LOP3.LUT R5, R5, R9, R22, 0xfe, !PT ;  /* 0x0000000905057212 */ /* 0x000fe200078efe16 */
[----:B------:R-:W-:Y:S01]  /*14b0*/  IMAD.SHL.U32 R9, R2, 0x8, RZ ;  /* 0x0000000802097824 */ /* 0x000fe200078e00ff */
[----:B------:R3:W-:Y:S01]  /*14c0*/  LDGSTS.E.BYPASS.LTC128B.128 [R38+0x12080], [R40.64+0x100], !P3 ;  /* 0x1208010028267fae */ /* 0x0007e2000d901d52 */
[----:B------:R-:W-:Y:S01]  /*14d0*/  IMAD R6, R6, 0x2, R7 ;  /* 0x0000000206067824 */ /* 0x000fe200078e0207 */
[----:B------:R-:W-:Y:S02]  /*14e0*/  LOP3.LUT R0, R0, 0x1c0, RZ, 0xc0, !PT ;  /* 0x000001c000007812 */ /* 0x000fe400078ec0ff */
[----:B------:R2:W-:Y:S01]  /*14f0*/  STL [R1+0x60], R5 ;  /* 0x0000600501007387 */ /* 0x0005e20000100800 */
[----:B------:R-:W-:Y:S01]  /*1500*/  IMAD.IADD R17, R6, 0x1, R17 ;  /* 0x0000000106117824 */ /* 0x000fe200078e0211 */
[--C-:B------:R-:W-:Y:S01]  /*1510*/  SHF.R.U32.HI R2, RZ, 0x3, R0.reuse ;  /* 0x00000003ff027819 */ /* 0x100fe20000011600 */
[----:B------:R-:W-:Y:S01]  /*1520*/  IMAD.SHL.U32 R6, R8, 0x40, RZ ;  /* 0x0000004008067824 */ /* 0x000fe200078e00ff */
[----:B------:R3:W-:Y:S01]  /*1530*/  LDGSTS.E.BYPASS.LTC128B.128 [R38+0x13080], [R40.64+0x180], !P1 ;  /* 0x1308018028267fae */ /* 0x0007e2000c901d52 */
[----:B------:R-:W-:Y:S01]  /*1540*/  IMAD.SHL.U32 R17, R17, 0x2, RZ ;  /* 0x0000000211117824 */ /* 0x000fe200078e00ff */
[----:B------:R-:W-:-:S02]  /*1550*/  LOP3.LUT R14, R2, R14, R0, 0x1e, !PT ;  /* 0x0000000e020e7212 */ /* 0x000fc400078e1e00 */
[----:B------:R3:W-:Y:S01]  /*1560*/  STL [R1+0x9c], R18 ;  /* 0x00009c1201007387 */ /* 0x0007e20000100800 */
[----:B------:R-:W-:Y:S02]  /*1570*/  LOP3.LUT R6, R6, 0xfffffe00, RZ, 0xc0, !PT ;  /* 0xfffffe0006067812 */ /* 0x000fe400078ec0ff */
[----:B-----5:R-:W-:Y:S02]  /*1580*/  LOP3.LUT R13, R0, 0x38, R9, 0xf8, !PT ;  /* 0x00000038000d7812 */ /* 0x020fe400078ef809 */
[----:B------:R-:W-:Y:S01]  /*1590*/  LOP3.LUT R9, R4, 0xffffffe0, RZ, 0xc0, !PT ;  /* 0xffffffe004097812 */ /* 0x000fe200078ec0ff */
[----:B------:R-:W-:Y:S01]  /*15a0*/  IMAD R4, R16, 0x200, R15 ;  /* 0x0000020010047824 */ /* 0x000fe200078e020f */
[----:B------:R-:W-:Y:S02]  /*15b0*/  ISETP.LT.AND P1, PT, RZ, c[0x0][0x168], PT ;  /* 0x00005a00ff007a0c */ /* 0x000fe40003f21270 */
[----:B------:R-:W-:Y:S01]  /*15c0*/  LOP3.LUT R8, R13, R2, RZ, 0x3c, !PT ;  /* 0x000000020d087212 */ /* 0x000fe200078e3cff */
[----:B------:R-:W-:Y:S01]  /*15d0*/  IMAD.IADD R9, R148, 0x1, -R9 ;  /* 0x0000000194097824 */ /* 0x000fe200078e0a09 */
[----:B------:R-:W-:Y:S01]  /*15e0*/  IADD3 R13, R17, 0x14180, RZ ;  /* 0x00014180110d7810 */ /* 0x000fe20007ffe0ff */
[----:B--2---:R-:W-:-:S02]  /*15f0*/  IMAD.SHL.U32 R5, R16, 0x8, RZ ;  /* 0x0000000810057824 */ /* 0x004fc400078e00ff */
[----:B------:R-:W-:-:S03]  /*1600*/  IMAD R16, R16, 0x1000, R6 ;  /* 0x0000100010107824 */ /* 0x000fc600078e0206 */
[----:B------:R-:W-:Y:S01]  /*1610*/  LOP3.LUT R5, R0, 0x8, R5, 0xf8, !PT ;  /* 0x0000000800057812 */ /* 0x000fe200078ef805 */
[----:B------:R-:W-:-:S03]  /*1620*/  @!P2 IMAD.SHL.U32 R0, R148, 0x10, RZ ;  /* 0x000000109400a824 */ /* 0x000fc600078e00ff */
[----:B------:R-:W-:Y:S02]  /*1630*/  LOP3.LUT R5, R5, R2, RZ, 0x3c, !PT ;  /* 0x0000000205057212 */ /* 0x000fe400078e3cff */
[----:B------:R2:W-:Y:S02]  /*1640*/  @!P2 LDGSTS.E.BYPASS.LTC128B.128 [R0+0x14100], [R10.64] ;  /* 0x141000000a00afae */ /* 0x0005e4000b901d52 */
[-C--:B------:R-:W-:Y:S02]  /*1650*/  IADD3 R2, R5, R6.reuse, R7 ;  /* 0x0000000605027210 */ /* 0x080fe40007ffe007 */
[----:B------:R-:W0:Y:S01]  /*1660*/  LDGDEPBAR ;  /* 0x00000000000079af */ /* 0x000e220000000000 */
[----:B------:R-:W-:Y:S02]  /*1670*/  SEL R7, R37, 0xffffffe0, !P0 ;  /* 0xffffffe025077807 */ /* 0x000fe40004000000 */
[----:B--2---:R-:W-:Y:S02]  /*1680*/  SHF.R.S32.HI R10, RZ, 0x1f, R9 ;  /* 0x0000001fff0a7819 */ /* 0x004fe40000011409 */
[----:B------:R-:W-:-:S02]  /*1690*/  LOP3.LUT R0, R14, R6, RZ, 0xfc, !PT ;  /* 0x000000060e007212 */ /* 0x000fc400078efcff */
[----:B------:R-:W-:Y:S02]  /*16a0*/  LEA.HI R10, R10, R9, RZ, 0x2 ;  /* 0x000000090a0a7211 */ /* 0x000fe400078f10ff */
[----:B------:R-:W-:Y:S01]  /*16b0*/  LOP3.LUT R6, R5, R6, RZ, 0xfc, !PT ;  /* 0x0000000605067212 */ /* 0x000fe200078efcff */
[----:B------:R-:W-:Y:S01]  /*16c0*/  IMAD.IADD R5, R16, 0x1, R8 ;  /* 0x0000000110057824 */ /* 0x000fe200078e0208 */
[----:B------:R-:W-:Y:S01]  /*16d0*/  LEA.HI R11, R10, R12, RZ, 0x1e ;  /* 0x0000000c0a0b7211 */ /* 0x000fe200078ff0ff */
[----:B------:R-:W-:-:S04]  /*16e0*/  IMAD.MOV.U32 R8, RZ, RZ, 0x10 ;  /* 0x00000010ff087424 */ /* 0x000fc800078e00ff */
[----:B------:R3:W-:Y:S01]  /*16f0*/  STL [R1+0x6c], R11 ;  /* 0x00006c0b01007387 */ /* 0x0007e20000100800 */
[----:B------:R-:W-:-:S03]  /*1700*/  SEL R8, R8, 0xfffffff0, !P5 ;  /* 0xfffffff008087807 */ /* 0x000fc60006800000 */
[----:B------:R3:W-:Y:S01]  /*1710*/  STL [R1+0x54], R17 ;  /* 0x0000541101007387 */ /* 0x0007e20000100800 */
[----:B------:R-:W-:Y:S05]  /*1720*/  @P1 BRA `(.L_x_0) ;  /* 0x0000041000001947 */ /* 0x000fea0003800000 */
[----:B-1--4-:R-:W-:Y:S01]  /*1730*/  CS2R R142, SRZ ;  /* 0x00000000008e7805 */ /* 0x012fe2000001ff00 */
[----:B------:R-:W-:Y:S01]  /*1740*/  CS2R R140, SRZ ;  /* 0x00000000008c7805 */ /* 0x000fe2000001ff00 */
        /* <DEDUP_REMOVED lines=51> */
[----:B---3--:R-:W-:Y:S01]  /*1a80*/  CS2R R40, SRZ ;  /* 0x0000000000287805 */ /* 0x008fe2000001ff00 */
        /* <DEDUP_REMOVED lines=10> */
[----:B------:R-:W-:Y:S05]  /*1b30*/  BRA `(.L_x_1) ;  /* 0x0000274000007947 */ /* 0x000fea0003800000 */
.L_x_0:
[----:B-1-34-:R-:W-:Y:S01]  /*1b40*/  SHF.R.S32.HI R11, RZ, 0x1f, R23 ;  /* 0x0000001fff0b7819 */ /* 0x01afe20000011417 */
[----:B------:R-:W-:Y:S01]  /*1b50*/  ULDC.64 UR4, c[0x0][0x238] ;  /* 0x00008e0000047ab9 */ /* 0x000fe20000000a00 */
[----:B------:R-:W-:Y:S01]  /*1b60*/  ISETP.NE.AND P0, PT, R18, RZ, PT ;  /* 0x000000ff1200720c */ /* 0x000fe20003f05270 */
[----:B------:R-:W-:Y:S01]  /*1b70*/  UIMAD UR4, UR9, UR4, URZ ;  /* 0x00000004090472a4 */ /* 0x000fe2000f8e023f */
[----:B------:R-:W-:Y:S01]  /*1b80*/  LEA.HI R11, R11, R23, RZ, 0x2 ;  /* 0x000000170b0b7211 */ /* 0x000fe200078f10ff */
[----:B------:R-:W-:Y:S01]  /*1b90*/  IMAD.SHL.U32 R2, R2, 0x2, RZ ;  /* 0x0000000202027824 */ /* 0x000fe200078e00ff */
[----:B------:R-:W-:Y:S01]  /*1ba0*/  SHF.R.S32.HI R149, RZ, 0x1f, R148 ;  /* 0x0000001fff957819 */ /* 0x000fe20000011494 */
[----:B------:R-:W-:Y:S01]  /*1bb0*/  UIMAD UR4, UR11, UR5, UR4 ;  /* 0x000000050b0472a4 */ /* 0x000fe2000f8e0204 */
[----:B------:R-:W-:Y:S01]  /*1bc0*/  LOP3.LUT R11, R11, 0xfffffffc, RZ, 0xc0, !PT ;  /* 0xfffffffc0b0b7812 */ /* 0x000fe200078ec0ff */
[----:B------:R-:W-:Y:S01]  /*1bd0*/  UMOV UR7, 0x1f ;  /* 0x0000001f00077882 */ /* 0x000fe20000000000 */
[----:B------:R-:W-:Y:S01]  /*1be0*/  LOP3.LUT R12, R10, 0xfffffffc, RZ, 0xc0, !PT ;  /* 0xfffffffc0a0c7812 */ /* 0x000fe200078ec0ff */
[----:B------:R-:W-:Y:S01]  /*1bf0*/  STL [R1+0x74], R149 ;  /* 0x0000749501007387 */ /* 0x000fe20000100800 */
[----:B------:R-:W-:Y:S01]  /*1c00*/  IADD3 R14, R17, 0x141c0, RZ ;  /* 0x000141c0110e7810 */ /* 0x000fe20007ffe0ff */
[----:B------:R-:W-:Y:S01]  /*1c10*/  IMAD.IADD R23, R23, 0x1, -R11 ;  /* 0x0000000117177824 */ /* 0x000fe200078e0a0b */
[----:B------:R-:W-:Y:S01]  /*1c20*/  LEA R5, R5, 0x80, 0x1 ;  /* 0x0000008005057811 */ /* 0x000fe200078e08ff */
[----:B------:R-:W-:Y:S01]  /*1c30*/  IMAD.U32 R11, RZ, RZ, UR11 ;  /* 0x0000000bff0b7e24 */ /* 0x000fe2000f8e00ff */
[----:B------:R-:W-:Y:S01]  /*1c40*/  @P0 IADD3 R14, R13, -0x40, RZ ;  /* 0xffffffc00d0e0810 */ /* 0x000fe20007ffe0ff */
[----:B------:R-:W-:Y:S01]  /*1c50*/  IMAD.IADD R12, R9, 0x1, -R12 ;  /* 0x00000001090c7824 */ /* 0x000fe200078e0a0c */
[----:B------:R-:W-:Y:S01]  /*1c60*/  LEA R6, R6, 0x15180, 0x1 ;  /* 0x0001518006067811 */ /* 0x000fe200078e08ff */
[----:B------:R-:W-:Y:S01]  /*1c70*/  IMAD.WIDE.U32 R10, R11, c[0x0][0x238], R148 ;  /* 0x00008e000b0a7a25 */ /* 0x000fe200078e0094 */
[----:B------:R-:W-:Y:S01]  /*1c80*/  CS2R R146, SRZ ;  /* 0x0000000000927805 */ /* 0x000fe2000001ff00 */
[----:B------:R1:W-:Y:S01]  /*1c90*/  STL [R1+0x68], R14 ;  /* 0x0000680e01007387 */ /* 0x0003e20000100800 */
[----:B------:R-:W-:Y:S01]  /*1ca0*/  CS2R R144, SRZ ;  /* 0x0000000000907805 */ /* 0x000fe2000001ff00 */
[----:B------:R-:W-:Y:S01]  /*1cb0*/  IMAD.U32 R9, RZ, RZ, UR12 ;  /* 0x0000000cff097e24 */ /* 0x000fe2000f8e00ff */
[----:B------:R-:W-:Y:S01]  /*1cc0*/  IADD3 R11, R11, UR4, RZ ;  /* 0x000000040b0b7c10 */ /* 0x000fe2000fffe0ff */
[----:B------:R-:W-:Y:S01]  /*1cd0*/  ULDC.64 UR4, c[0x0][0x240] ;  /* 0x0000900000047ab9 */ /* 0x000fe20000000a00 */
[----:B------:R-:W-:Y:S01]  /*1ce0*/  IMAD R23, R23, -0x8, R36 ;  /* 0xfffffff817177824 */ /* 0x000fe200078e0224 */
[----:B------:R-:W-:Y:S01]  /*1cf0*/  UIMAD UR4, UR10, UR4, URZ ;  /* 0x000000040a0472a4 */ /* 0x000fe2000f8e023f */
[----:B------:R-:W-:Y:S01]  /*1d00*/  IMAD.SHL.U32 R0, R0, 0x2, RZ ;  /* 0x0000000200007824 */ /* 0x000fe200078e00ff */
[----:B------:R-:W-:Y:S01]  /*1d10*/  CS2R R142, SRZ ;  /* 0x00000000008e7805 */ /* 0x000fe2000001ff00 */
[----:B------:R-:W-:Y:S01]  /*1d20*/  IMAD R12, R12, -0x2, R23 ;  /* 0xfffffffe0c0c7824 */ /* 0x000fe200078e0217 */
[----:B------:R-:W-:Y:S01]  /*1d30*/  UIMAD UR5, UR12, UR5, UR4 ;  /* 0x000000050c0572a4 */ /* 0x000fe2000f8e0204 */
[----:B------:R-:W-:Y:S01]  /*1d40*/  CS2R R140, SRZ ;  /* 0x00000000008c7805 */ /* 0x000fe2000001ff00 */
[----:B------:R-:W-:Y:S01]  /*1d50*/  CS2R R138, SRZ ;  /* 0x00000000008a7805 */ /* 0x000fe2000001ff00 */
[----:B------:R-:W-:Y:S01]  /*1d60*/  ULDC UR4, c[0x0][0x168] ;  /* 0x00005a0000047ab9 */ /* 0x000fe20000000800 */
[----:B------:R-:W-:Y:S01]  /*1d70*/  CS2R R136, SRZ ;  /* 0x0000000000887805 */ /* 0x000fe2000001ff00 */
[----:B------:R-:W-:Y:S01]  /*1d80*/  UIADD3 UR7, UR7, UR4, URZ ;  /* 0x0000000407077290 */ /* 0x000fe2000fffe03f */
[----:B------:R-:W-:Y:S01]  /*1d90*/  CS2R R134, SRZ ;  /* 0x0000000000867805 */ /* 0x000fe2000001ff00 */
[----:B------:R-:W-:Y:S01]  /*1da0*/  CS2R R132, SRZ ;  /* 0x0000000000847805 */ /* 0x000fe2000001ff00 */
[----:B------:R-:W-:Y:S01]  /*1db0*/  CS2R R130, SRZ ;  /* 0x0000000000827805 */ /* 0x000fe2000001ff00 */
[----:B------:R-:W-:Y:S01]  /*1dc0*/  USHF.R.S32.HI UR4, URZ, 0x1f, UR7 ;  /* 0x0000001f3f047899 */ /* 0x000fe20008011407 */
[----:B------:R-:W-:Y:S01]  /*1dd0*/  CS2R R128, SRZ ;  /* 0x0000000000807805 */ /* 0x000fe2000001ff00 */
[----:B------:R-:W-:Y:S01]  /*1de0*/  CS2R R126, SRZ ;  /* 0x00000000007e7805 */ /* 0x000fe2000001ff00 */
[----:B------:R-:W-:Y:S01]  /*1df0*/  CS2R R124, SRZ ;  /* 0x00000000007c7805 */ /* 0x000fe2000001ff00 */
[----:B------:R-:W-:Y:S01]  /*1e00*/  ULEA.HI UR4, UR4, UR7, URZ, 0x5 ;  /* 0x0000000704047291 */ /* 0x000fe2000f8f283f */
[----:B------:R-:W-:Y:S01]  /*1e10*/  CS2R R122, SRZ ;  /* 0x00000000007a7805 */ /* 0x000fe2000001ff00 */
[----:B-1----:R-:W-:Y:S01]  /*1e20*/  IMAD.WIDE.U32 R14, R9, c[0x0][0x240], R10 ;  /* 0x00009000090e7a25 */ /* 0x002fe200078e000a */
[----:B------:R-:W-:Y:S01]  /*1e30*/  CS2R R120, SRZ ;  /* 0x0000000000787805 */ /* 0x000fe2000001ff00 */
[----:B------:R-:W-:Y:S01]  /*1e40*/  CS2R R118, SRZ ;  /* 0x0000000000767805 */ /* 0x000fe2000001ff00 */
[----:B------:R-:W-:Y:S01]  /*1e50*/  CS2R R116, SRZ ;  /* 0x0000000000747805 */ /* 0x000fe2000001ff00 */
[----:B------:R-:W-:Y:S01]  /*1e60*/  CS2R R114, SRZ ;  /* 0x0000000000727805 */ /* 0x000fe2000001ff00 */
[----:B------:R-:W-:Y:S01]  /*1e70*/  STL.64 [R1+0x90], R14 ;  /* 0x0000900e01007387 */ /* 0x000fe20000100a00 */
[----:B------:R-:W-:Y:S01]  /*1e80*/  CS2R R112, SRZ ;  /* 0x0000000000707805 */ /* 0x000fe2000001ff00 */
[----:B------:R-:W-:Y:S01]  /*1e90*/  CS2R R110, SRZ ;  /* 0x00000000006e7805 */ /* 0x000fe2000001ff00 */
[----:B------:R-:W-:Y:S01]  /*1ea0*/  CS2R R108, SRZ ;  /* 0x00000000006c7805 */ /* 0x000fe2000001ff00 */
[----:B------:R1:W-:Y:S01]  /*1eb0*/  STL [R1+0x24], R5 ;  /* 0x0000240501007387 */ /* 0x0003e20000100800 */
[----:B------:R-:W-:Y:S01]  /*1ec0*/  CS2R R106, SRZ ;  /* 0x00000000006a7805 */ /* 0x000fe2000001ff00 */
[----:B------:R-:W-:Y:S01]  /*1ed0*/  CS2R R104, SRZ ;  /* 0x0000000000687805 */ /* 0x000fe2000001ff00 */
[----:B------:R-:W-:Y:S01]  /*1ee0*/  CS2R R102, SRZ ;  /* 0x0000000000667805 */ /* 0x000fe2000001ff00 */
[----:B------:R-:W-:Y:S01]  /*1ef0*/  STL [R1+0x40], R6 ;  /* 0x0000400601007387 */ /* 0x000fe20000100800 */
        /* <DEDUP_REMOVED lines=20> */
[C---:B-1----:R-:W-:Y:S01]  /*2040*/  IMAD R5, R4.reuse, 0x2, R3 ;  /* 0x0000000204057824 */ /* 0x042fe200078e0203 */
[----:B------:R-:W-:Y:S01]  /*2050*/  SHF.L.U32 R3, R4, 0x1, RZ ;  /* 0x0000000104037819 */ /* 0x000fe200000006ff */
[----:B------:R-:W-:Y:S01]  /*2060*/  CS2R R60, SRZ ;  /* 0x00000000003c7805 */ /* 0x000fe2000001ff00 */
[C---:B------:R-:W-:Y:S01]  /*2070*/  LEA R4, R7.reuse, R6, 0x1 ;  /* 0x0000000607047211 */ /* 0x040fe200078e08ff */
[----:B------:R-:W-:Y:S01]  /*2080*/  CS2R R58, SRZ ;  /* 0x00000000003a7805 */ /* 0x000fe2000001ff00 */
[----:B------:R1:W-:Y:S01]  /*2090*/  STL [R1+0x38], R5 ;  /* 0x0000380501007387 */ /* 0x0003e20000100800 */
[----:B------:R-:W-:Y:S01]  /*20a0*/  CS2R R56, SRZ ;  /* 0x0000000000387805 */ /* 0x000fe2000001ff00 */
[----:B------:R-:W-:Y:S01]  /*20b0*/  CS2R R54, SRZ ;  /* 0x0000000000367805 */ /* 0x000fe2000001ff00 */
[----:B------:R-:W-:Y:S01]  /*20c0*/  CS2R R52, SRZ ;  /* 0x0000000000347805 */ /* 0x000fe2000001ff00 */
[----:B------:R2:W-:Y:S01]  /*20d0*/  STL [R1+0x3c], R3 ;  /* 0x00003c0301007387 */ /* 0x0005e20000100800 */
        /* <DEDUP_REMOVED lines=16> */
[C---:B------:R-:W-:Y:S01]  /*21e0*/  ISETP.GT.AND P6, PT, R12.reuse, RZ, PT ;  /* 0x000000ff0c00720c */ /* 0x040fe20003fc4270 */
[----:B------:R-:W-:Y:S01]  /*21f0*/  UMOV UR10, URZ ;  /* 0x0000003f000a7c82 */ /* 0x000fe20008000000 */
[----:B------:R-:W-:Y:S01]  /*2200*/  ISETP.GT.AND P5, PT, R12, 0x1, PT ;  /* 0x000000010c00780c */ /* 0x000fe20003fa4270 */
[----:B------:R-:W-:Y:S01]  /*2210*/  UMOV UR11, 0xffffffe0 ;  /* 0xffffffe0000b7882 */ /* 0x000fe20000000000 */
[----:B-1----:R-:W-:Y:S01]  /*2220*/  IMAD R5, R8, 0x2, R6 ;  /* 0x0000000208057824 */ /* 0x002fe200078e0206 */
[C---:B------:R-:W-:Y:S01]  /*2230*/  ISETP.GT.AND P4, PT, R12.reuse, 0x20, PT ;  /* 0x000000200c00780c */ /* 0x040fe20003f84270 */
[----:B------:R-:W-:Y:S01]  /*2240*/  ULDC UR9, c[0x0][0x168] ;  /* 0x00005a0000097ab9 */ /* 0x000fe20000000800 */
[----:B------:R-:W-:Y:S01]  /*2250*/  ISETP.GT.AND P3, PT, R12, 0x21, PT ;  /* 0x000000210c00780c */ /* 0x000fe20003f64270 */
[--C-:B--2---:R-:W-:Y:S01]  /*2260*/  IMAD R3, R8, 0x2, R2.reuse ;  /* 0x0000000208037824 */ /* 0x104fe200078e0202 */
[----:B------:R1:W-:Y:S01]  /*2270*/  STL [R1+0x44], R5 ;  /* 0x0000440501007387 */ /* 0x0003e20000100800 */
[C---:B------:R-:W-:Y:S01]  /*2280*/  IMAD R8, R7.reuse, 0x2, R2 ;  /* 0x0000000207087824 */ /* 0x040fe200078e0202 */
[----:B------:R-:W-:Y:S01]  /*2290*/  USHF.R.S32.HI UR13, URZ, 0x5, UR4 ;  /* 0x000000053f0d7899 */ /* 0x000fe20008011404 */
[----:B------:R-:W-:Y:S01]  /*22a0*/  IMAD R252, R7, 0x2, R3 ;  /* 0x0000000207fc7824 */ /* 0x000fe200078e0203 */
[----:B------:R-:W-:-:S02]  /*22b0*/  ULDC UR7, c[0x0][0x168] ;  /* 0x00005a0000077ab9 */ /* 0x000fc40000000800 */
[----:B------:R-:W-:Y:S04]  /*22c0*/  STL [R1+0x20], R8 ;  /* 0x0000200801007387 */ /* 0x000fe80000100800 */
[----:B------:R2:W-:Y:S01]  /*22d0*/  STL [R1+0x4c], R4 ;  /* 0x00004c0401007387 */ /* 0x0005e20000100800 */
[----:B-1----:R-:W-:-:S05]  /*22e0*/  IMAD R5, R7, 0x2, R5 ;  /* 0x0000000207057824 */ /* 0x002fca00078e0205 */
[----:B------:R1:W-:Y:S01]  /*22f0*/  STL [R1+0x48], R5 ;  /* 0x0000480501007387 */ /* 0x0003e20000100800 */
[----:B--2---:R-:W-:-:S05]  /*2300*/  IADD3 R4, R15, UR5, RZ ;  /* 0x000000050f047c10 */ /* 0x004fca000fffe0ff */
[----:B------:R1:W-:Y:S02]  /*2310*/  STL [R1+0x98], R4 ;  /* 0x0000980401007387 */ /* 0x0003e40000100800 */
.L_x_4:
[----:B-1----:R-:W2:Y:S01]  /*2320*/  LDL R159, [R1+0x28] ;  /* 0x00002800019f7983 */ /* 0x002ea20000100800 */
[----:B------:R-:W-:Y:S04]  /*2330*/  DEPBAR.LE SB0, 0x0 ;  /* 0x000080000000791a */ /* 0x000fe80000000000 */
[----:B------:R-:W3:Y:S01]  /*2340*/  LDL R158, [R1+0x2c] ;  /* 0x00002c00019e7983 */ /* 0x000ee20000100800 */
[----:B------:R-:W-:Y:S03]  /*2350*/  UIADD3 UR20, UR10, 0x1, URZ ;  /* 0x000000010a147890 */ /* 0x000fe6000fffe03f */
[----:B------:R-:W4:Y:S01]  /*2360*/  LDL R157, [R1+0x34] ;  /* 0x00003400019d7983 */ /* 0x000f220000100800 */
[----:B------:R-:W-:Y:S03]  /*2370*/  UISETP.GE.AND UP0, UPT, UR20, UR13, UPT ;  /* 0x0000000d1400728c */ /* 0x000fe6000bf06270 */
[----:B-----5:R-:W5:Y:S04]  /*2380*/  LDL R163, [R1+0x20] ;  /* 0x0000200001a37983 */ /* 0x020f680000100800 */
[----:B------:R-:W-:Y:S01]  /*2390*/  BAR.SYNC.DEFER_BLOCKING 0x0 ;  /* 0x0000000000007b1d */ /* 0x000fe20000010000 */
[----:B------:R-:W-:Y:S05]  /*23a0*/  PLOP3.LUT P0, PT, PT, PT, UP0, 0x80, 0x0 ;  /* 0x000000000000781c */ /* 0x000fea0003f0f008 */
[----:B------:R-:W-:Y:S04]  /*23b0*/  LDSM.16.M88.4 R8, [R2+0x8080] ;  /* 0x008080000208783b */ /* 0x000fe80000000200 */
[----:B------:R-:W5:Y:S04]  /*23c0*/  LDL R156, [R1+0x30] ;  /* 0x00003000019c7983 */ /* 0x000f680000100800 */
[----:B------:R-:W-:Y:S04]  /*23d0*/  LDSM.16.M88.4 R16, [R3+0x8080] ;  /* 0x008080000310783b */ /* 0x000fe80000000200 */
[----:B------:R-:W5:Y:S04]  /*23e0*/  LDL R162, [R1+0x6c] ;  /* 0x00006c0001a27983 */ /* 0x000f680000100800 */
[----:B------:R-:W5:Y:S04]  /*23f0*/  LDL R241, [R1+0x3c] ;  /* 0x00003c0001f17983 */ /* 0x000f680000100800 */
[----:B------:R-:W5:Y:S04]  /*2400*/  LDL R240, [R1+0x38] ;  /* 0x0000380001f07983 */ /* 0x000f680000100800 */
[----:B--2---:R-:W2:Y:S04]  /*2410*/  LDSM.16.M88.4 R12, [R159+0x80] ;  /* 0x000080009f0c783b */ /* 0x004ea80000000200 */
[----:B---3--:R-:W3:Y:S04]  /*2420*/  LDSM.16.M88.4 R148, [R158+0x80] ;  /* 0x000080009e94783b */ /* 0x008ee80000000200 */
[----:B----4-:R-:W-:Y:S01]  /*2430*/  LDSM.16.M88.4 R152, [R157+0x80] ;  /* 0x000080009d98783b */ /* 0x010fe20000000200 */
[C---:B-12---:R-:W-:Y:S08]  /*2440*/  HMMA.16816.F32 R4, R8.reuse, R12, RZ ;  /* 0x0000000c0804723c */ /* 0x046ff000000018ff */
[----:B------:R-:W-:Y:S01]  /*2450*/  HMMA.16816.F32 R8, R8, R14, RZ ;  /* 0x0000000e0808723c */ /* 0x000fe200000018ff */
[----:B-----5:R-:W1:Y:S04]  /*2460*/  LDSM.16.M88.4 R12, [R163+0x8080] ;  /* 0x00808000a30c783b */ /* 0x020e680000000200 */
[----:B------:R-:W-:Y:S04]  /*2470*/  LDS R160, [R162.X4+0x14080] ;  /* 0x01408000a2a07984 */ /* 0x000fe80000004800 */
[----:B------:R-:W-:Y:S07]  /*2480*/  LDS R161, [R162.X4+0x140a0] ;  /* 0x0140a000a2a17984 */ /* 0x000fee0000004800 */
[C---:B---3--:R-:W-:Y:S08]  /*2490*/  HMMA.16816.F32 R4, R16.reuse, R148, R4 ;  /* 0x000000941004723c */ /* 0x048ff00000001804 */
[----:B------:R-:W-:Y:S01]  /*24a0*/  HMMA.16816.F32 R8, R16, R150, R8 ;  /* 0x000000961008723c */ /* 0x000fe20000001808 */
[----:B------:R-:W-:Y:S04]  /*24b0*/  LDSM.16.M88.4 R16, [R252+0x8080] ;  /* 0x00808000fc10783b */ /* 0x000fe80000000200 */
[----:B------:R-:W2:Y:S11]  /*24c0*/  LDSM.16.M88.4 R148, [R156+0x80] ;  /* 0x000080009c94783b */ /* 0x000eb60000000200 */
[C---:B-1----:R-:W-:Y:S08]  /*24d0*/  HMMA.16816.F32 R4, R12.reuse, R152, R4 ;  /* 0x000000980c04723c */ /* 0x042ff00000001804 */
[----:B------:R-:W-:Y:S01]  /*24e0*/  HMMA.16816.F32 R8, R12, R154, R8 ;  /* 0x0000009a0c08723c */ /* 0x000fe20000001808 */
[----:B------:R-:W-:Y:S04]  /*24f0*/  LDSM.16.M88.4 R12, [R2+0x9080] ;  /* 0x00908000020c783b */ /* 0x000fe80000000200 */
[----:B------:R-:W1:Y:S11]  /*2500*/  LDSM.16.M88.4 R152, [R159+0x2080] ;  /* 0x002080009f98783b */ /* 0x000e760000000200 */
[C---:B--2---:R-:W-:Y:S08]  /*2510*/  HMMA.16816.F32 R4, R16.reuse, R148, R4 ;  /* 0x000000941004723c */ /* 0x044ff00000001804 */
        /* <DEDUP_REMOVED lines=42> */
[----:B------:R-:W2:Y:S03]  /*27c0*/  LDSM.16.M88.4 R148, [R156+0x6080] ;  /* 0x006080009c94783b */ /* 0x000ea60000000200 */
[----:B------:R-:W-:Y:S04]  /*27d0*/  DEPBAR.LE SB0, 0x0 ;  /* 0x000080000000791a */ /* 0x000fe80000000000 */
[----:B------:R-:W-:Y:S04]  /*27e0*/  BAR.SYNC.DEFER_BLOCKING 0x0 ;  /* 0x0000000000007b1d */ /* 0x000fe80000010000 */
[C---:B-1----:R-:W-:Y:S08]  /*27f0*/  HMMA.16816.F32 R4, R12.reuse, R152, R4 ;  /* 0x000000980c04723c */ /* 0x042ff00000001804 */
[----:B------:R-:W-:Y:S01]  /*2800*/  HMMA.16816.F32 R8, R12, R154, R8 ;  /* 0x0000009a0c08723c */ /* 0x000fe20000001808 */
[----:B------:R-:W1:Y:S04]  /*2810*/  LDSM.16.M88.4 R156, [R2+0x10080] ;  /* 0x01008000029c783b */ /* 0x000e680000000200 */
[----:B------:R-:W3:Y:S11]  /*2820*/  LDSM.16.M88.4 R152, [R3+0x10080] ;  /* 0x010080000398783b */ /* 0x000ef60000000200 */
[C---:B--2---:R-:W-:Y:S08]  /*2830*/  HMMA.16816.F32 R4, R16.reuse, R148, R4 ;  /* 0x000000941004723c */ /* 0x044ff00000001804 */
[----:B------:R-:W-:Y:S01]  /*2840*/  HMMA.16816.F32 R8, R16, R150, R8 ;  /* 0x000000961008723c */ /* 0x000fe20000001808 */
[----:B------:R-:W2:-:S15]  /*2850*/  LDSM.16.M88.4 R148, [R163+0x10080] ;  /* 0x01008000a394783b */ /* 0x000e9e0000000200 */
[----:B------:R-:W-:Y:S05]  /*2860*/  FSEL R4, R4, -INF , P6 ;  /* 0xff80000004047808 */ /* 0x000fea0003000000 */
[----:B------:R-:W-:Y:S01]  /*2870*/  FFMA.FTZ R4, R4, c[0x0][0x29c], -R160 ;  /* 0x0000a70004047a23 */ /* 0x000fe200000108a0 */
[C---:B-1----:R-:W-:Y:S03]  /*2880*/  HMMA.16816.F32 R12, R156.reuse, R164, RZ ;  /* 0x000000a49c0c723c */ /* 0x042fe600000018ff */
[----:B------:R-:W-:Y:S02]  /*2890*/  FSEL R11, R11, -INF , P3 ;  /* 0xff8000000b0b7808 */ /* 0x000fe40001800000 */
[----:B------:R-:W-:Y:S03]  /*28a0*/  FSEL R9, R9, -INF , P3 ;  /* 0xff80000009097808 */ /* 0x000fe60001800000 */
[----:B------:R-:W-:Y:S01]  /*28b0*/  HMMA.16816.F32 R16, R156, R166, RZ ;  /* 0x000000a69c10723c */ /* 0x000fe200000018ff */
[----:B------:R-:W1:-:S15]  /*28c0*/  LDSM.16.M88.4 R156, [R252+0x10080] ;  /* 0x01008000fc9c783b */ /* 0x000e5e0000000200 */
[C---:B---3--:R-:W-:Y:S08]  /*28d0*/  HMMA.16816.F32 R12, R152.reuse, R168, R12 ;  /* 0x000000a8980c723c */ /* 0x048ff0000000180c */
[----:B------:R-:W-:Y:S01]  /*28e0*/  HMMA.16816.F32 R16, R152, R170, R16 ;  /* 0x000000aa9810723c */ /* 0x000fe20000001810 */
[----:B------:R-:W3:-:S15]  /*28f0*/  LDSM.16.M88.4 R152, [R2+0x11080] ;  /* 0x011080000298783b */ /* 0x000ede0000000200 */
[C---:B--2---:R-:W-:Y:S08]  /*2900*/  HMMA.16816.F32 R12, R148.reuse, R172, R12 ;  /* 0x000000ac940c723c */ /* 0x044ff0000000180c */
[----:B------:R-:W-:Y:S01]  /*2910*/  HMMA.16816.F32 R16, R148, R174, R16 ;  /* 0x000000ae9410723c */ /* 0x000fe20000001810 */
[----:B------:R-:W2:-:S15]  /*2920*/  LDSM.16.M88.4 R148, [R3+0x11080] ;  /* 0x011080000394783b */ /* 0x000e9e0000000200 */
[C---:B-1----:R-:W-:Y:S08]  /*2930*/  HMMA.16816.F32 R12, R156.reuse, R176, R12 ;  /* 0x000000b09c0c723c */ /* 0x042ff0000000180c */
[----:B------:R-:W-:Y:S01]  /*2940*/  HMMA.16816.F32 R16, R156, R178, R16 ;  /* 0x000000b29c10723c */ /* 0x000fe20000001810 */
        /* <DEDUP_REMOVED lines=27> */
[----:B------:R-:W4:Y:S01]  /*2b00*/  LDL R159, [R1+0x54] ;  /* 0x00005400019f7983 */ /* 0x000f220000100800 */
[----:B------:R1:W5:-:S14]  /*2b10*/  MUFU.EX2 R158, R4 ;  /* 0x00000004009e7308 */ /* 0x00035c0000000800 */
[C---:B---3--:R-:W-:Y:S08]  /*2b20*/  HMMA.16816.F32 R12, R152.reuse, R216, R12 ;  /* 0x000000d8980c723c */ /* 0x048ff0000000180c */
[----:B------:R-:W-:Y:S01]  /*2b30*/  HMMA.16816.F32 R16, R152, R218, R16 ;  /* 0x000000da9810723c */ /* 0x000fe20000001810 */
[----:B------:R-:W3:Y:S03]  /*2b40*/  LDSM.16.M88.4 R152, [R252+0x13080] ;  /* 0x01308000fc98783b */ /* 0x000ee60000000200 */
[----:B-1----:R-:W-:Y:S02]  /*2b50*/  FSEL R4, R5, -INF , P5 ;  /* 0xff80000005047808 */ /* 0x002fe40002800000 */
[----:B------:R-:W1:Y:S03]  /*2b60*/  LDS R5, [R162.X4+0x14100] ;  /* 0x01410000a2057984 */ /* 0x000e660000004800 */
[--C-:B------:R-:W-:Y:S04]  /*2b70*/  FFMA.FTZ R4, R4, c[0x0][0x29c], -R160.reuse ;  /* 0x0000a70004047a23 */ /* 0x100fe800000108a0 */
[----:B------:R5:W1:Y:S03]  /*2b80*/  MUFU.EX2 R156, R4 ;  /* 0x00000004009c7308 */ /* 0x000a660000000800 */
[C---:B--2---:R-:W-:Y:S08]  /*2b90*/  HMMA.16816.F32 R12, R148.reuse, R220, R12 ;  /* 0x000000dc940c723c */ /* 0x044ff0000000180c */
[----:B------:R-:W-:Y:S01]  /*2ba0*/  HMMA.16816.F32 R16, R148, R222, R16 ;  /* 0x000000de9410723c */ /* 0x000fe20000001810 */
[----:B------:R-:W2:Y:S03]  /*2bb0*/  LDL R150, [R1+0x68] ;  /* 0x0000680001967983 */ /* 0x000ea60000100800 */
[----:B-----5:R-:W-:Y:S02]  /*2bc0*/  FSEL R4, R6, -INF , P6 ;  /* 0xff80000006047808 */ /* 0x020fe40003000000 */
[----:B------:R-:W-:Y:S10]  /*2bd0*/  FSEL R6, R10, -INF , P4 ;  /* 0xff8000000a067808 */ /* 0x000ff40002000000 */
[C---:B---3--:R-:W-:Y:S05]  /*2be0*/  HMMA.16816.F32 R12, R152.reuse, R224, R12 ;  /* 0x000000e0980c723c */ /* 0x048fea000000180c */
[--C-:B------:R-:W-:Y:S02]  /*2bf0*/  FFMA.FTZ R4, R4, c[0x0][0x29c], -R161.reuse ;  /* 0x0000a70004047a23 */ /* 0x100fe400000108a1 */
[----:B------:R-:W-:Y:S01]  /*2c00*/  FFMA.FTZ R6, R6, c[0x0][0x29c], -R161 ;  /* 0x0000a70006067a23 */ /* 0x000fe200000108a1 */
[----:B------:R-:W-:Y:S01]  /*2c10*/  HMMA.16816.F32 R16, R152, R226, R16 ;  /* 0x000000e29810723c */ /* 0x000fe20000001810 */
[----:B------:R3:W-:Y:S10]  /*2c20*/  MUFU.EX2 R157, R4 ;  /* 0x00000004009d7308 */ /* 0x0007f40000000800 */
[----:B------:R-:W-:Y:S05]  /*2c30*/  MUFU.EX2 R6, R6 ;  /* 0x0000000600067308 */ /* 0x000fea0000000800 */
[--C-:B-1----:R-:W-:Y:S02]  /*2c40*/  FADD.FTZ R13, R13, -R5.reuse ;  /* 0x800000050d0d7221 */ /* 0x102fe40000010000 */
[--C-:B------:R-:W-:Y:S04]  /*2c50*/  FADD.FTZ R12, R12, -R5.reuse ;  /* 0x800000050c0c7221 */ /* 0x100fe80000010000 */
[----:B------:R-:W-:Y:S02]  /*2c60*/  FMUL.FTZ R12, R158, R12 ;  /* 0x0000000c9e0c7220 */ /* 0x000fe40000410000 */
[--C-:B------:R-:W-:Y:S01]  /*2c70*/  FADD.FTZ R17, R17, -R5.reuse ;  /* 0x8000000511117221 */ /* 0x100fe20000010000 */
[----:B---3--:R-:W-:Y:S01]  /*2c80*/  FSEL R4, R7, -INF , P5 ;  /* 0xff80000007047808 */ /* 0x008fe20002800000 */
[----:B------:R-:W-:Y:S01]  /*2c90*/  FADD.FTZ R16, R16, -R5 ;  /* 0x8000000510107221 */ /* 0x000fe20000010000 */
[----:B------:R-:W-:Y:S03]  /*2ca0*/  F2FP.PACK_AB R5, R156, R158 ;  /* 0x0000009e9c05723e */ /* 0x000fe600000000ff */
[--C-:B------:R-:W-:Y:S02]  /*2cb0*/  FFMA.FTZ R4, R4, c[0x0][0x29c], -R161.reuse ;  /* 0x0000a70004047a23 */ /* 0x100fe400000108a1 */
[----:B------:R-:W-:Y:S02]  /*2cc0*/  FFMA.FTZ R161, R11, c[0x0][0x29c], -R161 ;  /* 0x0000a7000ba17a23 */ /* 0x000fe400000108a1 */
[----:B------:R1:W-:Y:S10]  /*2cd0*/  MUFU.EX2 R149, R4 ;  /* 0x0000000400957308 */ /* 0x0003f40000000800 */
[----:B------:R-:W-:Y:S01]  /*2ce0*/  MUFU.EX2 R161, R161 ;  /* 0x000000a100a17308 */ /* 0x000fe20000000800 */
[----:B-1----:R-:W-:Y:S05]  /*2cf0*/  FSEL R4, R8, -INF , P4 ;  /* 0xff80000008047808 */ /* 0x002fea0002000000 */
[--C-:B------:R-:W-:Y:S02]  /*2d00*/  FFMA.FTZ R4, R4, c[0x0][0x29c], -R160.reuse ;  /* 0x0000a70004047a23 */ /* 0x100fe400000108a0 */
[----:B------:R-:W-:Y:S02]  /*2d10*/  FFMA.FTZ R160, R9, c[0x0][0x29c], -R160 ;  /* 0x0000a70009a07a23 */ /* 0x000fe400000108a0 */
[----:B------:R1:W3:Y:S01]  /*2d20*/  MUFU.EX2 R148, R4 ;  /* 0x0000000400947308 */ /* 0x0002e20000000800 */
[----:B------:R-:W-:Y:S05]  /*2d30*/  FMUL.FTZ R9, R156, R13 ;  /* 0x0000000d9c097220 */ /* 0x000fea0000410000 */
[----:B------:R-:W-:Y:S04]  /*2d40*/  F2FP.PACK_AB R9, R9, R12 ;  /* 0x0000000c0909723e */ /* 0x000fe800000000ff */
[----:B------:R-:W5:Y:S01]  /*2d50*/  MUFU.EX2 R7, R160 ;  /* 0x000000a000077308 */ /* 0x000f620000000800 */
[----:B-1----:R-:W1:Y:S01]  /*2d60*/  LDS R4, [R162.X4+0x14120] ;  /* 0x01412000a2047984 */ /* 0x002e620000004800 */
[----:B---3--:R-:W-:Y:S02]  /*2d70*/  FMUL.FTZ R16, R148, R16 ;  /* 0x0000001094107220 */ /* 0x008fe40000410000 */
[C---:B-----5:R-:W-:Y:S01]  /*2d80*/  FMUL.FTZ R8, R7.reuse, R17 ;  /* 0x0000001107087220 */ /* 0x060fe20000410000 */
[----:B------:R-:W-:Y:S04]  /*2d90*/  F2FP.PACK_AB R7, R7, R148 ;  /* 0x000000940707723e */ /* 0x000fe800000000ff */
[----:B------:R-:W-:Y:S01]  /*2da0*/  F2FP.PACK_AB R8, R8, R16 ;  /* 0x000000100808723e */ /* 0x000fe200000000ff */
[--C-:B-1----:R-:W-:Y:S02]  /*2db0*/  FADD.FTZ R15, R15, -R4.reuse ;  /* 0x800000040f0f7221 */ /* 0x102fe40000010000 */
[--C-:B------:R-:W-:Y:S02]  /*2dc0*/  FADD.FTZ R14, R14, -R4.reuse ;  /* 0x800000040e0e7221 */ /* 0x100fe40000010000 */
[--C-:B------:R-:W-:Y:S02]  /*2dd0*/  FADD.FTZ R18, R18, -R4.reuse ;  /* 0x8000000412127221 */ /* 0x100fe40000010000 */
[----:B------:R-:W-:Y:S01]  /*2de0*/  FADD.FTZ R19, R19, -R4 ;  /* 0x8000000413137221 */ /* 0x000fe20000010000 */
[----:B------:R-:W-:Y:S01]  /*2df0*/  F2FP.PACK_AB R4, R149, R157 ;  /* 0x0000009d9504723e */ /* 0x000fe200000000ff */
[----:B------:R-:W-:Y:S01]  /*2e00*/  FMUL.FTZ R18, R6, R18 ;  /* 0x0000001206127220 */ /* 0x000fe20000410000 */
[----:B------:R-:W-:Y:S01]  /*2e10*/  F2FP.PACK_AB R6, R161, R6 ;  /* 0x00000006a106723e */ /* 0x000fe200000000ff */
[----:B------:R-:W-:Y:S02]  /*2e20*/  FMUL.FTZ R14, R157, R14 ;  /* 0x0000000e9d0e7220 */ /* 0x000fe40000410000 */
[----:B------:R-:W-:Y:S01]  /*2e30*/  FMUL.FTZ R19, R161, R19 ;  /* 0x00000013a1137220 */ /* 0x000fe20000410000 */
[----:B----4-:R1:W-:Y:S04]  /*2e40*/  STS [R159+0x14180], R5 ;  /* 0x014180059f007388 */ /* 0x0103e80000000800 */
[----:B------:R3:W-:Y:S01]  /*2e50*/  STS [R159+0x14580], R4 ;  /* 0x014580049f007388 */ /* 0x0007e20000000800 */
[----:B-1----:R-:W-:Y:S01]  /*2e60*/  FMUL.FTZ R5, R149, R15 ;  /* 0x0000000f95057220 */ /* 0x002fe20000410000 */
[----:B---3--:R-:W-:Y:S04]  /*2e70*/  F2FP.PACK_AB R4, R19, R18 ;  /* 0x000000121304723e */ /* 0x008fe800000000ff */
[----:B------:R-:W-:Y:S01]  /*2e80*/  F2FP.PACK_AB R5, R5, R14 ;  /* 0x0000000e0505723e */ /* 0x000fe200000000ff */
[----:B--2---:R-:W-:Y:S04]  /*2e90*/  STS [R150], R7 ;  /* 0x0000000796007388 */ /* 0x004fe80000000800 */
[----:B------:R-:W-:Y:S04]  /*2ea0*/  STS [R150+0x400], R6 ;  /* 0x0004000696007388 */ /* 0x000fe80000000800 */
[----:B------:R-:W-:Y:S06]  /*2eb0*/  BAR.SYNC.DEFER_BLOCKING 0x0 ;  /* 0x0000000000007b1d */ /* 0x000fec0000010000 */
[----:B------:R-:W-:Y:S04]  /*2ec0*/  STS [R159+0x15180], R9 ;  /* 0x015180099f007388 */ /* 0x000fe80000000800 */
[----:B------:R-:W-:Y:S04]  /*2ed0*/  STS [R159+0x15580], R5 ;  /* 0x015580059f007388 */ /* 0x000fe80000000800 */
[----:B------:R-:W-:Y:S04]  /*2ee0*/  STS [R150+0x1000], R8 ;  /* 0x0010000896007388 */ /* 0x000fe80000000800 */
[----:B------:R-:W-:Y:S04]  /*2ef0*/  STS [R150+0x1400], R4 ;  /* 0x0014000496007388 */ /* 0x000fe80000000800 */
[----:B------:R-:W-:Y:S04]  /*2f00*/  LDSM.16.MT88.4 R4, [R241+0x14180] ;  /* 0x01418000f104783b */ /* 0x000fe80000004200 */
[----:B------:R-:W1:Y:S04]  /*2f10*/  LDSM.16.MT88.4 R8, [R0+0x10080] ;  /* 0x010080000008783b */ /* 0x000e680000004200 */
[----:B------:R-:W2:Y:S04]  /*2f20*/  LDSM.16.MT88.4 R12, [R240+0x14180] ;  /* 0x01418000f00c783b */ /* 0x000ea80000004200 */
[----:B------:R-:W3:Y:S04]  /*2f30*/  LDSM.16.MT88.4 R16, [R0+0x11080] ;  /* 0x011080000010783b */ /* 0x000ee80000004200 */
[----:B------:R-:W4:Y:S04]  /*2f40*/  LDSM.16.MT88.4 R148, [R0+0x12080] ;  /* 0x012080000094783b */ /* 0x000f280000004200 */
[----:B------:R-:W5:Y:S04]  /*2f50*/  LDSM.16.MT88.4 R152, [R0+0x13080] ;  /* 0x013080000098783b */ /* 0x000f680000004200 */
[----:B------:R-:W-:Y:S04]  /*2f60*/  LDSM.16.MT88.4 R156, [R241+0x14980] ;  /* 0x01498000f19c783b */ /* 0x000fe80000004200 */
[----:B------:R-:W3:Y:S04]  /*2f70*/  LDSM.16.MT88.4 R160, [R0+0x10880] ;  /* 0x0108800000a0783b */ /* 0x000ee80000004200 */
[----:B------:R-:W3:Y:S04]  /*2f80*/  LDSM.16.MT88.4 R228, [R240+0x14980] ;  /* 0x01498000f0e4783b */ /* 0x000ee80000004200 */
[----:B------:R-:W3:Y:S04]  /*2f90*/  LDSM.16.MT88.4 R232, [R0+0x11880] ;  /* 0x0118800000e8783b */ /* 0x000ee80000004200 */
[----:B------:R-:W4:Y:S01]  /*2fa0*/  LDSM.16.MT88.4 R236, [R0+0x12880] ;  /* 0x0128800000ec783b */ /* 0x000f220000004200 */
[-C--:B-1----:R-:W-:Y:S08]  /*2fb0*/  HMMA.16816.F32 R20, R4, R8.reuse, R20 ;  /* 0x000000080414723c */ /* 0x082ff00000001814 */
[C---:B--2---:R-:W-:Y:S08]  /*2fc0*/  HMMA.16816.F32 R24, R12.reuse, R8, R24 ;  /* 0x000000080c18723c */ /* 0x044ff00000001818 */
[-C--:B------:R-:W-:Y:S08]  /*2fd0*/  HMMA.16816.F32 R28, R12, R10.reuse, R28 ;  /* 0x0000000a0c1c723c */ /* 0x080ff0000000181c */
[C---:B------:R-:W-:Y:S01]  /*2fe0*/  HMMA.16816.F32 R32, R4.reuse, R10, R32 ;  /* 0x0000000a0420723c */ /* 0x040fe20000001820 */
[----:B------:R-:W1:Y:S04]  /*2ff0*/  LDSM.16.MT88.4 R8, [R0+0x13880] ;  /* 0x013880000008783b */ /* 0x000e680000004200 */
[----:B------:R-:W-:Y:S03]  /*3000*/  BAR.SYNC.DEFER_BLOCKING 0x0 ;  /* 0x0000000000007b1d */ /* 0x000fe60000010000 */
[-C--:B---3--:R-:W-:Y:S08]  /*3010*/  HMMA.16816.F32 R36, R4, R16.reuse, R36 ;  /* 0x000000100424723c */ /* 0x088ff00000001824 */
[C---:B------:R-:W-:Y:S08]  /*3020*/  HMMA.16816.F32 R40, R12.reuse, R16, R40 ;  /* 0x000000100c28723c */ /* 0x040ff00000001828 */
[-C--:B------:R-:W-:Y:S08]  /*3030*/  HMMA.16816.F32 R44, R12, R18.reuse, R44 ;  /* 0x000000120c2c723c */ /* 0x080ff0000000182c */
[C---:B------:R-:W-:Y:S08]  /*3040*/  HMMA.16816.F32 R48, R4.reuse, R18, R48 ;  /* 0x000000120430723c */ /* 0x040ff00000001830 */
[-C--:B----4-:R-:W-:Y:S08]  /*3050*/  HMMA.16816.F32 R52, R4, R148.reuse, R52 ;  /* 0x000000940434723c */ /* 0x090ff00000001834 */
[C---:B------:R-:W-:Y:S08]  /*3060*/  HMMA.16816.F32 R56, R12.reuse, R148, R56 ;  /* 0x000000940c38723c */ /* 0x040ff00000001838 */
[-C--:B------:R-:W-:Y:S08]  /*3070*/  HMMA.16816.F32 R60, R12, R150.reuse, R60 ;  /* 0x000000960c3c723c */ /* 0x080ff0000000183c */
[C---:B------:R-:W-:Y:S08]  /*3080*/  HMMA.16816.F32 R64, R4.reuse, R150, R64 ;  /* 0x000000960440723c */ /* 0x040ff00000001840 */
[-C--:B-----5:R-:W-:Y:S08]  /*3090*/  HMMA.16816.F32 R68, R4, R152.reuse, R68 ;  /* 0x000000980444723c */ /* 0x0a0ff00000001844 */
[C---:B------:R-:W-:Y:S08]  /*30a0*/  HMMA.16816.F32 R72, R12.reuse, R152, R72 ;  /* 0x000000980c48723c */ /* 0x040ff00000001848 */
[-C--:B------:R-:W-:Y:S08]  /*30b0*/  HMMA.16816.F32 R76, R12, R154.reuse, R76 ;  /* 0x0000009a0c4c723c */ /* 0x080ff0000000184c */
[----:B------:R-:W-:Y:S08]  /*30c0*/  HMMA.16816.F32 R80, R4, R154, R80 ;  /* 0x0000009a0450723c */ /* 0x000ff00000001850 */
[-C--:B------:R-:W-:Y:S08]  /*30d0*/  HMMA.16816.F32 R20, R156, R160.reuse, R20 ;  /* 0x000000a09c14723c */ /* 0x080ff00000001814 */
[C---:B------:R-:W-:Y:S08]  /*30e0*/  HMMA.16816.F32 R24, R228.reuse, R160, R24 ;  /* 0x000000a0e418723c */ /* 0x040ff00000001818 */
[-C--:B------:R-:W-:Y:S08]  /*30f0*/  HMMA.16816.F32 R28, R228, R162.reuse, R28 ;  /* 0x000000a2e41c723c */ /* 0x080ff0000000181c */
[C---:B------:R-:W-:Y:S01]  /*3100*/  HMMA.16816.F32 R32, R156.reuse, R162, R32 ;  /* 0x000000a29c20723c */ /* 0x040fe20000001820 */
[----:B------:R2:W3:Y:S04]  /*3110*/  LDSM.16.MT88.4 R4, [R241+0x15180] ;  /* 0x01518000f104783b */ /* 0x0004e80000004200 */
[----:B------:R2:W4:Y:S03]  /*3120*/  LDSM.16.MT88.4 R12, [R240+0x15180] ;  /* 0x01518000f00c783b */ /* 0x0005260000004200 */
[-C--:B------:R-:W-:Y:S01]  /*3130*/  HMMA.16816.F32 R36, R156, R232.reuse, R36 ;  /* 0x000000e89c24723c */ /* 0x080fe20000001824 */
[----:B------:R2:W1:Y:S04]  /*3140*/  LDSM.16.MT88.4 R16, [R0+0x9080] ;  /* 0x009080000010783b */ /* 0x0004680000004200 */
[----:B------:R2:W1:Y:S03]  /*3150*/  LDSM.16.MT88.4 R148, [R0+0xa080] ;  /* 0x00a080000094783b */ /* 0x0004660000004200 */
[C---:B------:R-:W-:Y:S01]  /*3160*/  HMMA.16816.F32 R40, R228.reuse, R232, R40 ;  /* 0x000000e8e428723c */ /* 0x040fe20000001828 */
[----:B------:R2:W1:Y:S04]  /*3170*/  LDSM.16.MT88.4 R152, [R0+0xb080] ;  /* 0x00b080000098783b */ /* 0x0004680000004200 */
[----:B------:R2:W1:Y:S03]  /*3180*/  LDSM.16.MT88.4 R160, [R0+0x8880] ;  /* 0x0088800000a0783b */ /* 0x0004660000004200 */
[-C--:B------:R-:W-:Y:S08]  /*3190*/  HMMA.16816.F32 R44, R228, R234.reuse, R44 ;  /* 0x000000eae42c723c */ /* 0x080ff0000000182c */
[C---:B------:R-:W-:Y:S01]  /*31a0*/  HMMA.16816.F32 R48, R156.reuse, R234, R48 ;  /* 0x000000ea9c30723c */ /* 0x040fe20000001830 */
[----:B------:R2:W2:Y:S07]  /*31b0*/  LDSM.16.MT88.4 R232, [R0+0x9880] ;  /* 0x0098800000e8783b */ /* 0x0004ae0000004200 */
[-C--:B------:R-:W-:Y:S08]  /*31c0*/  HMMA.16816.F32 R52, R156, R236.reuse, R52 ;  /* 0x000000ec9c34723c */ /* 0x080ff00000001834 */
[C---:B------:R-:W-:Y:S08]  /*31d0*/  HMMA.16816.F32 R56, R228.reuse, R236, R56 ;  /* 0x000000ece438723c */ /* 0x040ff00000001838 */
[-C--:B------:R-:W-:Y:S08]  /*31e0*/  HMMA.16816.F32 R60, R228, R238.reuse, R60 ;  /* 0x000000eee43c723c */ /* 0x080ff0000000183c */
[C---:B------:R-:W-:Y:S01]  /*31f0*/  HMMA.16816.F32 R64, R156.reuse, R238, R64 ;  /* 0x000000ee9c40723c */ /* 0x040fe20000001840 */
[----:B------:R2:W2:Y:S07]  /*3200*/  LDSM.16.MT88.4 R236, [R0+0xa880] ;  /* 0x00a8800000ec783b */ /* 0x0004ae0000004200 */
[-C--:B-1----:R-:W-:Y:S08]  /*3210*/  HMMA.16816.F32 R68, R156, R8.reuse, R68 ;  /* 0x000000089c44723c */ /* 0x082ff00000001844 */
[C---:B------:R-:W-:Y:S08]  /*3220*/  HMMA.16816.F32 R72, R228.reuse, R8, R72 ;  /* 0x00000008e448723c */ /* 0x040ff00000001848 */
[-C--:B------:R-:W-:Y:S01]  /*3230*/  HMMA.16816.F32 R76, R228, R10.reuse, R76 ;  /* 0x0000000ae44c723c */ /* 0x080fe2000000184c */
[----:B------:R1:W1:Y:S07]  /*3240*/  LDSM.16.MT88.4 R228, [R240+0x15980] ;  /* 0x01598000f0e4783b */ /* 0x00026e0000004200 */
[----:B------:R-:W-:Y:S01]  /*3250*/  HMMA.16816.F32 R80, R156, R10, R80 ;  /* 0x0000000a9c50723c */ /* 0x000fe20000001850 */
[----:B------:R1:W1:Y:S04]  /*3260*/  LDSM.16.MT88.4 R8, [R0+0x8080] ;  /* 0x008080000008783b */ /* 0x0002680000004200 */
[----:B------:R1:W1:Y:S04]  /*3270*/  LDSM.16.MT88.4 R156, [R241+0x15980] ;  /* 0x01598000f19c783b */ /* 0x0002680000004200 */
[----:B------:R1:W1:Y:S01]  /*3280*/  LDSM.16.MT88.4 R240, [R0+0xb880] ;  /* 0x00b8800000f0783b */ /* 0x0002620000004200 */
[----:B------:R-:W-:-:S05]  /*3290*/  @P0 BRA `(.L_x_2) ;  /* 0x0000033000000947 */ /* 0x000fca0003800000 */
[----:B--234-:R-:W2:Y:S01]  /*32a0*/  LDL.64 R248, [R1+0x78] ;  /* 0x0000780001f87983 */ /* 0x01cea20000100a00 */
[----:B------:R-:W-:Y:S02]  /*32b0*/  ULDC.64 UR4, c[0x0][0x208] ;  /* 0x0000820000047ab9 */ /* 0x000fe40000000a00 */
[----:B------:R-:W-:Y:S01]  /*32c0*/  UIMAD.WIDE.U32 UR22, UR20, UR4, URZ ;  /* 0x00000004141672a5 */ /* 0x000fe2000f8e003f */
[----:B------:R-:W3:Y:S01]  /*32d0*/  LDL.64 R250, [R1+0x80] ;  /* 0x0000800001fa7983 */ /* 0x000ee20000100a00 */
[----:B------:R-:W-:Y:S03]  /*32e0*/  USHF.R.S32.HI UR21, URZ, 0x1f, UR20 ;  /* 0x0000001f3f157899 */ /* 0x000fe60008011414 */
[----:B------:R-:W4:Y:S01]  /*32f0*/  @!P2 S2R R246, SR_CTAID.Y ;  /* 0x0000000000f6a919 */ /* 0x000f220000002600 */
[----:B------:R-:W-:Y:S02]  /*3300*/  UIMAD UR21, UR21, UR4, URZ ;  /* 0x00000004151572a4 */ /* 0x000fe4000f8e023f */
[----:B------:R-:W-:Y:S01]  /*3310*/  UIMAD UR4, UR20, UR11, UR9 ;  /* 0x0000000b140472a4 */ /* 0x000fe2000f8e0209 */
[----:B------:R1:W-:Y:S01]  /*3320*/  STL.64 [R1+0xa0], R2 ;  /* 0x0000a00201007387 */ /* 0x0003e20000100a00 */
[----:B------:R-:W-:Y:S04]  /*3330*/  UIMAD UR21, UR20, UR5, UR21 ;  /* 0x00000005141572a4 */ /* 0x000fe8000f8e0215 */
[----:B------:R-:W-:Y:S01]  /*3340*/  UIADD3 UR21, UR23, UR21, URZ ;  /* 0x0000001517157290 */ /* 0x000fe2000fffe03f */
[----:B-1----:R-:W3:Y:S01]  /*3350*/  LDL.64 R2, [R1+0x58] ;  /* 0x0000580001027983 */ /* 0x002ee20000100a00 */
[----:B----4-:R-:W-:Y:S05]  /*3360*/  @!P2 SHF.R.S32.HI R244, RZ, 0x1f, R246 ;  /* 0x0000001ffff4a819 */ /* 0x010fea00000114f6 */
[----:B------:R-:W-:Y:S04]  /*3370*/  @!P2 IMAD R247, R244, c[0x0][0x288], RZ ;  /* 0x0000a200f4f7aa24 */ /* 0x000fe800078e02ff */
[C---:B------:R-:W-:Y:S02]  /*3380*/  @!P2 IMAD R247, R246.reuse, c[0x0][0x28c], R247 ;  /* 0x0000a300f6f7aa24 */ /* 0x040fe400078e02f7 */
[----:B--2---:R-:W-:Y:S02]  /*3390*/  @!P2 IMAD.MOV.U32 R245, RZ, RZ, R249 ;  /* 0x000000fffff5a224 */ /* 0x004fe400078e00f9 */
[----:B------:R-:W2:Y:S01]  /*33a0*/  LDL R249, [R1+0x50] ;  /* 0x0000500001f97983 */ /* 0x000ea20000100800 */
[----:B------:R-:W-:Y:S02]  /*33b0*/  @!P2 IMAD.MOV.U32 R244, RZ, RZ, R248 ;  /* 0x000000fffff4a224 */ /* 0x000fe400078e00f8 */
[----:B------:R-:W-:Y:S02]  /*33c0*/  IMAD.U32 R248, RZ, RZ, UR22 ;  /* 0x00000016fff87e24 */ /* 0x000fe4000f8e00ff */
[----:B------:R-:W-:Y:S05]  /*33d0*/  @!P2 IMAD.WIDE.U32 R244, R246, c[0x0][0x288], R244 ;  /* 0x0000a200f6f4aa25 */ /* 0x000fea00078e00f4 */
[----:B------:R-:W-:Y:S01]  /*33e0*/  @!P2 IADD3 R246, P1, R244, UR16, RZ ;  /* 0x00000010f4f6ac10 */ /* 0x000fe2000ff3e0ff */
[----:B------:R-:W-:Y:S03]  /*33f0*/  IMAD.U32 R244, RZ, RZ, UR22 ;  /* 0x00000016fff47e24 */ /* 0x000fe6000f8e00ff */
[----:B------:R-:W-:Y:S01]  /*3400*/  @!P2 IADD3.X R247, R245, UR6, R247, P1, !PT ;  /* 0x00000006f5f7ac10 */ /* 0x000fe20008ffe4f7 */
[----:B------:R-:W-:Y:S01]  /*3410*/  IMAD.U32 R245, RZ, RZ, UR21 ;  /* 0x00000015fff57e24 */ /* 0x000fe2000f8e00ff */
[----:B---3--:R-:W-:Y:S04]  /*3420*/  LEA R244, P1, R244, R250, 0x6 ;  /* 0x000000faf4f47211 */ /* 0x008fe800078230ff */
[----:B------:R-:W-:Y:S02]  /*3430*/  LEA.HI.X R245, R248, R251, R245, 0x6, P1 ;  /* 0x000000fbf8f57211 */ /* 0x000fe400008f34f5 */
[----:B------:R-:W3:Y:S04]  /*3440*/  LDL R248, [R1+0x60] ;  /* 0x0000600001f87983 */ /* 0x000ee80000100800 */
[----:B------:R-:W4:Y:S01]  /*3450*/  LDL.64 R250, [R1+0x70] ;  /* 0x0000700001fa7983 */ /* 0x000f220000100a00 */
[----:B---3--:R-:W-:Y:S04]  /*3460*/  LOP3.LUT P1, RZ, R248, 0x1, RZ, 0xc0, !PT ;  /* 0x00000001f8ff7812 */ /* 0x008fe8000782c0ff */
[----:B------:R-:W-:-:S13]  /*3470*/  ISETP.GE.OR P1, PT, R2, UR4, !P1 ;  /* 0x0000000402007c0c */ /* 0x000fda000cf26670 */
[----:B------:R-:W-:Y:S01]  /*3480*/  @!PT LDS RZ, [RZ] ;  /* 0x00000000fffff984 */ /* 0x000fe20000000800 */
[----:B------:R-:W-:Y:S01]  /*3490*/  @!PT LDS RZ, [RZ] ;  /* 0x00000000fffff984 */ /* 0x000fe20000000800 */
[----:B------:R-:W-:Y:S01]  /*34a0*/  @!PT LDS RZ, [RZ] ;  /* 0x00000000fffff984 */ /* 0x000fe20000000800 */
[----:B--2---:R1:W-:Y:S01]  /*34b0*/  LDGSTS.E.BYPASS.LTC128B.128 [R249+0x10080], [R244.64], !P1 ;  /* 0x10080000f4f97fae */ /* 0x0043e2000c901d52 */
[----:B------:R-:W-:Y:S04]  /*34c0*/  LOP3.LUT P1, RZ, R248, 0x2, RZ, 0xc0, !PT ;  /* 0x00000002f8ff7812 */ /* 0x000fe8000782c0ff */
[----:B------:R-:W-:-:S13]  /*34d0*/  ISETP.GE.OR P1, PT, R2, UR4, !P1 ;  /* 0x0000000402007c0c */ /* 0x000fda000cf26670 */
[----:B------:R1:W-:Y:S01]  /*34e0*/  LDGSTS.E.BYPASS.LTC128B.128 [R249+0x11080], [R244.64+0x80], !P1 ;  /* 0x11080080f4f97fae */ /* 0x0003e2000c901d52 */
[----:B------:R-:W-:Y:S04]  /*34f0*/  LOP3.LUT P1, RZ, R248, 0x4, RZ, 0xc0, !PT ;  /* 0x00000004f8ff7812 */ /* 0x000fe8000782c0ff */
[----:B------:R-:W-:-:S13]  /*3500*/  ISETP.GE.OR P1, PT, R2, UR4, !P1 ;  /* 0x0000000402007c0c */ /* 0x000fda000cf26670 */
[----:B------:R1:W-:Y:S01]  /*3510*/  LDGSTS.E.BYPASS.LTC128B.128 [R249+0x12080], [R244.64+0x100], !P1 ;  /* 0x12080100f4f97fae */ /* 0x0003e2000c901d52 */
[----:B------:R-:W-:Y:S04]  /*3520*/  LOP3.LUT P1, RZ, R248, 0x8, RZ, 0xc0, !PT ;  /* 0x00000008f8ff7812 */ /* 0x000fe8000782c0ff */
[----:B------:R-:W-:Y:S02]  /*3530*/  ISETP.GE.OR P1, PT, R2, UR4, !P1 ;  /* 0x0000000402007c0c */ /* 0x000fe4000cf26670 */
[----:B------:R2:W5:Y:S11]  /*3540*/  LDL.LU.64 R2, [R1+0xa0] ;  /* 0x0000a00001027983 */ /* 0x0005760000300a00 */
[----:B------:R1:W-:Y:S02]  /*3550*/  LDGSTS.E.BYPASS.LTC128B.128 [R249+0x13080], [R244.64+0x180], !P1 ;  /* 0x13080180f4f97fae */ /* 0x0003e4000c901d52 */
[C---:B-1----:R-:W-:Y:S04]  /*3560*/  @!P2 LEA R244, P1, R246.reuse, c[0x0][0x280], 0x2 ;  /* 0x0000a000f6f4aa11 */ /* 0x042fe800078210ff */
[----:B------:R-:W-:Y:S01]  /*3570*/  @!P2 LEA.HI.X R245, R246, c[0x0][0x284], R247, 0x2, P1 ;  /* 0x0000a100f6f5aa11 */ /* 0x000fe200008f14f7 */
[----:B------:R-:W-:Y:S05]  /*3580*/  IMAD.U32 R246, RZ, RZ, UR10 ;  /* 0x0000000afff67e24 */ /* 0x000fea000f8e00ff */
[----:B------:R-:W-:Y:S05]  /*3590*/  @!P2 LEA R246, R246, 0x20, 0x5 ;  /* 0x00000020f6f6a811 */ /* 0x000fea00078e28ff */
[----:B------:R-:W-:Y:S04]  /*35a0*/  @!P2 IMAD.WIDE R244, R246, 0x4, R244 ;  /* 0x00000004f6f4a825 */ /* 0x000fe800078e02f4 */
[----:B----4-:R-:W-:Y:S05]  /*35b0*/  @!P2 IMAD.SHL.U32 R246, R250, 0x10, RZ ;  /* 0x00000010faf6a824 */ /* 0x010fea00078e00ff */
[----:B------:R2:W-:Y:S02]  /*35c0*/  @!P2 LDGSTS.E.BYPASS.LTC128B.128 [R246+0x14100], [R244.64] ;  /* 0x14100000f4f6afae */ /* 0x0005e4000b901d52 */
.L_x_2:
[-C--:B-1234-:R-:W-:Y:S01]  /*35d0*/  HMMA.16816.F32 R84, R4, R8.reuse, R84 ;  /* 0x000000080454723c */ /* 0x09efe20000001854 */
[----:B------:R-:W2:Y:S05]  /*35e0*/  LDL R248, [R1+0x44] ;  /* 0x0000440001f87983 */ /* 0x000eaa0000100800 */
[----:B------:R-:W3:Y:S02]  /*35f0*/  LDL R244, [R1+0x40] ;  /* 0x0000400001f47983 */ /* 0x000ee40000100800 */
[C---:B------:R-:W-:Y:S03]  /*3600*/  HMMA.16816.F32 R88, R12.reuse, R8, R88 ;  /* 0x000000080c58723c */ /* 0x040fe60000001858 */
[----:B------:R-:W4:Y:S05]  /*3610*/  LDL R9, [R1+0x24] ;  /* 0x0000240001097983 */ /* 0x000f2a0000100800 */
[-C--:B------:R-:W-:Y:S01]  /*3620*/  HMMA.16816.F32 R92, R12, R10.reuse, R92 ;  /* 0x0000000a0c5c723c */ /* 0x080fe2000000185c */
[----:B------:R-:W0:Y:S05]  /*3630*/  LDGDEPBAR ;  /* 0x00000000000079af */ /* 0x000e2a0000000000 */
[----:B------:R-:W-:Y:S02]  /*3640*/  BAR.SYNC.DEFER_BLOCKING 0x0 ;  /* 0x0000000000007b1d */ /* 0x000fe40000010000 */
[C---:B------:R-:W-:Y:S08]  /*3650*/  HMMA.16816.F32 R96, R4.reuse, R10, R96 ;  /* 0x0000000a0460723c */ /* 0x040ff00000001860 */
[-C--:B------:R-:W-:Y:S08]  /*3660*/  HMMA.16816.F32 R100, R4, R16.reuse, R100 ;  /* 0x000000100464723c */ /* 0x080ff00000001864 */
        /* <DEDUP_REMOVED lines=10> */
[----:B------:R-:W-:Y:S08]  /*3710*/  HMMA.16816.F32 R144, R4, R154, R144 ;  /* 0x0000009a0490723c */ /* 0x000ff00000001890 */
        /* <DEDUP_REMOVED lines=15> */
[----:B------:R-:W-:Y:S01]  /*3810*/  HMMA.16816.F32 R144, R156, R242, R144 ;  /* 0x000000f29c90723c */ /* 0x000fe20000001890 */
[----:B--2---:R-:W1:Y:S05]  /*3820*/  LDSM.16.M88.4 R12, [R248+0x800] ;  /* 0x00080000f80c783b */ /* 0x004e6a0000000200 */
[----:B---3--:R-:W-:Y:S05]  /*3830*/  LDSM.16.M88.4 R160, [R244] ;  /* 0x00000000f4a0783b */ /* 0x008fea0000000200 */
[----:B----4-:R-:W2:Y:S05]  /*3840*/  LDSM.16.MT88.4 R4, [R9+0x4800] ;  /* 0x004800000904783b */ /* 0x010eaa0000004200 */
[----:B------:R3:W4:Y:S05]  /*3850*/  LDSM.16.M88.4 R232, [R244+0x800] ;  /* 0x00080000f4e8783b */ /* 0x00072a0000000200 */
[----:B------:R3:W3:Y:S05]  /*3860*/  LDSM.16.MT88.4 R16, [R9] ;  /* 0x000000000910783b */ /* 0x0006ea0000004200 */
[----:B------:R2:W3:Y:S05]  /*3870*/  LDSM.16.MT88.4 R236, [R9+0x4000] ;  /* 0x0040000009ec783b */ /* 0x0004ea0000004200 */
[----:B------:R3:W3:Y:S05]  /*3880*/  LDSM.16.M88.4 R244, [R248] ;  /* 0x00000000f8f4783b */ /* 0x0006ea0000000200 */
[----:B------:R3:W3:Y:S05]  /*3890*/  LDSM.16.MT88.4 R248, [R9+0x800] ;  /* 0x0008000009f8783b */ /* 0x0006ea0000004200 */
[----:B-1----:R1:W-:Y:S05]  /*38a0*/  STL.64 [R1], R12 ;  /* 0x0000000c01007387 */ /* 0x0023ea0000100a00 */
[----:B------:R1:W-:Y:S05]  /*38b0*/  STL.64 [R1+0x8], R14 ;  /* 0x0000080e01007387 */ /* 0x0003ea0000100a00 */
[----:B--2---:R1:W-:Y:S05]  /*38c0*/  STL.64 [R1+0x10], R4 ;  /* 0x0000100401007387 */ /* 0x0043ea0000100a00 */
[----:B------:R1:W-:Y:S01]  /*38d0*/  STL.64 [R1+0x18], R6 ;  /* 0x0000180601007387 */ /* 0x0003e20000100a00 */
[----:B------:R-:W-:-:S05]  /*38e0*/  @P0 BRA `(.L_x_3) ;  /* 0x0000033000000947 */ /* 0x000fca0003800000 */
[----:B----4-:R-:W2:Y:S01]  /*38f0*/  LDL.64 R10, [R1+0x78] ;  /* 0x00007800010a7983 */ /* 0x010ea20000100a00 */
[----:B------:R-:W-:Y:S02]  /*3900*/  ULDC.64 UR4, c[0x0][0x178] ;  /* 0x00005e0000047ab9 */ /* 0x000fe40000000a00 */
[----:B------:R-:W-:Y:S01]  /*3910*/  UIMAD.WIDE.U32 UR22, UR20, UR4, URZ ;  /* 0x00000004141672a5 */ /* 0x000fe2000f8e003f */
[----:B-1----:R-:W4:Y:S01]  /*3920*/  LDL.64 R14, [R1+0x88] ;  /* 0x00008800010e7983 */ /* 0x002f220000100a00 */
[----:B------:R-:W-:Y:S03]  /*3930*/  USHF.R.S32.HI UR21, URZ, 0x1f, UR20 ;  /* 0x0000001f3f157899 */ /* 0x000fe60008011414 */
[----:B---3--:R-:W3:Y:S01]  /*3940*/  LDL R12, [R1+0x64] ;  /* 0x00006400010c7983 */ /* 0x008ee20000100800 */
[----:B------:R-:W-:Y:S01]  /*3950*/  IMAD.U32 R8, RZ, RZ, UR22 ;  /* 0x00000016ff087e24 */ /* 0x000fe2000f8e00ff */
[----:B------:R-:W-:Y:S02]  /*3960*/  UIMAD UR21, UR21, UR4, URZ ;  /* 0x00000004151572a4 */ /* 0x000fe4000f8e023f */
[----:B------:R-:W4:Y:S01]  /*3970*/  LDL.64 R148, [R1+0x58] ;  /* 0x0000580001947983 */ /* 0x000f220000100a00 */
[----:B------:R-:W-:Y:S02]  /*3980*/  USHF.L.U32 UR4, UR20, 0x5, URZ ;  /* 0x0000000514047899 */ /* 0x000fe4000800063f */
[----:B------:R-:W-:Y:S01]  /*3990*/  UIMAD UR21, UR20, UR5, UR21 ;  /* 0x00000005141572a4 */ /* 0x000fe2000f8e0215 */
[----:B------:R-:W4:Y:S01]  /*39a0*/  LDL R9, [R1+0x50] ;  /* 0x0000500001097983 */ /* 0x000f220000100800 */
[----:B------:R-:W-:Y:S02]  /*39b0*/  UIADD3 UR5, -UR4, UR7, URZ ;  /* 0x0000000704057290 */ /* 0x000fe4000fffe13f */
[----:B------:R-:W-:Y:S01]  /*39c0*/  UIADD3 UR21, UR23, UR21, URZ ;  /* 0x0000001517157290 */ /* 0x000fe2000fffe03f */
[----:B------:R-:W1:Y:S02]  /*39d0*/  S2R R6, SR_CTAID.Y ;  /* 0x0000000000067919 */ /* 0x000e640000002600 */
[----:B-1----:R-:W-:Y:S05]  /*39e0*/  SHF.R.S32.HI R7, RZ, 0x1f, R6 ;  /* 0x0000001fff077819 */ /* 0x002fea0000011406 */
[----:B------:R-:W-:Y:S04]  /*39f0*/  IMAD R7, R7, c[0x0][0x270], RZ ;  /* 0x00009c0007077a24 */ /* 0x000fe800078e02ff */
[C---:B------:R-:W-:Y:S02]  /*3a00*/  IMAD R7, R6.reuse, c[0x0][0x274], R7 ;  /* 0x00009d0006077a24 */ /* 0x040fe400078e0207 */
[----:B--2---:R-:W-:Y:S02]  /*3a10*/  IMAD.MOV.U32 R4, RZ, RZ, R10 ;  /* 0x000000ffff047224 */ /* 0x004fe400078e000a */
[----:B------:R-:W-:Y:S02]  /*3a20*/  IMAD.MOV.U32 R5, RZ, RZ, R11 ;  /* 0x000000ffff057224 */ /* 0x000fe400078e000b */
[----:B------:R-:W2:Y:S02]  /*3a30*/  LDL.64 R10, [R1+0x70] ;  /* 0x00007000010a7983 */ /* 0x000ea40000100a00 */
[----:B------:R-:W-:Y:S01]  /*3a40*/  IMAD.WIDE.U32 R4, R6, c[0x0][0x270], R4 ;  /* 0x00009c0006047a25 */ /* 0x000fe200078e0004 */
[----:B---3--:R-:W-:Y:S04]  /*3a50*/  LOP3.LUT P1, RZ, R12, 0x2, RZ, 0xc0, !PT ;  /* 0x000000020cff7812 */ /* 0x008fe8000782c0ff */
[----:B------:R-:W-:Y:S01]  /*3a60*/  IADD3 R6, P0, R4, UR14, RZ ;  /* 0x0000000e04067c10 */ /* 0x000fe2000ff1e0ff */
[----:B------:R-:W-:Y:S01]  /*3a70*/  IMAD.U32 R4, RZ, RZ, UR22 ;  /* 0x00000016ff047e24 */ /* 0x000fe2000f8e00ff */
[----:B----4-:R-:W-:Y:S02]  /*3a80*/  ISETP.GE.OR P1, PT, R148, UR5, !P1 ;  /* 0x0000000594007c0c */ /* 0x010fe4000cf26670 */
[----:B------:R-:W-:Y:S01]  /*3a90*/  IADD3.X R7, R5, UR8, R7, P0, !PT ;  /* 0x0000000805077c10 */ /* 0x000fe200087fe407 */
[----:B------:R-:W-:Y:S01]  /*3aa0*/  IMAD.U32 R5, RZ, RZ, UR21 ;  /* 0x00000015ff057e24 */ /* 0x000fe2000f8e00ff */
[----:B------:R-:W-:Y:S04]  /*3ab0*/  LEA R4, P0, R4, R14, 0x6 ;  /* 0x0000000e04047211 */ /* 0x000fe800078030ff */
[----:B------:R-:W-:Y:S02]  /*3ac0*/  LEA.HI.X R5, R8, R15, R5, 0x6, P0 ;  /* 0x0000000f08057211 */ /* 0x000fe400000f3405 */
[----:B------:R-:W-:Y:S04]  /*3ad0*/  LOP3.LUT P0, RZ, R12, 0x1, RZ, 0xc0, !PT ;  /* 0x000000010cff7812 */ /* 0x000fe8000780c0ff */
[----:B------:R-:W-:-:S13]  /*3ae0*/  ISETP.GE.OR P0, PT, R148, UR5, !P0 ;  /* 0x0000000594007c0c */ /* 0x000fda000c706670 */
[----:B------:R-:W-:Y:S01]  /*3af0*/  @!PT LDS RZ, [RZ] ;  /* 0x00000000fffff984 */ /* 0x000fe20000000800 */
[----:B------:R-:W-:Y:S01]  /*3b00*/  @!PT LDS RZ, [RZ] ;  /* 0x00000000fffff984 */ /* 0x000fe20000000800 */
[----:B------:R-:W-:Y:S01]  /*3b10*/  @!PT LDS RZ, [RZ] ;  /* 0x00000000fffff984 */ /* 0x000fe20000000800 */
[----:B------:R1:W-:Y:S01]  /*3b20*/  LDGSTS.E.BYPASS.LTC128B.128 [R9+0x8080], [R4.64], !P0 ;  /* 0x0808000004097fae */ /* 0x0003e2000c101d52 */
[C---:B------:R-:W-:Y:S03]  /*3b30*/  LOP3.LUT P0, RZ, R12.reuse, 0x4, RZ, 0xc0, !PT ;  /* 0x000000040cff7812 */ /* 0x040fe6000780c0ff */
[----:B------:R1:W-:Y:S01]  /*3b40*/  LDGSTS.E.BYPASS.LTC128B.128 [R9+0x9080], [R4.64+0x80], !P1 ;  /* 0x0908008004097fae */ /* 0x0003e2000c901d52 */
[----:B------:R-:W-:Y:S02]  /*3b50*/  LOP3.LUT P1, RZ, R12, 0x8, RZ, 0xc0, !PT ;  /* 0x000000080cff7812 */ /* 0x000fe4000782c0ff */
[C---:B------:R-:W-:Y:S02]  /*3b60*/  ISETP.GE.OR P0, PT, R148.reuse, UR5, !P0 ;  /* 0x0000000594007c0c */ /* 0x040fe4000c706670 */
[----:B------:R-:W-:Y:S11]  /*3b70*/  ISETP.GE.OR P1, PT, R148, UR5, !P1 ;  /* 0x0000000594007c0c */ /* 0x000ff6000cf26670 */
[----:B------:R1:W-:Y:S04]  /*3b80*/  LDGSTS.E.BYPASS.LTC128B.128 [R9+0xa080], [R4.64+0x100], !P0 ;  /* 0x0a08010004097fae */ /* 0x0003e8000c101d52 */
[----:B------:R1:W-:Y:S02]  /*3b90*/  LDGSTS.E.BYPASS.LTC128B.128 [R9+0xb080], [R4.64+0x180], !P1 ;  /* 0x0b08018004097fae */ /* 0x0003e4000c901d52 */
[C---:B-1----:R-:W-:Y:S04]  /*3ba0*/  LEA R4, P0, R6.reuse, c[0x0][0x258], 0x2 ;  /* 0x0000960006047a11 */ /* 0x042fe800078010ff */
[----:B------:R-:W-:Y:S01]  /*3bb0*/  LEA.HI.X R5, R6, c[0x0][0x25c], R7, 0x2, P0 ;  /* 0x0000970006057a11 */ /* 0x000fe200000f1407 */
[----:B------:R-:W-:Y:S02]  /*3bc0*/  IMAD.U32 R6, RZ, RZ, UR4 ;  /* 0x00000004ff067e24 */ /* 0x000fe4000f8e00ff */
[----:B------:R-:W-:Y:S03]  /*3bd0*/  IMAD.U32 R7, RZ, RZ, UR4 ;  /* 0x00000004ff077e24 */ /* 0x000fe6000f8e00ff */
[----:B------:R-:W-:Y:S04]  /*3be0*/  LEA R4, P0, R6, R4, 0x2 ;  /* 0x0000000406047211 */ /* 0x000fe800078010ff */
[----:B------:R-:W-:Y:S01]  /*3bf0*/  LEA.HI.X.SX32 R5, R7, R5, 0x2, P0 ;  /* 0x0000000507057211 */ /* 0x000fe200000f16ff */
[----:B--2---:R-:W-:Y:S05]  /*3c00*/  @!P2 IMAD.SHL.U32 R6, R10, 0x10, RZ ;  /* 0x000000100a06a824 */ /* 0x004fea00078e00ff */
[----:B------:R1:W-:Y:S03]  /*3c10*/  @!P2 LDGSTS.E.BYPASS.LTC128B.128 [R6+0x14080], [R4.64] ;  /* 0x140800000406afae */ /* 0x0003e6000b901d52 */
.L_x_3:
[-C--:B-1-34-:R-:W-:Y:S01]  /*3c20*/  HMMA.16816.F32 R4, R160, R16.reuse, RZ ;  /* 0x00000010a004723c */ /* 0x09afe200000018ff */
[----:B------:R-:W2:Y:S01]  /*3c30*/  LDL.LU R240, [R1] ;  /* 0x0000000001f07983 */ /* 0x000ea20000300800 */
[----:B------:R-:W-:Y:S02]  /*3c40*/  USHF.L.U32 UR10, UR10, 0xd, URZ ;  /* 0x0000000d0a0a7899 */ /* 0x000fe4000800063f */
[----:B------:R-:W-:Y:S01]  /*3c50*/  UISETP.GE.AND UP0, UPT, UR20, UR13, UPT ;  /* 0x0000000d1400728c */ /* 0x000fe2000bf06270 */
[----:B------:R-:W2:Y:S03]  /*3c60*/  LDL.LU R241, [R1+0x4] ;  /* 0x0000040001f17983 */ /* 0x000ea60000300800 */
[C---:B------:R-:W-:Y:S01]  /*3c70*/  HMMA.16816.F32 R8, R232.reuse, R16, RZ ;  /* 0x00000010e808723c */ /* 0x040fe200000018ff */
[----:B------:R-:W2:Y:S04]  /*3c80*/  LDL.LU R242, [R1+0x8] ;  /* 0x0000080001f27983 */ /* 0x000ea80000300800 */
[----:B------:R-:W2:Y:S03]  /*3c90*/  LDL.LU R243, [R1+0xc] ;  /* 0x00000c0001f37983 */ /* 0x000ea60000300800 */
[-C--:B------:R-:W-:Y:S01]  /*3ca0*/  HMMA.16816.F32 R12, R232, R18.reuse, RZ ;  /* 0x00000012e80c723c */ /* 0x080fe200000018ff */
[----:B------:R-:W-:Y:S04]  /*3cb0*/  STL.64 [R1+0xb0], R22 ;  /* 0x0000b01601007387 */ /* 0x000fe80000100a00 */
[----:B------:R1:W-:Y:S03]  /*3cc0*/  STL.64 [R1+0xa8], R20 ;  /* 0x0000a81401007387 */ /* 0x0003e60000100a00 */
[C---:B------:R-:W-:Y:S01]  /*3cd0*/  HMMA.16816.F32 R16, R160.reuse, R18, RZ ;  /* 0x00000012a010723c */ /* 0x040fe200000018ff */
[----:B------:R-:W0:Y:S07]  /*3ce0*/  LDGDEPBAR ;  /* 0x00000000000079af */ /* 0x000e2e0000000000 */
[-C--:B------:R-:W-:Y:S08]  /*3cf0*/  HMMA.16816.F32 R148, R160, R236.reuse, RZ ;  /* 0x000000eca094723c */ /* 0x080ff000000018ff */
[C---:B------:R-:W-:Y:S01]  /*3d00*/  HMMA.16816.F32 R152, R232.reuse, R236, RZ ;  /* 0x000000ece898723c */ /* 0x040fe200000018ff */
[----:B-1----:R-:W3:Y:S07]  /*3d10*/  LDL.LU R20, [R1+0x10] ;  /* 0x0000100001147983 */ /* 0x002eee0000300800 */
[-C--:B------:R-:W-:Y:S01]  /*3d20*/  HMMA.16816.F32 R156, R232, R238.reuse, RZ ;  /* 0x000000eee89c723c */ /* 0x080fe200000018ff */
[----:B------:R-:W3:Y:S04]  /*3d30*/  LDL.LU R21, [R1+0x14] ;  /* 0x0000140001157983 */ /* 0x000ee80000300800 */
[----:B------:R-:W4:Y:S03]  /*3d40*/  LDL.LU R22, [R1+0x18] ;  /* 0x0000180001167983 */ /* 0x000f260000300800 */
[----:B------:R-:W-:Y:S01]  /*3d50*/  HMMA.16816.F32 R160, R160, R238, RZ ;  /* 0x000000eea0a0723c */ /* 0x000fe200000018ff */
[----:B------:R-:W4:Y:S04]  /*3d60*/  LDL.LU R23, [R1+0x1c] ;  /* 0x00001c0001177983 */ /* 0x000f280000300800 */
[----:B------:R1:W-:Y:S03]  /*3d70*/  STL [R1+0xa0], R0 ;  /* 0x0000a00001007387 */ /* 0x0003e60000100800 */
[-C--:B------:R-:W-:Y:S01]  /*3d80*/  HMMA.16816.F32 R4, R244, R248.reuse, R4 ;  /* 0x000000f8f404723c */ /* 0x080fe20000001804 */
[----:B------:R-:W4:Y:S04]  /*3d90*/  LDL R237, [R1+0x4c] ;  /* 0x00004c0001ed7983 */ /* 0x000f280000100800 */
[----:B-1----:R-:W4:Y:S03]  /*3da0*/  LDL R0, [R1+0x24] ;  /* 0x0000240001007983 */ /* 0x002f260000100800 */
[C---:B--2---:R-:W-:Y:S01]  /*3db0*/  HMMA.16816.F32 R8, R240.reuse, R248, R8 ;  /* 0x000000f8f008723c */ /* 0x044fe20000001808 */
[----:B------:R-:W2:Y:S07]  /*3dc0*/  LDL R249, [R1+0x48] ;  /* 0x0000480001f97983 */ /* 0x000eae0000100800 */
[-C--:B------:R-:W-:Y:S08]  /*3dd0*/  HMMA.16816.F32 R12, R240, R250.reuse, R12 ;  /* 0x000000faf00c723c */ /* 0x080ff0000000180c */
[C---:B------:R-:W-:Y:S08]  /*3de0*/  HMMA.16816.F32 R16, R244.reuse, R250, R16 ;  /* 0x000000faf410723c */ /* 0x040ff00000001810 */
[-C--:B---3--:R-:W-:Y:S08]  /*3df0*/  HMMA.16816.F32 R148, R244, R20.reuse, R148 ;  /* 0x00000014f494723c */ /* 0x088ff00000001894 */
[C---:B------:R-:W-:Y:S01]  /*3e00*/  HMMA.16816.F32 R152, R240.reuse, R20, R152 ;  /* 0x00000014f098723c */ /* 0x040fe20000001898 */
[----:B----4-:R-:W-:Y:S07]  /*3e10*/  LDSM.16.M88.4 R228, [R237] ;  /* 0x00000000ede4783b */ /* 0x010fee0000000200 */
[-C--:B------:R-:W-:Y:S01]  /*3e20*/  HMMA.16816.F32 R156, R240, R22.reuse, R156 ;  /* 0x00000016f09c723c */ /* 0x080fe2000000189c */
[----:B------:R-:W-:Y:S07]  /*3e30*/  LDSM.16.M88.4 R236, [R237+0x800] ;  /* 0x00080000edec783b */ /* 0x000fee0000000200 */
[----:B------:R-:W-:Y:S01]  /*3e40*/  HMMA.16816.F32 R160, R244, R22, R160 ;  /* 0x00000016f4a0723c */ /* 0x000fe200000018a0 */
[----:B------:R1:W5:Y:S04]  /*3e50*/  LDL.LU.64 R22, [R1+0xb0] ;  /* 0x0000b00001167983 */ /* 0x0003680000300a00 */
[----:B------:R1:W5:Y:S04]  /*3e60*/  LDL.LU.64 R20, [R1+0xa8] ;  /* 0x0000a80001147983 */ /* 0x0003680000300a00 */
[----:B------:R-:W3:Y:S04]  /*3e70*/  LDSM.16.MT88.4 R232, [R0+0x1000] ;  /* 0x0010000000e8783b */ /* 0x000ee80000004200 */
[----:B------:R-:W4:Y:S01]  /*3e80*/  LDSM.16.MT88.4 R240, [R0+0x5000] ;  /* 0x0050000000f0783b */ /* 0x000f220000004200 */
[-C--:B---3--:R-:W-:Y:S08]  /*3e90*/  HMMA.16816.F32 R4, R228, R232.reuse, R4 ;  /* 0x000000e8e404723c */ /* 0x088ff00000001804 */
[C---:B------:R-:W-:Y:S08]  /*3ea0*/  HMMA.16816.F32 R8, R236.reuse, R232, R8 ;  /* 0x000000e8ec08723c */ /* 0x040ff00000001808 */
[-C--:B------:R-:W-:Y:S08]  /*3eb0*/  HMMA.16816.F32 R12, R236, R234.reuse, R12 ;  /* 0x000000eaec0c723c */ /* 0x080ff0000000180c */
[C---:B------:R-:W-:Y:S01]  /*3ec0*/  HMMA.16816.F32 R16, R228.reuse, R234, R16 ;  /* 0x000000eae410723c */ /* 0x040fe20000001810 */
[----:B------:R-:W-:Y:S07]  /*3ed0*/  LDSM.16.MT88.4 R232, [R0+0x1800] ;  /* 0x0018000000e8783b */ /* 0x000fee0000004200 */
[-C--:B----4-:R-:W-:Y:S08]  /*3ee0*/  HMMA.16816.F32 R148, R228, R240.reuse, R148 ;  /* 0x000000f0e494723c */ /* 0x090ff00000001894 */
[C---:B------:R-:W-:Y:S01]  /*3ef0*/  HMMA.16816.F32 R152, R236.reuse, R240, R152 ;  /* 0x000000f0ec98723c */ /* 0x040fe20000001898 */
[----:B------:R-:W3:Y:S07]  /*3f00*/  LDL R241, [R1+0x98] ;  /* 0x0000980001f17983 */ /* 0x000eee0000100800 */
[-C--:B------:R-:W-:Y:S01]  /*3f10*/  HMMA.16816.F32 R156, R236, R242.reuse, R156 ;  /* 0x000000f2ec9c723c */ /* 0x080fe2000000189c */
[----:B------:R4:W-:Y:S07]  /*3f20*/  LDSM.16.MT88.4 R236, [R0+0x5800] ;  /* 0x0058000000ec783b */ /* 0x0009ee0000004200 */
[----:B------:R-:W-:Y:S07]  /*3f30*/  HMMA.16816.F32 R160, R228, R242, R160 ;  /* 0x000000f2e4a0723c */ /* 0x000fee00000018a0 */
[----:B------:R-:W-:Y:S01]  /*3f40*/  IMAD.U32 R230, RZ, RZ, UR10 ;  /* 0x0000000affe67e24 */ /* 0x000fe2000f8e00ff */
[----:B----4-:R1:W5:Y:S04]  /*3f50*/  LDL.LU R0, [R1+0xa0] ;  /* 0x0000a00001007983 */ /* 0x0103680000300800 */
[----:B------:R-:W4:Y:S04]  /*3f60*/  LDL.64 R242, [R1+0x90] ;  /* 0x0000900001f27983 */ /* 0x000f280000100a00 */
[----:B--2---:R-:W2:Y:S04]  /*3f70*/  LDSM.16.M88.4 R244, [R249] ;  /* 0x00000000f9f4783b */ /* 0x004ea80000000200 */
[----:B------:R-:W1:Y:S01]  /*3f80*/  LDSM.16.M88.4 R248, [R249+0x800] ;  /* 0x00080000f9f8783b */ /* 0x000e620000000200 */
[-C--:B--2---:R-:W-:Y:S08]  /*3f90*/  HMMA.16816.F32 R4, R244, R232.reuse, R4 ;  /* 0x000000e8f404723c */ /* 0x084ff00000001804 */
[C---:B-1----:R-:W-:Y:S08]  /*3fa0*/  HMMA.16816.F32 R8, R248.reuse, R232, R8 ;  /* 0x000000e8f808723c */ /* 0x042ff00000001808 */
[-C--:B------:R-:W-:Y:S08]  /*3fb0*/  HMMA.16816.F32 R12, R248, R234.reuse, R12 ;  /* 0x000000eaf80c723c */ /* 0x080ff0000000180c */
[C---:B------:R-:W-:Y:S08]  /*3fc0*/  HMMA.16816.F32 R16, R244.reuse, R234, R16 ;  /* 0x000000eaf410723c */ /* 0x040ff00000001810 */
[-C--:B------:R-:W-:Y:S08]  /*3fd0*/  HMMA.16816.F32 R148, R244, R236.reuse, R148 ;  /* 0x000000ecf494723c */ /* 0x080ff00000001894 */
[C---:B------:R-:W-:Y:S08]  /*3fe0*/  HMMA.16816.F32 R152, R248.reuse, R236, R152 ;  /* 0x000000ecf898723c */ /* 0x040ff00000001898 */
[-C--:B------:R-:W-:Y:S08]  /*3ff0*/  HMMA.16816.F32 R156, R248, R238.reuse, R156 ;  /* 0x000000eef89c723c */ /* 0x080ff0000000189c */
[----:B------:R-:W-:Y:S04]  /*4000*/  HMMA.16816.F32 R160, R244, R238, R160 ;  /* 0x000000eef4a0723c */ /* 0x000fe800000018a0 */
[----:B----4-:R-:W-:Y:S01]  /*4010*/  IADD3 R229, P0, R242, UR10, RZ ;  /* 0x0000000af2e57c10 */ /* 0x010fe2000ff1e0ff */
[----:B------:R-:W-:Y:S03]  /*4020*/  UMOV UR10, UR20 ;  /* 0x00000014000a7c82 */ /* 0x000fe60008000000 */
[----:B---3--:R-:W-:Y:S04]  /*4030*/  LEA.HI.X.SX32 R230, R230, R241, 0x1, P0 ;  /* 0x000000f1e6e67211 */ /* 0x008fe800000f0eff */
[C---:B------:R-:W-:Y:S04]  /*4040*/  LEA R228, P0, R229.reuse, c[0x0][0x220], 0x2 ;  /* 0x00008800e5e47a11 */ /* 0x040fe800078010ff */
[----:B------:R-:W-:Y:S02]  /*4050*/  LEA.HI.X R229, R229, c[0x0][0x224], R230, 0x2, P0 ;  /* 0x00008900e5e57a11 */ /* 0x000fe400000f14e6 */
[----:B------:R-:W-:Y:S03]  /*4060*/  PLOP3.LUT P0, PT, PT, PT, UP0, 0x80, 0x0 ;  /* 0x000000000000781c */ /* 0x000fe60003f0f008 */
[----:B------:R1:W-:Y:S04]  /*4070*/  RED.E.ADD.F32.FTZ.RN.STRONG.GPU [R228.64], R4 ;  /* 0x00000004e400798e */ /* 0x0003e8000c10e792 */
[----:B------:R1:W-:Y:S04]  /*4080*/  RED.E.ADD.F32.FTZ.RN.STRONG.GPU [R228.64+0x400], R5 ;  /* 0x00040005e400798e */ /* 0x0003e8000c10e792 */
        /* <DEDUP_REMOVED lines=29> */
[----:B------:R1:W-:Y:S01]  /*4260*/  RED.E.ADD.F32.FTZ.RN.STRONG.GPU [R228.64+0x7c00], R159 ;  /* 0x007c009fe400798e */ /* 0x0003e2000c10e792 */
[----:B------:R-:W-:-:S05]  /*4270*/  @!P0 BRA `(.L_x_4) ;  /* 0xffffe0a000008947 */ /* 0x000fca000383ffff */
.L_x_1:
[----:B-1----:R-:W2:Y:S01]  /*4280*/  LDL.LU R6, [R1+0x54] ;  /* 0x0000540001067983 */ /* 0x002ea20000300800 */
[----:B-----5:R-:W-:-:S02]  /*4290*/  F2FP.PACK_AB R0, R21, R20 ;  /* 0x000000141500723e */ /* 0x020fc400000000ff */
[----:B------:R-:W-:Y:S01]  /*42a0*/  F2FP.PACK_AB R153, R23, R22 ;  /* 0x000000161799723e */ /* 0x000fe200000000ff */
[----:B------:R-:W3:Y:S01]  /*42b0*/  LDL.LU.64 R4, [R1+0x70] ;  /* 0x0000700001047983 */ /* 0x000ee20000300a00 */
[----:B------:R-:W-:Y:S02]  /*42c0*/  F2FP.PACK_AB R148, R33, R32 ;  /* 0x000000202194723e */ /* 0x000fe400000000ff */
[----:B------:R-:W-:Y:S01]  /*42d0*/  F2FP.PACK_AB R155, R25, R24 ;  /* 0x00000018199b723e */ /* 0x000fe200000000ff */
[----:B------:R-:W4:Y:S01]  /*42e0*/  LDL.LU R7, [R1+0x9c] ;  /* 0x00009c0001077983 */ /* 0x000f220000300800 */
[----:B------:R-:W-:Y:S01]  /*42f0*/  F2FP.PACK_AB R154, R27, R26 ;  /* 0x0000001a1b9a723e */ /* 0x000fe200000000ff */
[----:B------:R-:W-:Y:S01]  /*4300*/  FMUL.FTZ R84, R84, c[0x0][0x298] ;  /* 0x0000a60054547a20 */ /* 0x000fe20000410000 */
        /* <DEDUP_REMOVED lines=9> */
[----:B------:R-:W1:Y:S01]  /*43a0*/  S2R R38, SR_TID.X ;  /* 0x0000000000267919 */ /* 0x000e620000002100 */
        /* <DEDUP_REMOVED lines=72> */
[----:B-1----:R-:W-:Y:S01]  /*4830*/  SHF.R.S32.HI R8, RZ, 0x1f, R38 ;  /* 0x0000001fff087819 */ /* 0x002fe20000011426 */
        /* <DEDUP_REMOVED lines=11> */
[----:B------:R-:W-:Y:S01]  /*48f0*/  LEA.HI R8, R8, R38, RZ, 0x5 ;  /* 0x0000002608087211 */ /* 0x000fe200078f28ff */
[----:B------:R-:W-:Y:S01]  /*4900*/  FMUL.FTZ R11, R133, c[0x0][0x298] ;  /* 0x0000a600850b7a20 */ /* 0x000fe20000410000 */
[----:B------:R-:W-:Y:S01]  /*4910*/  F2FP.PACK_AB R13, R13, R124 ;  /* 0x0000007c0d0d723e */ /* 0x000fe200000000ff */
[----:B------:R-:W-:Y:S01]  /*4920*/  FMUL.FTZ R134, R134, c[0x0][0x298] ;  /* 0x0000a60086867a20 */ /* 0x000fe20000410000 */
[----:B------:R-:W-:Y:S01]  /*4930*/  F2FP.PACK_AB R12, R12, R126 ;  /* 0x0000007e0c0c723e */ /* 0x000fe200000000ff */
[----:B------:R-:W-:Y:S01]  /*4940*/  FMUL.FTZ R10, R135, c[0x0][0x298] ;  /* 0x0000a600870a7a20 */ /* 0x000fe20000410000 */
[----:B------:R-:W-:Y:S01]  /*4950*/  F2FP.PACK_AB R11, R11, R132 ;  /* 0x000000840b0b723e */ /* 0x000fe200000000ff */
[----:B------:R-:W-:Y:S01]  /*4960*/  FMUL.FTZ R144, R144, c[0x0][0x298] ;  /* 0x0000a60090907a20 */ /* 0x000fe20000410000 */
[----:B------:R-:W-:Y:S01]  /*4970*/  SHF.R.S32.HI R8, RZ, 0x5, R8 ;  /* 0x00000005ff087819 */ /* 0x000fe20000011408 */
[----:B------:R-:W-:Y:S01]  /*4980*/  FMUL.FTZ R146, R146, c[0x0][0x298] ;  /* 0x0000a60092927a20 */ /* 0x000fe20000410000 */
[----:B------:R-:W-:Y:S01]  /*4990*/  F2FP.PACK_AB R10, R10, R134 ;  /* 0x000000860a0a723e */ /* 0x000fe200000000ff */
[----:B------:R-:W-:Y:S01]  /*49a0*/  FMUL.FTZ R136, R136, c[0x0][0x298] ;  /* 0x0000a60088887a20 */ /* 0x000fe20000410000 */
[----:B------:R-:W-:Y:S01]  /*49b0*/  USHF.R.S32.HI UR6, URZ, 0x1f, UR12 ;  /* 0x0000001f3f067899 */ /* 0x000fe2000801140c */
[----:B------:R-:W-:Y:S01]  /*49c0*/  FMUL.FTZ R9, R137, c[0x0][0x298] ;  /* 0x0000a60089097a20 */ /* 0x000fe20000410000 */
[----:B------:R-:W-:Y:S01]  /*49d0*/  ULDC.64 UR4, c[0x0][0x340] ;  /* 0x0000d00000047ab9 */ /* 0x000fe20000000a00 */
[----:B------:R-:W-:Y:S01]  /*49e0*/  FMUL.FTZ R138, R138, c[0x0][0x298] ;  /* 0x0000a6008a8a7a20 */ /* 0x000fe20000410000 */
[----:B------:R-:W-:Y:S01]  /*49f0*/  UIMAD UR4, UR6, UR4, URZ ;  /* 0x00000004060472a4 */ /* 0x000fe2000f8e023f */
[----:B------:R-:W-:Y:S01]  /*4a00*/  FMUL.FTZ R140, R140, c[0x0][0x298] ;  /* 0x0000a6008c8c7a20 */ /* 0x000fe20000410000 */
[----:B------:R-:W-:Y:S01]  /*4a10*/  F2FP.PACK_AB R9, R9, R136 ;  /* 0x000000880909723e */ /* 0x000fe200000000ff */
[----:B------:R-:W-:Y:S01]  /*4a20*/  FMUL.FTZ R37, R141, c[0x0][0x298] ;  /* 0x0000a6008d257a20 */ /* 0x000fe20000410000 */
[----:B------:R-:W-:Y:S01]  /*4a30*/  UIMAD UR4, UR12, UR5, UR4 ;  /* 0x000000050c0472a4 */ /* 0x000fe2000f8e0204 */
[----:B------:R-:W-:Y:S01]  /*4a40*/  FMUL.FTZ R142, R142, c[0x0][0x298] ;  /* 0x0000a6008e8e7a20 */ /* 0x000fe20000410000 */
[----:B------:R-:W-:Y:S01]  /*4a50*/  BSSY B0, `(.L_x_5) ;  /* 0x0000094000007945 */ /* 0x000fe20003800000 */
[----:B------:R-:W-:Y:S01]  /*4a60*/  FMUL.FTZ R36, R143, c[0x0][0x298] ;  /* 0x0000a6008f247a20 */ /* 0x000fe20000410000 */
[----:B------:R-:W-:Y:S01]  /*4a70*/  F2FP.PACK_AB R37, R37, R140 ;  /* 0x0000008c2525723e */ /* 0x000fe200000000ff */
[----:B------:R-:W-:-:S03]  /*4a80*/  IMAD.SHL.U32 R39, R8, 0x40, RZ ;  /* 0x0000004008277824 */ /* 0x000fc600078e00ff */
[----:B------:R-:W-:Y:S02]  /*4a90*/  F2FP.PACK_AB R36, R36, R142 ;  /* 0x0000008e2424723e */ /* 0x000fe400000000ff */
[----:B------:R-:W-:Y:S01]  /*4aa0*/  LOP3.LUT R39, R39, 0x1c0, RZ, 0xc0, !PT ;  /* 0x000001c027277812 */ /* 0x000fe200078ec0ff */
[----:B--2---:R-:W-:Y:S01]  /*4ab0*/  IMAD.MOV.U32 R156, RZ, RZ, R6 ;  /* 0x000000ffff9c7224 */ /* 0x004fe200078e0006 */
[----:B------:R-:W-:Y:S01]  /*4ac0*/  BAR.SYNC.DEFER_BLOCKING 0x1, 0x100 ;  /* 0x0044000000007b1d */ /* 0x000fe20000010000 */
[----:B------:R-:W-:Y:S02]  /*4ad0*/  FMUL.FTZ R6, R145, c[0x0][0x298] ;  /* 0x0000a60091067a20 */ /* 0x000fe40000410000 */
[----:B---3--:R-:W-:Y:S01]  /*4ae0*/  IMAD.MOV.U32 R158, RZ, RZ, R4 ;  /* 0x000000ffff9e7224 */ /* 0x008fe200078e0004 */
[----:B------:R-:W-:Y:S01]  /*4af0*/  IADD3 R3, R156, 0x440, RZ ;  /* 0x000004409c037810 */ /* 0x000fe20007ffe0ff */
[----:B------:R-:W-:Y:S01]  /*4b00*/  IMAD.MOV.U32 R159, RZ, RZ, R5 ;  /* 0x000000ffff9f7224 */ /* 0x000fe200078e0005 */
[----:B------:R-:W-:Y:S01]  /*4b10*/  F2FP.PACK_AB R4, R35, R34 ;  /* 0x000000222304723e */ /* 0x000fe200000000ff */
[----:B------:R-:W-:Y:S01]  /*4b20*/  FMUL.FTZ R35, R85, c[0x0][0x298] ;  /* 0x0000a60055237a20 */ /* 0x000fe20000410000 */
[----:B----4-:R-:W-:Y:S01]  /*4b30*/  ISETP.NE.AND P0, PT, R7, RZ, PT ;  /* 0x000000ff0700720c */ /* 0x010fe20003f05270 */
[----:B------:R-:W-:Y:S01]  /*4b40*/  FMUL.FTZ R34, R87, c[0x0][0x298] ;  /* 0x0000a60057227a20 */ /* 0x000fe20000410000 */
[----:B------:R-:W-:Y:S01]  /*4b50*/  SHF.R.S32.HI R2, RZ, 0x1f, R158 ;  /* 0x0000001fff027819 */ /* 0x000fe2000001149e */
[----:B------:R-:W-:Y:S01]  /*4b60*/  FMUL.FTZ R5, R147, c[0x0][0x298] ;  /* 0x0000a60093057a20 */ /* 0x000fe20000410000 */
[----:B------:R-:W-:Y:S01]  /*4b70*/  F2FP.PACK_AB R35, R35, R84 ;  /* 0x000000542323723e */ /* 0x000fe200000000ff */
[----:B------:R-:W-:Y:S01]  /*4b80*/  FMUL.FTZ R7, R139, c[0x0][0x298] ;  /* 0x0000a6008b077a20 */ /* 0x000fe20000410000 */
[----:B------:R-:W-:-:S02]  /*4b90*/  F2FP.PACK_AB R34, R34, R86 ;  /* 0x000000562222723e */ /* 0x000fc400000000ff */
[----:B------:R-:W-:Y:S02]  /*4ba0*/  LEA.HI R2, R2, R158, RZ, 0x5 ;  /* 0x0000009e02027211 */ /* 0x000fe400078f28ff */
[----:B------:R-:W-:Y:S02]  /*4bb0*/  F2FP.PACK_AB R6, R6, R144 ;  /* 0x000000900606723e */ /* 0x000fe400000000ff */
[----:B------:R-:W-:Y:S02]  /*4bc0*/  LOP3.LUT R2, R2, 0xffffffe0, RZ, 0xc0, !PT ;  /* 0xffffffe002027812 */ /* 0x000fe400078ec0ff */
[----:B------:R-:W-:Y:S01]  /*4bd0*/  @P0 IADD3 R3, R156, 0x3c0, RZ ;  /* 0x000003c09c030810 */ /* 0x000fe20007ffe0ff */
[----:B------:R1:W-:Y:S01]  /*4be0*/  STS [R156+0x8080], R0 ;  /* 0x008080009c007388 */ /* 0x0003e20000000800 */
[----:B------:R-:W-:Y:S01]  /*4bf0*/  F2FP.PACK_AB R5, R5, R146 ;  /* 0x000000920505723e */ /* 0x000fe200000000ff */
[----:B------:R-:W-:Y:S01]  /*4c00*/  IMAD.IADD R2, R158, 0x1, -R2 ;  /* 0x000000019e027824 */ /* 0x000fe200078e0a02 */
[----:B------:R-:W-:Y:S01]  /*4c10*/  F2FP.PACK_AB R7, R7, R138 ;  /* 0x0000008a0707723e */ /* 0x000fe200000000ff */
[----:B------:R-:W-:Y:S03]  /*4c20*/  STS [R156+0x8480], R153 ;  /* 0x008480999c007388 */ /* 0x000fe60000000800 */
[----:B------:R-:W-:-:S02]  /*4c30*/  SHF.R.S32.HI R38, RZ, 0x1f, R2 ;  /* 0x0000001fff267819 */ /* 0x000fc40000011402 */
[C---:B-1----:R-:W-:Y:S02]  /*4c40*/  IADD3 R0, R156.reuse, 0x40, RZ ;  /* 0x000000409c007810 */ /* 0x042fe40007ffe0ff */
[----:B------:R-:W-:-:S05]  /*4c50*/  @P0 IADD3 R0, R156, -0x40, RZ ;  /* 0xffffffc09c000810 */ /* 0x000fca0007ffe0ff */
[----:B------:R-:W-:Y:S04]  /*4c60*/  STS [R0+0x8080], R148 ;  /* 0x0080809400007388 */ /* 0x000fe80000000800 */
[----:B------:R1:W-:Y:S04]  /*4c70*/  STS [R3+0x8080], R4 ;  /* 0x0080800403007388 */ /* 0x0003e80000000800 */
[----:B------:R-:W-:Y:S04]  /*4c80*/  STS [R156+0x9080], R155 ;  /* 0x0090809b9c007388 */ /* 0x000fe80000000800 */
[----:B------:R-:W-:Y:S04]  /*4c90*/  STS [R156+0x9480], R154 ;  /* 0x0094809a9c007388 */ /* 0x000fe80000000800 */
[----:B------:R-:W-:Y:S04]  /*4ca0*/  STS [R0+0x9080], R152 ;  /* 0x0090809800007388 */ /* 0x000fe80000000800 */
[----:B------:R-:W-:Y:S04]  /*4cb0*/  STS [R0+0x9480], R150 ;  /* 0x0094809600007388 */ /* 0x000fe80000000800 */
[----:B------:R-:W-:Y:S04]  /*4cc0*/  STS [R156+0xa080], R151 ;  /* 0x00a080979c007388 */ /* 0x000fe80000000800 */
[----:B------:R-:W-:Y:S01]  /*4cd0*/  STS [R156+0xa480], R149 ;  /* 0x00a480959c007388 */ /* 0x000fe20000000800 */
[----:B-1----:R-:W-:Y:S01]  /*4ce0*/  IMAD.SHL.U32 R4, R2, 0x8, RZ ;  /* 0x0000000802047824 */ /* 0x002fe200078e00ff */
[----:B------:R-:W-:-:S02]  /*4cf0*/  LEA.HI R2, R38, R2, RZ, 0x3 ;  /* 0x0000000226027211 */ /* 0x000fc400078f18ff */
[----:B------:R-:W-:Y:S02]  /*4d00*/  STS [R0+0xa080], R48 ;  /* 0x00a0803000007388 */ /* 0x000fe40000000800 */
[----:B------:R-:W-:Y:S01]  /*4d10*/  LOP3.LUT R38, R39, 0x38, R4, 0xf8, !PT ;  /* 0x0000003827267812 */ /* 0x000fe200078ef804 */
[----:B------:R-:W-:Y:S01]  /*4d20*/  IMAD.SHL.U32 R2, R2, 0x200, RZ ;  /* 0x0000020002027824 */ /* 0x000fe200078e00ff */
[----:B------:R-:W-:Y:S01]  /*4d30*/  STS [R0+0xa480], R50 ;  /* 0x00a4803200007388 */ /* 0x000fe20000000800 */
[----:B------:R-:W-:-:S03]  /*4d40*/  SHF.R.U32.HI R39, RZ, 0x3, R39 ;  /* 0x00000003ff277819 */ /* 0x000fc60000011627 */
[----:B------:R-:W-:Y:S01]  /*4d50*/  STS [R156+0xb080], R40 ;  /* 0x00b080289c007388 */ /* 0x000fe20000000800 */
[----:B------:R-:W-:-:S03]  /*4d60*/  LOP3.LUT R38, R38, R39, RZ, 0x3c, !PT ;  /* 0x0000002726267212 */ /* 0x000fc600078e3cff */
[----:B------:R-:W-:Y:S01]  /*4d70*/  STS [R156+0xb480], R42 ;  /* 0x00b4802a9c007388 */ /* 0x000fe20000000800 */
[----:B------:R-:W-:-:S03]  /*4d80*/  LOP3.LUT R2, R38, 0x7ffff000, R2, 0xf8, !PT ;  /* 0x7ffff00026027812 */ /* 0x000fc600078ef802 */
[----:B------:R-:W-:Y:S04]  /*4d90*/  STS [R0+0xb080], R44 ;  /* 0x00b0802c00007388 */ /* 0x000fe80000000800 */
        /* <DEDUP_REMOVED lines=40> */
[----:B------:R1:W-:Y:S04]  /*5020*/  STS [R0+0x5480], R12 ;  /* 0x0054800c00007388 */ /* 0x0003e80000000800 */
[----:B------:R-:W-:Y:S04]  /*5030*/  STS [R156+0x6080], R11 ;  /* 0x0060800b9c007388 */ /* 0x000fe80000000800 */
[----:B------:R-:W-:Y:S04]  /*5040*/  STS [R156+0x6480], R10 ;  /* 0x0064800a9c007388 */ /* 0x000fe80000000800 */
[----:B------:R2:W-:Y:S04]  /*5050*/  STS [R0+0x6080], R6 ;  /* 0x0060800600007388 */ /* 0x0005e80000000800 */
[----:B------:R3:W-:Y:S04]  /*5060*/  STS [R0+0x6480], R5 ;  /* 0x0064800500007388 */ /* 0x0007e80000000800 */
[----:B------:R4:W-:Y:S04]  /*5070*/  STS [R156+0x7080], R9 ;  /* 0x007080099c007388 */ /* 0x0009e80000000800 */
[----:B------:R4:W-:Y:S04]  /*5080*/  STS [R156+0x7480], R7 ;  /* 0x007480079c007388 */ /* 0x0009e80000000800 */
[----:B------:R-:W-:Y:S04]  /*5090*/  STS [R0+0x7080], R37 ;  /* 0x0070802500007388 */ /* 0x000fe80000000800 */
[----:B------:R4:W-:Y:S04]  /*50a0*/  STS [R0+0x7480], R36 ;  /* 0x0074802400007388 */ /* 0x0009e80000000800 */
[----:B-1----:R-:W1:Y:S01]  /*50b0*/  S2R R12, SR_CTAID.X ;  /* 0x00000000000c7919 */ /* 0x002e620000002500 */
[----:B--2---:R-:W-:-:S03]  /*50c0*/  IMAD.SHL.U32 R6, R2, 0x2, RZ ;  /* 0x0000000202067824 */ /* 0x004fc600078e00ff */
[----:B------:R-:W-:Y:S01]  /*50d0*/  BAR.SYNC.DEFER_BLOCKING 0x1, 0x100 ;  /* 0x0044000000007b1d */ /* 0x000fe20000010000 */
[----:B---3--:R-:W-:Y:S02]  /*50e0*/  SHF.R.S32.HI R5, RZ, 0x1f, R4 ;  /* 0x0000001fff057819 */ /* 0x008fe40000011404 */
[----:B----4-:R-:W-:-:S03]  /*50f0*/  SHF.R.S32.HI R9, RZ, 0x1f, R8 ;  /* 0x0000001fff097819 */ /* 0x010fc60000011408 */
[----:B------:R-:W2:Y:S01]  /*5100*/  S2R R22, SR_CTAID.Y ;  /* 0x0000000000167919 */ /* 0x000ea20000002600 */
[----:B------:R-:W-:-:S04]  /*5110*/  IMAD.MOV.U32 R7, RZ, RZ, -0x40 ;  /* 0xffffffc0ff077424 */ /* 0x000fc800078e00ff */
[----:B-1----:R-:W-:Y:S01]  /*5120*/  IMAD R7, R12, R7, c[0x0][0x2f0] ;  /* 0x0000bc000c077624 */ /* 0x002fe200078e0207 */
[----:B------:R1:W3:Y:S04]  /*5130*/  LDS.128 R24, [R6+0x8480] ;  /* 0x0084800006187984 */ /* 0x0002e80000000c00 */
[----:B------:R-:W-:Y:S01]  /*5140*/  IMNMX R20, R7, 0x40, PT ;  /* 0x0000004007147817 */ /* 0x000fe20003800200 */
[----:B------:R1:W4:Y:S03]  /*5150*/  LDS.128 R28, [R6+0x8880] ;  /* 0x00888000061c7984 */ /* 0x0003260000000c00 */
[----:B------:R-:W-:Y:S01]  /*5160*/  ISETP.GE.AND P1, PT, R8, R20, PT ;  /* 0x000000140800720c */ /* 0x000fe20003f26270 */
[----:B--2---:R-:W-:Y:S01]  /*5170*/  IMAD.WIDE.U32 R2, R22, c[0x0][0x338], R4 ;  /* 0x0000ce0016027a25 */ /* 0x004fe200078e0004 */
[----:B------:R-:W-:Y:S01]  /*5180*/  SHF.R.S32.HI R23, RZ, 0x1f, R22 ;  /* 0x0000001fff177819 */ /* 0x000fe20000011416 */
[----:B------:R1:W2:Y:S01]  /*5190*/  LDS.128 R32, [R6+0x8c80] ;  /* 0x008c800006207984 */ /* 0x0002a20000000c00 */
[----:B------:R-:W-:-:S02]  /*51a0*/  ISETP.GE.OR P0, PT, R4, c[0x0][0x324], P1 ;  /* 0x0000c90004007a0c */ /* 0x000fc40000f06670 */
[----:B------:R-:W-:Y:S01]  /*51b0*/  P2R R21, PR, RZ, 0x2 ;  /* 0x00000002ff157803 */ /* 0x000fe20000000000 */
[----:B------:R1:W1:Y:S01]  /*51c0*/  LDS.128 R36, [R6+0x9080] ;  /* 0x0090800006247984 */ /* 0x0002620000000c00 */
[----:B------:R-:W-:-:S03]  /*51d0*/  IMAD R0, R23, c[0x0][0x338], RZ ;  /* 0x0000ce0017007a24 */ /* 0x000fc600078e02ff */
[----:B------:R1:W1:Y:S01]  /*51e0*/  LDS.128 R40, [R6+0x9480] ;  /* 0x0094800006287984 */ /* 0x0002620000000c00 */
[----:B------:R-:W-:-:S03]  /*51f0*/  IMAD R0, R22, c[0x0][0x33c], R0 ;  /* 0x0000cf0016007a24 */ /* 0x000fc600078e0200 */
[----:B------:R1:W1:Y:S01]  /*5200*/  LDS.128 R44, [R6+0x9880] ;  /* 0x00988000062c7984 */ /* 0x0002620000000c00 */
[----:B------:R-:W-:Y:S02]  /*5210*/  IMAD.IADD R3, R3, 0x1, R0 ;  /* 0x0000000103037824 */ /* 0x000fe400078e0200 */
[----:B------:R-:W-:Y:S01]  /*5220*/  IMAD.U32 R0, RZ, RZ, UR12 ;  /* 0x0000000cff007e24 */ /* 0x000fe2000f8e00ff */
[----:B------:R1:W1:Y:S03]  /*5230*/  LDS.128 R48, [R6+0x9c80] ;  /* 0x009c800006307984 */ /* 0x0002660000000c00 */
[----:B------:R-:W-:Y:S01]  /*5240*/  IMAD.WIDE.U32 R10, R0, c[0x0][0x340], R2 ;  /* 0x0000d000000a7a25 */ /* 0x000fe200078e0002 */
[----:B------:R1:W1:Y:S03]  /*5250*/  LDS.128 R52, [R6+0x80] ;  /* 0x0000800006347984 */ /* 0x0002660000000c00 */
[----:B------:R-:W-:Y:S01]  /*5260*/  IMAD.WIDE R2, R12, 0x40, R8 ;  /* 0x000000400c027825 */ /* 0x000fe200078e0208 */
[----:B------:R1:W1:Y:S01]  /*5270*/  LDS.128 R56, [R6+0x480] ;  /* 0x0004800006387984 */ /* 0x0002620000000c00 */
[----:B------:R-:W-:-:S03]  /*5280*/  IADD3 R7, R11, UR4, RZ ;  /* 0x000000040b077c10 */ /* 0x000fc6000fffe0ff */
[----:B------:R1:W1:Y:S04]  /*5290*/  LDS.128 R60, [R6+0x880] ;  /* 0x00088000063c7984 */ /* 0x0002680000000c00 */
[----:B------:R1:W1:Y:S04]  /*52a0*/  LDS.128 R64, [R6+0xc80] ;  /* 0x000c800006407984 */ /* 0x0002680000000c00 */
[----:B------:R1:W1:Y:S04]  /*52b0*/  LDS.128 R68, [R6+0x1080] ;  /* 0x0010800006447984 */ /* 0x0002680000000c00 */
[----:B------:R1:W1:Y:S04]  /*52c0*/  LDS.128 R72, [R6+0x1480] ;  /* 0x0014800006487984 */ /* 0x0002680000000c00 */
[----:B------:R1:W1:Y:S04]  /*52d0*/  LDS.128 R76, [R6+0x1880] ;  /* 0x00188000064c7984 */ /* 0x0002680000000c00 */
[----:B------:R1:W1:Y:S01]  /*52e0*/  LDS.128 R80, [R6+0x1c80] ;  /* 0x001c800006507984 */ /* 0x0002620000000c00 */
[----:B------:R-:W-:Y:S05]  /*52f0*/  @P0 BRA `(.L_x_6) ;  /* 0x0000009000000947 */ /* 0x000fea0003800000 */
[----:B--234-:R2:W3:Y:S01]  /*5300*/  LDS.128 R16, [R6+0x8080] ;  /* 0x0080800006107984 */ /* 0x01c4e20000000c00 */
[----:B------:R-:W-:-:S04]  /*5310*/  IMAD R0, R3, c[0x0][0x330], RZ ;  /* 0x0000cc0003007a24 */ /* 0x000fc800078e02ff */
[----:B------:R-:W-:Y:S01]  /*5320*/  IMAD R0, R2, c[0x0][0x334], R0 ;  /* 0x0000cd0002007a24 */ /* 0x000fe200078e0200 */
[----:B-12---:R-:W-:-:S05]  /*5330*/  MOV R6, R10 ;  /* 0x0000000a00067202 */ /* 0x006fca0000000f00 */
[----:B------:R-:W-:-:S05]  /*5340*/  IMAD.WIDE.U32 R12, R2, c[0x0][0x330], R6 ;  /* 0x0000cc00020c7a25 */ /* 0x000fca00078e0006 */
[----:B------:R-:W-:Y:S02]  /*5350*/  IADD3 R0, R13, R0, RZ ;  /* 0x000000000d007210 */ /* 0x000fe40007ffe0ff */
[----:B------:R-:W-:-:S04]  /*5360*/  LEA R14, P0, R12, c[0x0][0x318], 0x1 ;  /* 0x0000c6000c0e7a11 */ /* 0x000fc800078008ff */
[----:B------:R-:W-:-:S05]  /*5370*/  LEA.HI.X R15, R12, c[0x0][0x31c], R0, 0x1, P0 ;  /* 0x0000c7000c0f7a11 */ /* 0x000fca00000f0c00 */
[----:B---3--:R1:W-:Y:S04]  /*5380*/  STG.E.128 [R14.64], R16 ;  /* 0x000000100e007986 */ /* 0x0083e8000c101d12 */
.L_x_6:
[----:B--234-:R-:W-:Y:S05]  /*5390*/  BSYNC B0 ;  /* 0x0000000000007941 */ /* 0x01cfea0003800000 */
.L_x_5:
[----:B------:R-:W-:Y:S01]  /*53a0*/  IADD3 R0, R8, 0x8, RZ ;  /* 0x0000000808007810 */ /* 0x000fe20007ffe0ff */
[----:B------:R-:W-:Y:S03]  /*53b0*/  BSSY B0, `(.L_x_7) ;  /* 0x0000010000007945 */ /* 0x000fe60003800000 */
[----:B------:R-:W-:-:S04]  /*53c0*/  ISETP.GE.AND P0, PT, R0, R20, PT ;  /* 0x000000140000720c */ /* 0x000fc80003f06270 */
[----:B-1----:R-:W-:Y:S02]  /*53d0*/  P2R R16, PR, RZ, 0x1 ;  /* 0x00000001ff107803 */ /* 0x002fe40000000000 */
[----:B------:R-:W-:-:S13]  /*53e0*/  ISETP.GE.OR P0, PT, R4, c[0x0][0x324], P0 ;  /* 0x0000c90004007a0c */ /* 0x000fda0000706670 */
[----:B------:R-:W-:Y:S05]  /*53f0*/  @P0 BRA `(.L_x_8) ;  /* 0x000000b000000947 */ /* 0x000fea0003800000 */
[----:B------:R-:W-:Y:S02]  /*5400*/  IADD3 R0, P0, R2, 0x8, RZ ;  /* 0x0000000802007810 */ /* 0x000fe40007f1e0ff */
[----:B------:R-:W-:-:S03]  /*5410*/  MOV R13, R7 ;  /* 0x00000007000d7202 */ /* 0x000fc60000000f00 */
[----:B------:R-:W-:-:S04]  /*5420*/  IMAD.X R12, RZ, RZ, R3, P0 ;  /* 0x000000ffff0c7224 */ /* 0x000fc800000e0603 */
[----:B------:R-:W-:Y:S02]  /*5430*/  IMAD R14, R12, c[0x0][0x330], RZ ;  /* 0x0000cc000c0e7a24 */ /* 0x000fe400078e02ff */
[----:B------:R-:W-:-:S04]  /*5440*/  IMAD.MOV.U32 R12, RZ, RZ, R10 ;  /* 0x000000ffff0c7224 */ /* 0x000fc800078e000a */
[----:B------:R-:W-:-:S04]  /*5450*/  IMAD.WIDE.U32 R12, R0, c[0x0][0x330], R12 ;  /* 0x0000cc00000c7a25 */ /* 0x000fc800078e000c */
[----:B------:R-:W-:Y:S01]  /*5460*/  IMAD R0, R0, c[0x0][0x334], R14 ;  /* 0x0000cd0000007a24 */ /* 0x000fe200078e020e */
[----:B------:R-:W-:-:S04]  /*5470*/  LEA R14, P0, R12, c[0x0][0x318], 0x1 ;  /* 0x0000c6000c0e7a11 */ /* 0x000fc800078008ff */
[----:B------:R-:W-:-:S04]  /*5480*/  IADD3 R0, R13, R0, RZ ;  /* 0x000000000d007210 */ /* 0x000fc80007ffe0ff */
[----:B------:R-:W-:-:S05]  /*5490*/  LEA.HI.X R15, R12, c[0x0][0x31c], R0, 0x1, P0 ;  /* 0x0000c7000c0f7a11 */ /* 0x000fca00000f0c00 */
[----:B------:R1:W-:Y:S02]  /*54a0*/  STG.E.128 [R14.64], R24 ;  /* 0x000000180e007986 */ /* 0x0003e4000c101d12 */
.L_x_8:
[----:B------:R-:W-:Y:S05]  /*54b0*/  BSYNC B0 ;  /* 0x0000000000007941 */ /* 0x000fea0003800000 */
.L_x_7:
[----:B------:R-:W-:Y:S01]  /*54c0*/  IADD3 R0, R8, 0x10, RZ ;  /* 0x0000001008007810 */ /* 0x000fe20007ffe0ff */
[----:B------:R-:W-:Y:S03]  /*54d0*/  BSSY B0, `(.L_x_9) ;  /* 0x000000f000007945 */ /* 0x000fe60003800000 */
[----:B------:R-:W-:-:S04]  /*54e0*/  ISETP.GE.AND P6, PT, R0, R20, PT ;  /* 0x000000140000720c */ /* 0x000fc80003fc6270 */
[----:B------:R-:W-:-:S13]  /*54f0*/  ISETP.GE.OR P0, PT, R4, c[0x0][0x324], P6 ;  /* 0x0000c90004007a0c */ /* 0x000fda0003706670 */
[----:B------:R-:W-:Y:S05]  /*5500*/  @P0 BRA `(.L_x_10) ;  /* 0x000000b000000947 */ /* 0x000fea0003800000 */
[----:B------:R-:W-:Y:S02]  /*5510*/  IADD3 R0, P0, R2, 0x10, RZ ;  /* 0x0000001002007810 */ /* 0x000fe40007f1e0ff */
[----:B------:R-:W-:-:S03]  /*5520*/  MOV R13, R7 ;  /* 0x00000007000d7202 */ /* 0x000fc60000000f00 */
[----:B------:R-:W-:-:S04]  /*5530*/  IMAD.X R12, RZ, RZ, R3, P0 ;  /* 0x000000ffff0c7224 */ /* 0x000fc800000e0603 */
[----:B-1----:R-:W-:Y:S02]  /*5540*/  IMAD R14, R12, c[0x0][0x330], RZ ;  /* 0x0000cc000c0e7a24 */ /* 0x002fe400078e02ff */
[----:B------:R-:W-:-:S04]  /*5550*/  IMAD.MOV.U32 R12, RZ, RZ, R10 ;  /* 0x000000ffff0c7224 */ /* 0x000fc800078e000a */
[----:B------:R-:W-:-:S04]  /*5560*/  IMAD.WIDE.U32 R12, R0, c[0x0][0x330], R12 ;  /* 0x0000cc00000c7a25 */ /* 0x000fc800078e000c */
[----:B------:R-:W-:Y:S01]  /*5570*/  IMAD R0, R0, c[0x0][0x334], R14 ;  /* 0x0000cd0000007a24 */ /* 0x000fe200078e020e */
[----:B------:R-:W-:-:S04]  /*5580*/  LEA R14, P0, R12, c[0x0][0x318], 0x1 ;  /* 0x0000c6000c0e7a11 */ /* 0x000fc800078008ff */
[----:B------:R-:W-:-:S04]  /*5590*/  IADD3 R0, R13, R0, RZ ;  /* 0x000000000d007210 */ /* 0x000fc80007ffe0ff */
[----:B------:R-:W-:-:S05]  /*55a0*/  LEA.HI.X R15, R12, c[0x0][0x31c], R0, 0x1, P0 ;  /* 0x0000c7000c0f7a11 */ /* 0x000fca00000f0c00 */
[----:B------:R1:W-:Y:S02]  /*55b0*/  STG.E.128 [R14.64], R28 ;  /* 0x0000001c0e007986 */ /* 0x0003e4000c101d12 */
.L_x_10:
[----:B------:R-:W-:Y:S05]  /*55c0*/  BSYNC B0 ;  /* 0x0000000000007941 */ /* 0x000fea0003800000 */
.L_x_9:
        /* <DEDUP_REMOVED lines=16> */
.L_x_12:
[----:B------:R-:W-:Y:S05]  /*56d0*/  BSYNC B0 ;  /* 0x0000000000007941 */ /* 0x000fea0003800000 */
.L_x_11:
        /* <DEDUP_REMOVED lines=16> */
.L_x_14:
[----:B------:R-:W-:Y:S05]  /*57e0*/  BSYNC B0 ;  /* 0x0000000000007941 */ /* 0x000fea0003800000 */
.L_x_13:
        /* <DEDUP_REMOVED lines=16> */
.L_x_16:
[----:B------:R-:W-:Y:S05]  /*58f0*/  BSYNC B0 ;  /* 0x0000000000007941 */ /* 0x000fea0003800000 */
.L_x_15:
        /* <DEDUP_REMOVED lines=16> */
.L_x_18:
[----:B------:R-:W-:Y:S05]  /*5a00*/  BSYNC B0 ;  /* 0x0000000000007941 */ /* 0x000fea0003800000 */
.L_x_17:
[----:B------:R-:W-:Y:S01]  /*5a10*/  IADD3 R0, R8, 0x38, RZ ;  /* 0x0000003808007810 */ /* 0x000fe20007ffe0ff */
[----:B------:R-:W-:Y:S03]  /*5a20*/  BSSY B0, `(.L_x_19) ;  /* 0x000000e000007945 */ /* 0x000fe60003800000 */
[----:B------:R-:W-:-:S04]  /*5a30*/  ISETP.GE.AND P1, PT, R0, R20, PT ;  /* 0x000000140000720c */ /* 0x000fc80003f26270 */
[----:B------:R-:W-:-:S13]  /*5a40*/  ISETP.GE.OR P0, PT, R4, c[0x0][0x324], P1 ;  /* 0x0000c90004007a0c */ /* 0x000fda0000f06670 */
[----:B------:R-:W-:Y:S05]  /*5a50*/  @P0 BRA `(.L_x_20) ;  /* 0x000000a000000947 */ /* 0x000fea0003800000 */
[----:B------:R-:W-:-:S04]  /*5a60*/  IADD3 R0, P0, R2, 0x38, RZ ;  /* 0x0000003802007810 */ /* 0x000fc80007f1e0ff */
[----:B------:R-:W-:-:S05]  /*5a70*/  IADD3.X R6, RZ, R3, RZ, P0, !PT ;  /* 0x00000003ff067210 */ /* 0x000fca00007fe4ff */
[----:B------:R-:W-:Y:S01]  /*5a80*/  IMAD R11, R6, c[0x0][0x330], RZ ;  /* 0x0000cc00060b7a24 */ /* 0x000fe200078e02ff */
[----:B------:R-:W-:-:S05]  /*5a90*/  MOV R6, R10 ;  /* 0x0000000a00067202 */ /* 0x000fca0000000f00 */
[----:B------:R-:W-:-:S04]  /*5aa0*/  IMAD.WIDE.U32 R8, R0, c[0x0][0x330], R6 ;  /* 0x0000cc0000087a25 */ /* 0x000fc800078e0006 */
[----:B------:R-:W-:Y:S01]  /*5ab0*/  IMAD R0, R0, c[0x0][0x334], R11 ;  /* 0x0000cd0000007a24 */ /* 0x000fe200078e020b */
[----:B------:R-:W-:-:S04]  /*5ac0*/  LEA R6, P0, R8, c[0x0][0x318], 0x1 ;  /* 0x0000c60008067a11 */ /* 0x000fc800078008ff */
[----:B------:R-:W-:-:S04]  /*5ad0*/  IADD3 R0, R9, R0, RZ ;  /* 0x0000000009007210 */ /* 0x000fc80007ffe0ff */
[----:B------:R-:W-:-:S05]  /*5ae0*/  LEA.HI.X R7, R8, c[0x0][0x31c], R0, 0x1, P0 ;  /* 0x0000c70008077a11 */ /* 0x000fca00000f0c00 */
[----:B------:R2:W-:Y:S02]  /*5af0*/  STG.E.128 [R6.64], R48 ;  /* 0x0000003006007986 */ /* 0x0005e4000c101d12 */
.L_x_20:
[----:B------:R-:W-:Y:S05]  /*5b00*/  BSYNC B0 ;  /* 0x0000000000007941 */ /* 0x000fea0003800000 */
.L_x_19:
[----:B------:R-:W-:Y:S01]  /*5b10*/  IMAD R0, R23, c[0x0][0x308], RZ ;  /* 0x0000c20017007a24 */ /* 0x000fe200078e02ff */
[----:B------:R-:W-:Y:S01]  /*5b20*/  ISETP.NE.AND P0, PT, R21, RZ, PT ;  /* 0x000000ff1500720c */ /* 0x000fe20003f05270 */
[----:B--2---:R-:W-:Y:S01]  /*5b30*/  IMAD.WIDE.U32 R6, R22, c[0x0][0x308], R4 ;  /* 0x0000c20016067a25 */ /* 0x004fe200078e0004 */
[----:B------:R-:W-:Y:S01]  /*5b40*/  ULDC.64 UR4, c[0x0][0x310] ;  /* 0x0000c40000047ab9 */ /* 0x000fe20000000a00 */
[----:B------:R-:W-:Y:S01]  /*5b50*/  BSSY B0, `(.L_x_21) ;  /* 0x0000012000007945 */ /* 0x000fe20003800000 */
[----:B------:R-:W-:Y:S01]  /*5b60*/  ISETP.GE.OR P0, PT, R4, c[0x0][0x2f4], P0 ;  /* 0x0000bd0004007a0c */ /* 0x000fe20000706670 */
[----:B------:R-:W-:Y:S01]  /*5b70*/  IMAD R0, R22, c[0x0][0x30c], R0 ;  /* 0x0000c30016007a24 */ /* 0x000fe200078e0200 */
[----:B------:R-:W-:-:S04]  /*5b80*/  UIMAD UR4, UR6, UR4, URZ ;  /* 0x00000004060472a4 */ /* 0x000fc8000f8e023f */
[----:B------:R-:W-:Y:S01]  /*5b90*/  IADD3 R7, R7, R0, RZ ;  /* 0x0000000007077210 */ /* 0x000fe20007ffe0ff */
[----:B------:R-:W-:Y:S01]  /*5ba0*/  UIMAD UR4, UR12, UR5, UR4 ;  /* 0x000000050c0472a4 */ /* 0x000fe2000f8e0204 */
[----:B------:R-:W-:-:S05]  /*5bb0*/  MOV R0, UR12 ;  /* 0x0000000c00007c02 */ /* 0x000fca0008000f00 */
[----:B------:R-:W-:-:S05]  /*5bc0*/  IMAD.WIDE.U32 R8, R0, c[0x0][0x310], R6 ;  /* 0x0000c40000087a25 */ /* 0x000fca00078e0006 */
[----:B------:R-:W-:Y:S01]  /*5bd0*/  IADD3 R7, R9, UR4, RZ ;  /* 0x0000000409077c10 */ /* 0x000fe2000fffe0ff */
[----:B------:R-:W-:Y:S05]  /*5be0*/  @P0 BRA `(.L_x_22) ;  /* 0x0000008000000947 */ /* 0x000fea0003800000 */
[----:B------:R-:W-:Y:S01]  /*5bf0*/  MOV R6, R8 ;  /* 0x0000000800067202 */ /* 0x000fe20000000f00 */
[----:B------:R-:W-:-:S04]  /*5c00*/  IMAD R0, R3, c[0x0][0x300], RZ ;  /* 0x0000c00003007a24 */ /* 0x000fc800078e02ff */
[----:B------:R-:W-:-:S04]  /*5c10*/  IMAD.WIDE.U32 R10, R2, c[0x0][0x300], R6 ;  /* 0x0000c000020a7a25 */ /* 0x000fc800078e0006 */
[----:B------:R-:W-:Y:S01]  /*5c20*/  IMAD R0, R2, c[0x0][0x304], R0 ;  /* 0x0000c10002007a24 */ /* 0x000fe200078e0200 */
[----:B------:R-:W-:-:S04]  /*5c30*/  LEA R12, P0, R10, c[0x0][0x2e8], 0x1 ;  /* 0x0000ba000a0c7a11 */ /* 0x000fc800078008ff */
[----:B------:R-:W-:-:S04]  /*5c40*/  IADD3 R0, R11, R0, RZ ;  /* 0x000000000b007210 */ /* 0x000fc80007ffe0ff */
[----:B------:R-:W-:-:S05]  /*5c50*/  LEA.HI.X R13, R10, c[0x0][0x2ec], R0, 0x1, P0 ;  /* 0x0000bb000a0d7a11 */ /* 0x000fca00000f0c00 */
[----:B------:R2:W-:Y:S02]  /*5c60*/  STG.E.128 [R12.64], R52 ;  /* 0x000000340c007986 */ /* 0x0005e4000c101d12 */
.L_x_22:
[----:B------:R-:W-:Y:S05]  /*5c70*/  BSYNC B0 ;  /* 0x0000000000007941 */ /* 0x000fea0003800000 */
.L_x_21:
[----:B------:R-:W-:Y:S01]  /*5c80*/  ISETP.NE.AND P0, PT, R16, RZ, PT ;  /* 0x000000ff1000720c */ /* 0x000fe20003f05270 */
[----:B------:R-:W-:Y:S03]  /*5c90*/  BSSY B0, `(.L_x_23) ;  /* 0x000000e000007945 */ /* 0x000fe60003800000 */
[----:B------:R-:W-:-:S13]  /*5ca0*/  ISETP.GE.OR P0, PT, R4, c[0x0][0x2f4], P0 ;  /* 0x0000bd0004007a0c */ /* 0x000fda0000706670 */
[----:B------:R-:W-:Y:S05]  /*5cb0*/  @P0 BRA `(.L_x_24) ;  /* 0x000000b000000947 */ /* 0x000fea0003800000 */
[----:B------:R-:W-:Y:S02]  /*5cc0*/  IADD3 R0, P0, R2, 0x8, RZ ;  /* 0x0000000802007810 */ /* 0x000fe40007f1e0ff */
[----:B------:R-:W-:-:S03]  /*5cd0*/  MOV R11, R7 ;  /* 0x00000007000b7202 */ /* 0x000fc60000000f00 */
[----:B------:R-:W-:-:S04]  /*5ce0*/  IMAD.X R10, RZ, RZ, R3, P0 ;  /* 0x000000ffff0a7224 */ /* 0x000fc800000e0603 */
[----:B--2---:R-:W-:Y:S02]  /*5cf0*/  IMAD R12, R10, c[0x0][0x300], RZ ;  /* 0x0000c0000a0c7a24 */ /* 0x004fe400078e02ff */
[----:B------:R-:W-:-:S04]  /*5d00*/  IMAD.MOV.U32 R10, RZ, RZ, R8 ;  /* 0x000000ffff0a7224 */ /* 0x000fc800078e0008 */
[----:B------:R-:W-:-:S04]  /*5d10*/  IMAD.WIDE.U32 R10, R0, c[0x0][0x300], R10 ;  /* 0x0000c000000a7a25 */ /* 0x000fc800078e000a */
[----:B------:R-:W-:Y:S01]  /*5d20*/  IMAD R0, R0, c[0x0][0x304], R12 ;  /* 0x0000c10000007a24 */ /* 0x000fe200078e020c */
[----:B------:R-:W-:-:S04]  /*5d30*/  LEA R12, P0, R10, c[0x0][0x2e8], 0x1 ;  /* 0x0000ba000a0c7a11 */ /* 0x000fc800078008ff */
[----:B------:R-:W-:-:S04]  /*5d40*/  IADD3 R0, R11, R0, RZ ;  /* 0x000000000b007210 */ /* 0x000fc80007ffe0ff */
[----:B------:R-:W-:-:S05]  /*5d50*/  LEA.HI.X R13, R10, c[0x0][0x2ec], R0, 0x1, P0 ;  /* 0x0000bb000a0d7a11 */ /* 0x000fca00000f0c00 */
[----:B------:R2:W-:Y:S02]  /*5d60*/  STG.E.128 [R12.64], R56 ;  /* 0x000000380c007986 */ /* 0x0005e4000c101d12 */
.L_x_24:
[----:B------:R-:W-:Y:S05]  /*5d70*/  BSYNC B0 ;  /* 0x0000000000007941 */ /* 0x000fea0003800000 */
.L_x_23:
[----:B------:R-:W-:Y:S01]  /*5d80*/  ISETP.GE.OR P6, PT, R4, c[0x0][0x2f4], P6 ;  /* 0x0000bd0004007a0c */ /* 0x000fe200037c6670 */
[----:B------:R-:W-:-:S12]  /*5d90*/  BSSY B0, `(.L_x_25) ;  /* 0x000000d000007945 */ /* 0x000fd80003800000 */
        /* <DEDUP_REMOVED lines=12> */
.L_x_26:
[----:B------:R-:W-:Y:S05]  /*5e60*/  BSYNC B0 ;  /* 0x0000000000007941 */ /* 0x000fea0003800000 */
.L_x_25:
        /* <DEDUP_REMOVED lines=14> */
.L_x_28:
[----:B------:R-:W-:Y:S05]  /*5f50*/  BSYNC B0 ;  /* 0x0000000000007941 */ /* 0x000fea0003800000 */
.L_x_27:
        /* <DEDUP_REMOVED lines=14> */
.L_x_30:
[----:B------:R-:W-:Y:S05]  /*6040*/  BSYNC B0 ;  /* 0x0000000000007941 */ /* 0x000fea0003800000 */
.L_x_29:
        /* <DEDUP_REMOVED lines=14> */
.L_x_32:
[----:B------:R-:W-:Y:S05]  /*6130*/  BSYNC B0 ;  /* 0x0000000000007941 */ /* 0x000fea0003800000 */
.L_x_31:
        /* <DEDUP_REMOVED lines=14> */
.L_x_34:
[----:B------:R-:W-:Y:S05]  /*6220*/  BSYNC B0 ;  /* 0x0000000000007941 */ /* 0x000fea0003800000 */
.L_x_33:
[----:B------:R-:W-:-:S13]  /*6230*/  ISETP.GE.OR P1, PT, R4, c[0x0][0x2f4], P1 ;  /* 0x0000bd0004007a0c */ /* 0x000fda0000f26670 */
[----:B------:R-:W-:Y:S05]  /*6240*/  @P1 EXIT ;  /* 0x000000000000194d */ /* 0x000fea0003800000 */
[----:B------:R-:W-:-:S05]  /*6250*/  IADD3 R0, P0, R2, 0x38, RZ ;  /* 0x0000003802007810 */ /* 0x000fca0007f1e0ff */
[----:B------:R-:W-:Y:S01]  /*6260*/  IMAD.X R2, RZ, RZ, R3, P0 ;  /* 0x000000ffff027224 */ /* 0x000fe200000e0603 */
[----:B------:R-:W-:-:S03]  /*6270*/  MOV R3, R7 ;  /* 0x0000000700037202 */ /* 0x000fc60000000f00 */
[----:B------:R-:W-:Y:S02]  /*6280*/  IMAD R6, R2, c[0x0][0x300], RZ ;  /* 0x0000c00002067a24 */ /* 0x000fe400078e02ff */
[----:B------:R-:W-:-:S04]  /*6290*/  IMAD.MOV.U32 R2, RZ, RZ, R8 ;  /* 0x000000ffff027224 */ /* 0x000fc800078e0008 */
[----:B------:R-:W-:-:S04]  /*62a0*/  IMAD.WIDE.U32 R4, R0, c[0x0][0x300], R2 ;  /* 0x0000c00000047a25 */ /* 0x000fc800078e0002 */
[----:B------:R-:W-:Y:S01]  /*62b0*/  IMAD R0, R0, c[0x0][0x304], R6 ;  /* 0x0000c10000007a24 */ /* 0x000fe200078e0206 */
[----:B------:R-:W-:-:S04]  /*62c0*/  LEA R2, P0, R4, c[0x0][0x2e8], 0x1 ;  /* 0x0000ba0004027a11 */ /* 0x000fc800078008ff */
[----:B------:R-:W-:-:S04]  /*62d0*/  IADD3 R0, R5, R0, RZ ;  /* 0x0000000005007210 */ /* 0x000fc80007ffe0ff */
[----:B------:R-:W-:-:S05]  /*62e0*/  LEA.HI.X R3, R4, c[0x0][0x2ec], R0, 0x1, P0 ;  /* 0x0000bb0004037a11 */ /* 0x000fca00000f0c00 */
[----:B------:R-:W-:Y:S01]  /*62f0*/  STG.E.128 [R2.64], R80 ;  /* 0x0000005002007986 */ /* 0x000fe2000c101d12 */
[----:B------:R-:W-:Y:S05]  /*6300*/  EXIT ;  /* 0x000000000000794d */ /* 0x000fea0003800000 */
.L_x_35:
[----:B------:R-:W-:-:S00]  /*6310*/  BRA `(.L_x_35) ;  /* 0xfffffff000007947 */ /* 0x000fc0000383ffff */
[----:B------:R-:W-:-:S00]  /*6320*/  NOP ;  /* 0x0000000000007918 */ /* 0x000fc00000000000 */
        /* <DEDUP_REMOVED lines=13> */
.L_x_1146:


//--------------------- .text._ZN7cutlass13device_kernelIN5flash19enable_sm80_to_sm89INS1_16FlashAttnBwdSm80INS1_25CollectiveMainloopBwdSm80ILi1ELi1EN4cute5tupleIJNS5_1CILi32EEENS7_ILi64EEENS7_ILi256EEEEEENS_6half_tEfNS_4arch4Sm80ELb0ELb0ELb0ELb0ELb0ELb0ELb0ELb0ELi2ELi2ELi2ELi1ELb1EEENS1_24CollectiveEpilogueBwdGQAISB_fSE_Li256ELb0ELb0EEENS1_19SingleTileSchedulerILb0ELb0ELb0ELi64EEEEEEEEEvNT_6ParamsE --------------------------
	.section	.text._ZN7cutlass13device_kernelIN5flash19enable_sm80_to_sm89INS1_16FlashAttnBwdSm80INS1_25CollectiveMainloopBwdSm80ILi1ELi1EN4cute5tupleIJNS5_1CILi32EEENS7_ILi64EEENS7_ILi256EEEEEENS_6half_tEfNS_4arch4Sm80ELb0ELb0ELb0ELb0ELb0ELb0ELb0ELb0ELi2ELi2ELi2ELi1ELb1EEENS1_24CollectiveEpilogueBwdGQAISB_fSE_Li256ELb0ELb0EEENS1_19SingleTileSchedulerILb0ELb0ELb0ELi64EEEEEEEEEvNT_6ParamsE,"ax",@progbits
	.sectioninfo	@"SHI_REGISTERS=255"
	.align	128
.text._ZN7cutlass13device_kernelIN5flash19enable_sm80_to_sm89INS1_16FlashAttnBwdSm80INS1_25CollectiveMainloopBwdSm80ILi1ELi1EN4cute5tupleIJNS5_1CILi32EEENS7_ILi64EEENS7_ILi256EEEEEENS_6half_tEfNS_4arch4Sm80ELb0ELb0ELb0ELb0ELb0ELb0ELb0ELb0ELi2ELi2ELi2ELi1ELb1EEENS1_24CollectiveEpilogueBwdGQAISB_fSE_Li256ELb0ELb0EEENS1_19SingleTileSchedulerILb0ELb0ELb0ELi64EEEEEEEEEvNT_6ParamsE:
        .type           _ZN7cutlass13device_kernelIN5flash19enable_sm80_to_sm89INS1_16FlashAttnBwdSm80INS1_25CollectiveMainloopBwdSm80ILi1ELi1EN4cute5tupleIJNS5_1CILi32EEENS7_ILi64EEENS7_ILi256EEEEEENS_6half_tEfNS_4arch4Sm80ELb0ELb0ELb0ELb0ELb0ELb0ELb0ELb0ELi2ELi2ELi2ELi1ELb1EEENS1_24CollectiveEpilogueBwdGQAISB_fSE_Li256ELb0ELb0EEENS1_19SingleTileSchedulerILb0ELb0ELb0ELi64EEEEEEEEEvNT_6ParamsE,@function
        .size           _ZN7cutlass13device_kernelIN5flash19enable_sm80_to_sm89INS1_16FlashAttnBwdSm80INS1_25CollectiveMainloopBwdSm80ILi1ELi1EN4cute5tupleIJNS5_1CILi32EEENS7_ILi64EEENS7_ILi256EEEEEENS_6half_tEfNS_4arch4Sm80ELb0ELb0ELb0ELb0ELb0ELb0ELb0ELb0ELi2ELi2ELi2ELi1ELb1EEENS1_24CollectiveEpilogueBwdGQAISB_fSE_Li256ELb0ELb0EEENS1_19SingleTileSchedulerILb0ELb0ELb0ELi64EEEEEEEEEvNT_6ParamsE,(.L_x_1147 - _ZN7cutlass13device_kernelIN5flash19enable_sm80_to_sm89INS1_16FlashAttnBwdSm80INS1_25CollectiveMainloopBwdSm80ILi1ELi1EN4cute5tupleIJNS5_1CILi32EEENS7_ILi64EEENS7_ILi256EEEEEENS_6half_tEfNS_4arch4Sm80ELb0ELb0ELb0ELb0ELb0ELb0ELb0ELb0ELi2ELi2ELi2ELi1ELb1EEENS1_24CollectiveEpilogueBwdGQAISB_fSE_Li256ELb0ELb0EEENS1_19SingleTileSchedulerILb0ELb0ELb0ELi64EEEEEEEEEvNT_6ParamsE)
        .other          _ZN7cutlass13device_kernelIN5flash19enable_sm80_to_sm89INS1_16FlashAttnBwdSm80INS1_25CollectiveMainloopBwdSm80ILi1ELi1EN4cute5tupleIJNS5_1CILi32EEENS7_ILi64EEENS7_ILi256EEEEEENS_6half_tEfNS_4arch4Sm80ELb0ELb0ELb0ELb0ELb0ELb0ELb0ELb0ELi2ELi2ELi2ELi1ELb1EEENS1_24CollectiveEpilogueBwdGQAISB_fSE_Li256ELb0ELb0EEENS1_19SingleTileSchedulerILb0ELb0ELb0ELi64EEEEEEEEEvNT_6ParamsE,@"STO_CUDA_ENTRY STV_DEFAULT"
_ZN7cutlass13device_kernelIN5flash19enable_sm80_to_sm89INS1_16FlashAttnBwdSm80INS1_25CollectiveMainloopBwdSm80ILi1ELi1EN4cute5tupleIJNS5_1CILi32EEENS7_ILi64EEENS7_ILi256EEEEEENS_6half_tEfNS_4arch4Sm80ELb0ELb0ELb0ELb0ELb0ELb0ELb0ELb0ELi2ELi2ELi2ELi1ELb1EEENS1_24CollectiveEpilogueBwdGQAISB_fSE_Li256ELb0ELb0EEENS1_19SingleTileSchedulerILb0ELb0ELb0ELi64EEEEEEEEEvNT_6ParamsE:
        /* <DEDUP_REMOVED lines=17> */
[----:B------:R-:W-:Y:S01]  /*0110*/  ULDC.64 UR18, c[0x0][0x118] ;  /* 0x0000460000127ab9 */ /* 0x000fe20000000a00 */
[----:B------:R-:W-:Y:S01]  /*0120*/  CS2R R142, SRZ ;  /* 0x00000000008e7805 */ /* 0x000fe2000001ff00 */
[----:B------:R-:W-:Y:S01]  /*0130*/  UIMAD UR13, UR12, UR5, UR4 ;  /* 0x000000050c0d72a4 */ /* 0x000fe2000f8e0204 */
[----:B------:R-:W-:Y:S01]  /*0140*/  CS2R R140, SRZ ;  /* 0x00000000008c7805 */ /* 0x000fe2000001ff00 */
[----:B------:R-:W-:Y:S01]  /*0150*/  CS2R R146, SRZ ;  /* 0x0000000000927805 */ /* 0x000fe2000001ff00 */
[----:B------:R-:W-:Y:S01]  /*0160*/  ULDC.64 UR4, c[0x0][0x278] ;  /* 0x00009e0000047ab9 */ /* 0x000fe20000000a00 */
[----:B------:R-:W-:Y:S01]  /*0170*/  CS2R R144, SRZ ;  /* 0x0000000000907805 */ /* 0x000fe2000001ff00 */
[----:B------:R-:W-:Y:S01]  /*0180*/  UIMAD UR8, UR10, UR4, URZ ;  /* 0x000000040a0872a4 */ /* 0x000fe2000f8e023f */
[----:B------:R-:W-:Y:S01]  /*0190*/  CS2R R138, SRZ ;  /* 0x00000000008a7805 */ /* 0x000fe2000001ff00 */
[----:B------:R-:W-:Y:S01]  /*01a0*/  UIMAD.WIDE.U32 UR14, UR12, UR4, URZ ;  /* 0x000000040c0e72a5 */ /* 0x000fe2000f8e003f */
[----:B------:R-:W-:Y:S01]  /*01b0*/  CS2R R136, SRZ ;  /* 0x0000000000887805 */ /* 0x000fe2000001ff00 */
[----:B------:R-:W-:Y:S01]  /*01c0*/  UIMAD UR8, UR12, UR5, UR8 ;  /* 0x000000050c0872a4 */ /* 0x000fe2000f8e0208 */
[--C-:B-1----:R-:W-:Y:S01]  /*01d0*/  IMAD.MOV.U32 R154, RZ, RZ, R2.reuse ;  /* 0x000000ffff9a7224 */ /* 0x102fe200078e0002 */
[----:B--2---:R-:W-:Y:S01]  /*01e0*/  UIMAD.WIDE.U32 UR16, UR11, UR7, URZ ;  /* 0x000000070b1072a5 */ /* 0x004fe2000f8e003f */
[----:B------:R-:W-:Y:S01]  /*01f0*/  IMAD.MOV.U32 R154, RZ, RZ, R2 ;  /* 0x000000ffff9a7224 */ /* 0x000fe200078e0002 */
[----:B------:R-:W-:Y:S01]  /*0200*/  UMOV UR6, UR11 ;  /* 0x0000000b00067c82 */ /* 0x000fe20008000000 */
[----:B------:R1:W-:Y:S01]  /*0210*/  STL [R1+0x70], R2 ;  /* 0x0000700201007387 */ /* 0x0003e20000100800 */
[----:B------:R-:W-:Y:S01]  /*0220*/  ULDC UR7, c[0x0][0x250] ;  /* 0x0000940000077ab9 */ /* 0x000fe20000000800 */
[C---:B------:R-:W-:Y:S01]  /*0230*/  IMAD.SHL.U32 R4, R154.reuse, 0x4, RZ ;  /* 0x000000049a047824 */ /* 0x040fe200078e00ff */
[----:B------:R-:W-:Y:S01]  /*0240*/  SHF.R.S32.HI R31, RZ, 0x1f, R154 ;  /* 0x0000001fff1f7819 */ /* 0x000fe2000001149a */
[----:B------:R-:W-:Y:S01]  /*0250*/  @UP0 USHF.R.U32.HI UR6, URZ, UR7, UR17 ;  /* 0x000000073f060299 */ /* 0x000fe20008011611 */
[----:B------:R-:W-:Y:S01]  /*0260*/  IMAD.U32 R3, RZ, RZ, UR11 ;  /* 0x0000000bff037e24 */ /* 0x000fe2000f8e00ff */
[----:B------:R-:W-:Y:S01]  /*0270*/  ULDC.64 UR4, c[0x0][0x1e0] ;  /* 0x0000780000047ab9 */ /* 0x000fe20000000a00 */
[-C--:B------:R-:W-:Y:S01]  /*0280*/  LEA.HI R29, R31, R154.reuse, RZ, 0x3 ;  /* 0x0000009a1f1d7211 */ /* 0x080fe200078f18ff */
[----:B------:R-:W-:Y:S01]  /*0290*/  USHF.R.S32.HI UR9, URZ, 0x1f, UR6 ;  /* 0x0000001f3f097899 */ /* 0x000fe20008011406 */
[--C-:B------:R-:W-:Y:S01]  /*02a0*/  SHF.R.S32.HI R5, RZ, 0x1f, R4.reuse ;  /* 0x0000001fff057819 */ /* 0x100fe20000011404 */
[----:B------:R-:W-:Y:S01]  /*02b0*/  UIADD3 UR8, UR15, UR8, URZ ;  /* 0x000000080f087290 */ /* 0x000fe2000fffe03f */
[----:B------:R-:W-:Y:S01]  /*02c0*/  LOP3.LUT R0, R29, 0xfffffff8, RZ, 0xc0, !PT ;  /* 0xfffffff81d007812 */ /* 0x000fe200078ec0ff */
[----:B------:R-:W-:Y:S01]  /*02d0*/  UIMAD UR4, UR9, UR4, URZ ;  /* 0x00000004090472a4 */ /* 0x000fe2000f8e023f */
[----:B------:R-:W-:Y:S01]  /*02e0*/  SHF.R.S32.HI R38, RZ, 0x3, R29 ;  /* 0x00000003ff267819 */ /* 0x000fe2000001141d */
[----:B------:R2:W-:Y:S01]  /*02f0*/  STL.64 [R1+0x78], R4 ;  /* 0x0000780401007387 */ /* 0x0005e20000100a00 */
[----:B------:R-:W-:Y:S01]  /*0300*/  IMAD.WIDE.U32 R20, R3, c[0x0][0x288], R4 ;  /* 0x0000a20003147a25 */ /* 0x000fe200078e0004 */
[----:B------:R-:W-:Y:S01]  /*0310*/  UIMAD UR7, UR6, UR5, UR4 ;  /* 0x00000005060772a4 */ /* 0x000fe2000f8e0204 */
[----:B------:R-:W-:Y:S01]  /*0320*/  SHF.R.S32.HI R39, RZ, 0x1f, R38 ;  /* 0x0000001fff277819 */ /* 0x000fe20000011426 */
[----:B------:R-:W-:Y:S01]  /*0330*/  CS2R R134, SRZ ;  /* 0x0000000000867805 */ /* 0x000fe2000001ff00 */
        /* <DEDUP_REMOVED lines=16> */
[----:B------:R1:W-:Y:S01]  /*0440*/  STL.64 [R1+0x58], R38 ;  /* 0x0000582601007387 */ /* 0x0003e20000100a00 */
[----:B------:R-:W-:Y:S01]  /*0450*/  UIMAD UR4, UR12, UR5, UR4 ;  /* 0x000000050c0472a4 */ /* 0x000fe2000f8e0204 */
[----:B------:R-:W-:Y:S01]  /*0460*/  IMAD.SHL.U32 R6, R38, 0x40, RZ ;  /* 0x0000004026067824 */ /* 0x000fe200078e00ff */
[----:B------:R-:W-:Y:S01]  /*0470*/  IADD3 R3, R3, UR16, RZ ;  /* 0x0000001003037c10 */ /* 0x000fe2000fffe0ff */
[----:B------:R-:W-:Y:S01]  /*0480*/  IMAD.U32 R23, RZ, RZ, UR11 ;  /* 0x0000000bff177e24 */ /* 0x000fe2000f8e00ff */
[----:B------:R-:W-:Y:S01]  /*0490*/  LEA R26, P2, R12, c[0x0][0x258], 0x2 ;  /* 0x000096000c1a7a11 */ /* 0x000fe200078410ff */
[----:B--2---:R-:W-:Y:S01]  /*04a0*/  IMAD.WIDE.U32 R4, R0, c[0x0][0x1e0], R14 ;  /* 0x0000780000047a25 */ /* 0x004fe200078e000e */
[----:B------:R-:W-:Y:S01]  /*04b0*/  ISETP.GE.AND P4, PT, R14, c[0x0][0x1cc], PT ;  /* 0x000073000e007a0c */ /* 0x000fe20003f86270 */
[----:B------:R-:W-:Y:S01]  /*04c0*/  CS2R R132, SRZ ;  /* 0x0000000000847805 */ /* 0x000fe2000001ff00 */
[----:B------:R-:W-:Y:S01]  /*04d0*/  ISETP.GE.AND P3, PT, R28, c[0x0][0x1cc], PT ;  /* 0x000073001c007a0c */ /* 0x000fe20003f66270 */
[----:B------:R-:W-:Y:S01]  /*04e0*/  IMAD.U32 R0, RZ, RZ, UR12 ;  /* 0x0000000cff007e24 */ /* 0x000fe2000f8e00ff */
[----:B------:R-:W-:Y:S01]  /*04f0*/  IADD3 R5, R5, UR7, RZ ;  /* 0x0000000705057c10 */ /* 0x000fe2000fffe0ff */
[----:B------:R-:W-:Y:S01]  /*0500*/  ULDC.64 UR6, c[0x0][0x270] ;  /* 0x00009c0000067ab9 */ /* 0x000fe20000000a00 */
[----:B------:R-:W-:Y:S01]  /*0510*/  IMAD.WIDE.U32 R2, R8, c[0x0][0x1b8], R2 ;  /* 0x00006e0008027a25 */ /* 0x000fe200078e0002 */
[----:B------:R-:W-:Y:S01]  /*0520*/  UIMAD UR6, UR9, UR6, URZ ;  /* 0x00000006090672a4 */ /* 0x000fe2000f8e023f */
[----:B------:R-:W-:Y:S01]  /*0530*/  IADD3 R25, R14, 0x80, RZ ;  /* 0x000000800e197810 */ /* 0x000fe20007ffe0ff */
[----:B------:R-:W-:Y:S01]  /*0540*/  CS2R R126, SRZ ;  /* 0x00000000007e7805 */ /* 0x000fe2000001ff00 */
        /* <DEDUP_REMOVED lines=32> */
[----:B------:R-:W-:Y:S01]  /*0750*/  IMAD.IADD R0, R7, 0x1, R10 ;  /* 0x0000000107007824 */ /* 0x000fe200078e020a */
[----:B------:R-:W-:Y:S01]  /*0760*/  CS2R R124, SRZ ;  /* 0x00000000007c7805 */ /* 0x000fe2000001ff00 */
[----:B------:R-:W-:Y:S01]  /*0770*/  IMAD.IADD R5, R5, 0x1, R11 ;  /* 0x0000000105057824 */ /* 0x000fe200078e020b */
[----:B------:R-:W-:Y:S01]  /*0780*/  LOP3.LUT R10, R22, R9, R3, 0xf6, !PT ;  /* 0x00000009160a7212 */ /* 0x000fe200078ef603 */
[----:B------:R-:W-:Y:S01]  /*0790*/  IMAD.MOV.U32 R7, RZ, RZ, c[0x0][0x1dc] ;  /* 0x00007700ff077624 */ /* 0x000fe200078e00ff */
[----:B------:R-:W-:Y:S01]  /*07a0*/  LEA.HI.X R3, R6, c[0x0][0x1c4], R0, 0x1, P1 ;  /* 0x0000710006037a11 */ /* 0x000fe200008f0c00 */
[----:B------:R-:W-:Y:S01]  /*07b0*/  IMAD.MOV.U32 R0, RZ, RZ, c[0x0][0x1a8] ;  /* 0x00006a00ff007624 */ /* 0x000fe200078e00ff */
[----:B------:R-:W-:Y:S01]  /*07c0*/  LEA.HI.X R9, R4, c[0x0][0x194], R5, 0x1, P0 ;  /* 0x0000650004097a11 */ /* 0x000fe200000f0c05 */
[----:B------:R-:W-:Y:S01]  /*07d0*/  IMAD.MOV.U32 R6, RZ, RZ, c[0x0][0x1ac] ;  /* 0x00006b00ff067624 */ /* 0x000fe200078e00ff */
[----:B------:R-:W-:Y:S01]  /*07e0*/  CS2R R130, SRZ ;  /* 0x0000000000827805 */ /* 0x000fe2000001ff00 */
[----:B------:R-:W-:Y:S01]  /*07f0*/  IMAD.MOV.U32 R5, RZ, RZ, c[0x0][0x1d8] ;  /* 0x00007600ff057624 */ /* 0x000fe200078e00ff */
[----:B------:R-:W-:Y:S01]  /*0800*/  LEA R12, P0, R0, R8, 0x6 ;  /* 0x00000008000c7211 */ /* 0x000fe200078030ff */
[----:B------:R-:W-:Y:S01]  /*0810*/  IMAD.SHL.U32 R33, R10, 0x2, RZ ;  /* 0x000000020a217824 */ /* 0x000fe200078e00ff */
[----:B------:R-:W-:Y:S01]  /*0820*/  CS2R R128, SRZ ;  /* 0x0000000000807805 */ /* 0x000fe2000001ff00 */
        /* <DEDUP_REMOVED lines=37> */
[----:B------:R-:W-:Y:S01]  /*0a80*/  ISETP.GE.AND P6, PT, R25, c[0x0][0x1fc], PT ;  /* 0x00007f0019007a0c */ /* 0x000fe20003fc6270 */
[----:B------:R-:W-:Y:S01]  /*0a90*/  CS2R R122, SRZ ;  /* 0x00000000007a7805 */ /* 0x000fe2000001ff00 */
[----:B------:R-:W-:Y:S01]  /*0aa0*/  IMAD.WIDE.U32 R10, R23, c[0x0][0x180], R10 ;  /* 0x00006000170a7a25 */ /* 0x000fe200078e000a */
[----:B------:R2:W-:Y:S01]  /*0ab0*/  LDGSTS.E.BYPASS.LTC128B.128 [R33+0xe080], [R2.64+0x180], !P5 ;  /* 0x0e08018002217fae */ /* 0x0005e2000e901d52 */
[----:B------:R-:W-:Y:S01]  /*0ac0*/  ISETP.GE.AND P5, PT, R14, c[0x0][0x19c], PT ;  /* 0x000067000e007a0c */ /* 0x000fe20003fa6270 */
[----:B------:R-:W-:Y:S01]  /*0ad0*/  CS2R R120, SRZ ;  /* 0x0000000000787805 */ /* 0x000fe2000001ff00 */
[----:B------:R-:W-:Y:S01]  /*0ae0*/  CS2R R118, SRZ ;  /* 0x0000000000767805 */ /* 0x000fe2000001ff00 */
[----:B------:R3:W-:Y:S01]  /*0af0*/  LDGSTS.E.BYPASS.LTC128B.128 [R33+0x9080], [R4.64], !P4 ;  /* 0x0908000004217fae */ /* 0x0007e2000e101d52 */
[----:B------:R-:W-:Y:S01]  /*0b00*/  ISETP.GE.AND P4, PT, R28, c[0x0][0x19c], PT ;  /* 0x000067001c007a0c */ /* 0x000fe20003f86270 */
[----:B------:R-:W-:Y:S01]  /*0b10*/  CS2R R116, SRZ ;  /* 0x0000000000747805 */ /* 0x000fe2000001ff00 */
[----:B------:R-:W-:Y:S01]  /*0b20*/  CS2R R110, SRZ ;  /* 0x00000000006e7805 */ /* 0x000fe2000001ff00 */
[----:B------:R3:W-:Y:S01]  /*0b30*/  LDGSTS.E.BYPASS.LTC128B.128 [R33+0xb080], [R4.64+0x80], !P3 ;  /* 0x0b08008004217fae */ /* 0x0007e2000d901d52 */
[C---:B------:R-:W-:Y:S01]  /*0b40*/  ISETP.LT.OR P0, PT, R0.reuse, 0x1, P4 ;  /* 0x000000010000780c */ /* 0x040fe20002701670 */
[----:B------:R-:W-:Y:S01]  /*0b50*/  CS2R R108, SRZ ;  /* 0x00000000006c7805 */ /* 0x000fe2000001ff00 */
[----:B------:R-:W-:Y:S01]  /*0b60*/  ISETP.GE.AND P3, PT, R25, c[0x0][0x19c], PT ;  /* 0x0000670019007a0c */ /* 0x000fe20003f66270 */
[----:B------:R3:W-:Y:S01]  /*0b70*/  LDGSTS.E.BYPASS.LTC128B.128 [R33+0xd080], [R4.64+0x100], !P2 ;  /* 0x0d08010004217fae */ /* 0x0007e2000d101d52 */
[C---:B------:R-:W-:Y:S01]  /*0b80*/  ISETP.LT.OR P2, PT, R0.reuse, 0x1, P5 ;  /* 0x000000010000780c */ /* 0x040fe20002f41670 */
[----:B------:R-:W-:Y:S01]  /*0b90*/  CS2R R114, SRZ ;  /* 0x0000000000727805 */ /* 0x000fe2000001ff00 */
[----:B------:R-:W-:Y:S01]  /*0ba0*/  ISETP.LT.OR P5, PT, R0, 0x21, P5 ;  /* 0x000000210000780c */ /* 0x000fe20002fa1670 */
[----:B------:R3:W-:Y:S01]  /*0bb0*/  LDGSTS.E.BYPASS.LTC128B.128 [R33+0xf080], [R4.64+0x180], !P1 ;  /* 0x0f08018004217fae */ /* 0x0007e2000c901d52 */
[----:B------:R-:W-:Y:S01]  /*0bc0*/  ISETP.GE.AND P1, PT, R30, c[0x0][0x19c], PT ;  /* 0x000067001e007a0c */ /* 0x000fe20003f26270 */
[----:B------:R-:W-:Y:S01]  /*0bd0*/  CS2R R112, SRZ ;  /* 0x0000000000707805 */ /* 0x000fe2000001ff00 */
[C---:B------:R-:W-:Y:S01]  /*0be0*/  ISETP.LT.OR P4, PT, R0.reuse, 0x21, P4 ;  /* 0x000000210000780c */ /* 0x040fe20002781670 */
[----:B------:R-:W0:Y:S01]  /*0bf0*/  LDGDEPBAR ;  /* 0x00000000000079af */ /* 0x000e220000000000 */
[----:B------:R-:W-:Y:S01]  /*0c00*/  CS2R R106, SRZ ;  /* 0x00000000006a7805 */ /* 0x000fe2000001ff00 */
[----:B------:R-:W-:Y:S01]  /*0c10*/  CS2R R104, SRZ ;  /* 0x0000000000687805 */ /* 0x000fe2000001ff00 */
[----:B------:R-:W-:Y:S01]  /*0c20*/  CS2R R102, SRZ ;  /* 0x0000000000667805 */ /* 0x000fe2000001ff00 */
[----:B------:R-:W-:Y:S01]  /*0c30*/  CS2R R100, SRZ ;  /* 0x0000000000647805 */ /* 0x000fe2000001ff00 */
[----:B------:R-:W-:Y:S01]  /*0c40*/  CS2R R94, SRZ ;  /* 0x00000000005e7805 */ /* 0x000fe2000001ff00 */
[----:B------:R4:W-:Y:S01]  /*0c50*/  LDGSTS.E.BYPASS.LTC128B.128 [R33+0x80], [R8.64], !P2 ;  /* 0x0008000008217fae */ /* 0x0009e2000d101d52 */
[C---:B------:R-:W-:Y:S01]  /*0c60*/  ISETP.LT.OR P2, PT, R0.reuse, 0x1, P3 ;  /* 0x000000010000780c */ /* 0x040fe20001f41670 */
[----:B------:R-:W-:Y:S01]  /*0c70*/  CS2R R92, SRZ ;  /* 0x00000000005c7805 */ /* 0x000fe2000001ff00 */
[C---:B------:R-:W-:Y:S01]  /*0c80*/  ISETP.LT.OR P3, PT, R0.reuse, 0x21, P3 ;  /* 0x000000210000780c */ /* 0x040fe20001f61670 */
[----:B------:R4:W-:Y:S01]  /*0c90*/  LDGSTS.E.BYPASS.LTC128B.128 [R33+0x2080], [R8.64+0x80], !P0 ;  /* 0x0208008008217fae */ /* 0x0009e2000c101d52 */
[C---:B------:R-:W-:Y:S01]  /*0ca0*/  ISETP.LT.OR P0, PT, R0.reuse, 0x1, P1 ;  /* 0x000000010000780c */ /* 0x040fe20000f01670 */
[----:B------:R-:W-:Y:S01]  /*0cb0*/  CS2R R98, SRZ ;  /* 0x0000000000627805 */ /* 0x000fe2000001ff00 */
[----:B------:R-:W-:Y:S01]  /*0cc0*/  ISETP.LT.OR P1, PT, R0, 0x21, P1 ;  /* 0x000000210000780c */ /* 0x000fe20000f21670 */
[C---:B------:R-:W-:Y:S01]  /*0cd0*/  IMAD.SHL.U32 R0, R19.reuse, 0x40, RZ ;  /* 0x0000004013007824 */ /* 0x040fe200078e00ff */
[----:B--2---:R-:W-:Y:S01]  /*0ce0*/  SHF.R.S32.HI R2, RZ, 0x1f, R20 ;  /* 0x0000001fff027819 */ /* 0x004fe20000011414 */
[----:B------:R-:W-:Y:S01]  /*0cf0*/  CS2R R96, SRZ ;  /* 0x0000000000607805 */ /* 0x000fe2000001ff00 */
[----:B------:R-:W-:Y:S01]  /*0d00*/  CS2R R90, SRZ ;  /* 0x00000000005a7805 */ /* 0x000fe2000001ff00 */
[----:B------:R-:W-:Y:S01]  /*0d10*/  CS2R R88, SRZ ;  /* 0x0000000000587805 */ /* 0x000fe2000001ff00 */
[----:B------:R-:W-:Y:S01]  /*0d20*/  CS2R R86, SRZ ;  /* 0x0000000000567805 */ /* 0x000fe2000001ff00 */
[----:B------:R4:W-:Y:S01]  /*0d30*/  LDGSTS.E.BYPASS.LTC128B.128 [R33+0x4080], [R8.64+0x100], !P2 ;  /* 0x0408010008217fae */ /* 0x0009e2000d101d52 */
[----:B------:R-:W-:Y:S01]  /*0d40*/  LOP3.LUT P2, RZ, R19, 0x4, RZ, 0xc0, !PT ;  /* 0x0000000413ff7812 */ /* 0x000fe2000784c0ff */
[----:B------:R-:W-:Y:S01]  /*0d50*/  CS2R R84, SRZ ;  /* 0x0000000000547805 */ /* 0x000fe2000001ff00 */
[----:B---3--:R-:W-:Y:S01]  /*0d60*/  SHF.R.S32.HI R5, RZ, 0x4, R18 ;  /* 0x00000004ff057819 */ /* 0x008fe20000011412 */
[----:B------:R4:W-:Y:S01]  /*0d70*/  LDGSTS.E.BYPASS.LTC128B.128 [R33+0x6080], [R8.64+0x180], !P0 ;  /* 0x0608018008217fae */ /* 0x0009e2000c101d52 */
[----:B------:R-:W-:Y:S01]  /*0d80*/  SHF.R.S32.HI R4, RZ, 0x2, R20 ;  /* 0x00000002ff047819 */ /* 0x000fe20000011414 */
[----:B------:R-:W-:Y:S01]  /*0d90*/  CS2R R78, SRZ ;  /* 0x00000000004e7805 */ /* 0x000fe2000001ff00 */
[----:B------:R-:W-:Y:S01]  /*0da0*/  LEA.HI R3, R18, R5, RZ, 0x1 ;  /* 0x0000000512037211 */ /* 0x000fe200078f08ff */
[----:B------:R2:W-:Y:S01]  /*0db0*/  LDGSTS.E.BYPASS.LTC128B.128 [R33+0x1080], [R12.64], !P5 ;  /* 0x010800000c217fae */ /* 0x0005e2000e901d52 */
[----:B------:R-:W-:Y:S01]  /*0dc0*/  LEA.HI R2, R2, R4, RZ, 0x3 ;  /* 0x0000000402027211 */ /* 0x000fe200078f18ff */
[----:B------:R-:W-:Y:S01]  /*0dd0*/  CS2R R76, SRZ ;  /* 0x00000000004c7805 */ /* 0x000fe2000001ff00 */
[----:B------:R-:W-:Y:S01]  /*0de0*/  LOP3.LUT R16, R3, 0xfffffffe, RZ, 0xc0, !PT ;  /* 0xfffffffe03107812 */ /* 0x000fe200078ec0ff */
[----:B------:R2:W-:Y:S01]  /*0df0*/  LDGSTS.E.BYPASS.LTC128B.128 [R33+0x3080], [R12.64+0x80], !P4 ;  /* 0x030800800c217fae */ /* 0x0005e2000e101d52 */
[----:B------:R-:W-:Y:S01]  /*0e00*/  LOP3.LUT R15, R2, 0xfffffff8, RZ, 0xc0, !PT ;  /* 0xfffffff8020f7812 */ /* 0x000fe200078ec0ff */
[----:B------:R-:W-:Y:S01]  /*0e10*/  IMAD.WIDE.U32 R2, R17, c[0x0][0x210], R6 ;  /* 0x0000840011027a25 */ /* 0x000fe200078e0006 */
[----:B------:R-:W-:Y:S01]  /*0e20*/  LOP3.LUT P0, RZ, R19, 0x2, RZ, 0xc0, !PT ;  /* 0x0000000213ff7812 */ /* 0x000fe2000780c0ff */
[----:B------:R2:W-:Y:S01]  /*0e30*/  LDGSTS.E.BYPASS.LTC128B.128 [R33+0x5080], [R12.64+0x100], !P3 ;  /* 0x050801000c217fae */ /* 0x0005e2000d901d52 */
[----:B------:R-:W-:Y:S01]  /*0e40*/  LEA.HI R17, R31, R154, RZ, 0x5 ;  /* 0x0000009a1f117211 */ /* 0x000fe200078f28ff */
        /* <DEDUP_REMOVED lines=10> */
[----:B------:R-:W-:Y:S01]  /*0ef0*/  IMAD.U32 R6, RZ, RZ, UR12 ;  /* 0x0000000cff067e24 */ /* 0x000fe2000f8e00ff */
[----:B------:R-:W-:Y:S01]  /*0f00*/  ISETP.GE.AND P4, PT, R14, c[0x0][0x16c], PT ;  /* 0x00005b000e007a0c */ /* 0x000fe20003f86270 */
[----:B------:R-:W-:Y:S01]  /*0f10*/  ULDC.64 UR4, c[0x0][0x218] ;  /* 0x0000860000047ab9 */ /* 0x000fe20000000a00 */
[----:B----4-:R-:W-:Y:S01]  /*0f20*/  IMAD.U32 R8, RZ, RZ, UR12 ;  /* 0x0000000cff087e24 */ /* 0x010fe2000f8e00ff */
[----:B------:R-:W-:Y:S01]  /*0f30*/  LOP3.LUT R9, R0, 0x1c0, RZ, 0xc0, !PT ;  /* 0x000001c000097812 */ /* 0x000fe200078ec0ff */
[----:B------:R-:W-:Y:S01]  /*0f40*/  IMAD.WIDE.U32 R6, R6, c[0x0][0x188], R4 ;  /* 0x0000620006067a25 */ /* 0x000fe200078e0004 */
[----:B------:R-:W-:Y:S01]  /*0f50*/  UIMAD UR4, UR10, UR4, URZ ;  /* 0x000000040a0472a4 */ /* 0x000fe2000f8e023f */
[----:B------:R-:W-:Y:S01]  /*0f60*/  SEL R32, RZ, 0x1, P4 ;  /* 0x00000001ff207807 */ /* 0x000fe20002000000 */
[----:B------:R-:W-:Y:S01]  /*0f70*/  CS2R R82, SRZ ;  /* 0x0000000000527805 */ /* 0x000fe2000001ff00 */
[----:B------:R-:W-:Y:S01]  /*0f80*/  IMAD.WIDE.U32 R4, R8, c[0x0][0x218], R2 ;  /* 0x0000860008047a25 */ /* 0x000fe200078e0002 */
[----:B------:R-:W-:Y:S01]  /*0f90*/  LOP3.LUT R2, R9, 0x8, R29, 0xf8, !PT ;  /* 0x0000000809027812 */ /* 0x000fe200078ef81d */
[----:B------:R-:W-:Y:S01]  /*0fa0*/  UIMAD UR4, UR12, UR5, UR4 ;  /* 0x000000050c0472a4 */ /* 0x000fe2000f8e0204 */
[----:B------:R-:W-:Y:S01]  /*0fb0*/  SHF.R.U32.HI R8, RZ, 0x3, R9 ;  /* 0x00000003ff087819 */ /* 0x000fe20000011609 */
[----:B------:R-:W-:Y:S01]  /*0fc0*/  IMAD R0, R16, 0x800, R22 ;  /* 0x0000080010007824 */ /* 0x000fe200078e0216 */
[----:B------:R-:W-:Y:S01]  /*0fd0*/  IADD3 R3, R7, UR7, RZ ;  /* 0x0000000707037c10 */ /* 0x000fe2000fffe0ff */
[----:B------:R-:W-:Y:S01]  /*0fe0*/  ULDC UR7, c[0x0][0x168] ;  /* 0x00005a0000077ab9 */ /* 0x000fe20000000800 */
[----:B------:R-:W-:Y:S01]  /*0ff0*/  LOP3.LUT R2, R2, R8, RZ, 0x3c, !PT ;  /* 0x0000000802027212 */ /* 0x000fe200078e3cff */
[----:B------:R-:W-:Y:S01]  /*1000*/  UISETP.GE.AND UP0, UPT, UR7, 0x1, UPT ;  /* 0x000000010700788c */ /* 0x000fe2000bf06270 */
[----:B------:R-:W-:Y:S01]  /*1010*/  LEA R36, P3, R6, c[0x0][0x160], 0x1 ;  /* 0x0000580006247a11 */ /* 0x000fe200078608ff */
[----:B--2---:R-:W-:Y:S01]  /*1020*/  IMAD.SHL.U32 R13, R16, 0x20, RZ ;  /* 0x00000020100d7824 */ /* 0x004fe200078e00ff */
[----:B------:R-:W-:-:S04]  /*1030*/  DEPBAR.LE SB0, 0x1 ;  /* 0x000080400000791a */ /* 0x000fc80000000000 */
[----:B------:R-:W-:Y:S01]  /*1040*/  IMAD.IADD R2, R0, 0x1, R2 ;  /* 0x0000000100027824 */ /* 0x000fe200078e0202 */
[----:B------:R-:W-:Y:S01]  /*1050*/  IADD3 R0, R5, UR4, RZ ;  /* 0x0000000405007c10 */ /* 0x000fe2000fffe0ff */
[----:B------:R-:W-:Y:S01]  /*1060*/  CS2R R80, SRZ ;  /* 0x0000000000507805 */ /* 0x000fe2000001ff00 */
[----:B------:R-:W-:Y:S01]  /*1070*/  LEA R34, P1, R4, c[0x0][0x1f0], 0x1 ;  /* 0x00007c0004227a11 */ /* 0x000fe200078208ff */
[----:B------:R-:W-:Y:S01]  /*1080*/  IMAD.SHL.U32 R2, R2, 0x2, RZ ;  /* 0x0000000202027824 */ /* 0x000fe200078e00ff */
[----:B------:R-:W-:Y:S01]  /*1090*/  BAR.SYNC.DEFER_BLOCKING 0x0 ;  /* 0x0000000000007b1d */ /* 0x000fe20000010000 */
[----:B------:R-:W-:Y:S01]  /*10a0*/  LEA.HI.X R37, R6, c[0x0][0x164], R3, 0x1, P3 ;  /* 0x0000590006257a11 */ /* 0x000fe200018f0c03 */
[----:B------:R-:W-:Y:S01]  /*10b0*/  IMAD.MOV.U32 R3, RZ, RZ, 0x40 ;  /* 0x00000040ff037424 */ /* 0x000fe200078e00ff */
[----:B------:R-:W-:Y:S01]  /*10c0*/  LEA.HI.X R35, R4, c[0x0][0x1f4], R0, 0x1, P1 ;  /* 0x00007d0004237a11 */ /* 0x000fe200008f0c00 */
[----:B------:R-:W-:Y:S01]  /*10d0*/  CS2R R74, SRZ ;  /* 0x00000000004a7805 */ /* 0x000fe2000001ff00 */
[----:B------:R-:W-:Y:S01]  /*10e0*/  SEL R0, R152, 0xffffffe0, !P0 ;  /* 0xffffffe098007807 */ /* 0x000fe20004000000 */
[----:B------:R-:W-:Y:S01]  /*10f0*/  STL.64 [R1+0x88], R36 ;  /* 0x0000882401007387 */ /* 0x000fe20000100a00 */
[----:B------:R-:W-:Y:S01]  /*1100*/  SEL R3, R3, 0xffffffc0, !P2 ;  /* 0xffffffc003037807 */ /* 0x000fe20005000000 */
[----:B------:R-:W-:Y:S01]  /*1110*/  CS2R R72, SRZ ;  /* 0x0000000000487805 */ /* 0x000fe2000001ff00 */
        /* <DEDUP_REMOVED lines=8> */
[----:B------:R-:W-:Y:S01]  /*11a0*/  ISETP.GE.OR P2, PT, R25, c[0x0][0x16c], P1 ;  /* 0x00005b0019007a0c */ /* 0x000fe20000f46670 */
[----:B------:R-:W-:Y:S01]  /*11b0*/  CS2R R70, SRZ ;  /* 0x0000000000467805 */ /* 0x000fe2000001ff00 */
[----:B------:R-:W-:Y:S01]  /*11c0*/  ISETP.GE.OR P0, PT, R30, c[0x0][0x16c], P1 ;  /* 0x00005b001e007a0c */ /* 0x000fe20000f06670 */
[----:B------:R-:W-:Y:S01]  /*11d0*/  STL [R1+0x2c], R6 ;  /* 0x00002c0601007387 */ /* 0x000fe20000100800 */
[----:B------:R-:W-:Y:S01]  /*11e0*/  LOP3.LUT R0, R18, 0xfffffff0, RZ, 0xc0, !PT ;  /* 0xfffffff012007812 */ /* 0x000fe200078ec0ff */
[----:B------:R-:W-:Y:S01]  /*11f0*/  CS2R R68, SRZ ;  /* 0x0000000000447805 */ /* 0x000fe2000001ff00 */
[----:B------:R-:W-:Y:S01]  /*1200*/  ISETP.GE.OR P4, PT, R28, c[0x0][0x1fc], P1 ;  /* 0x00007f001c007a0c */ /* 0x000fe20000f86670 */
[----:B------:R-:W2:Y:S01]  /*1210*/  LDSM.16.M88.4 R164, [R2+0x8080] ;  /* 0x0080800002a4783b */ /* 0x000ea20000000200 */
[----:B------:R-:W-:Y:S01]  /*1220*/  LOP3.LUT R20, R20, 0x3ffffffc, RZ, 0xc0, !PT ;  /* 0x3ffffffc14147812 */ /* 0x000fe200078ec0ff */
[----:B------:R-:W-:Y:S01]  /*1230*/  IMAD.IADD R0, R154, 0x1, -R0 ;  /* 0x000000019a007824 */ /* 0x000fe200078e0a00 */
[----:B------:R-:W-:Y:S01]  /*1240*/  SEL R19, RZ, 0x4, P6 ;  /* 0x00000004ff137807 */ /* 0x000fe20003000000 */
[----:B------:R-:W3:Y:S01]  /*1250*/  LDSM.16.M88.4 R168, [R6+0x8080] ;  /* 0x0080800006a8783b */ /* 0x000ee20000000200 */
[----:B------:R-:W-:Y:S01]  /*1260*/  CS2R R62, SRZ ;  /* 0x00000000003e7805 */ /* 0x000fe2000001ff00 */
[----:B------:R-:W-:Y:S01]  /*1270*/  CS2R R60, SRZ ;  /* 0x00000000003c7805 */ /* 0x000fe2000001ff00 */
[----:B------:R-:W-:Y:S01]  /*1280*/  SHF.R.S32.HI R7, RZ, 0x1f, R0 ;  /* 0x0000001fff077819 */ /* 0x000fe20000011400 */
[----:B------:R-:W4:Y:S01]  /*1290*/  LDSM.16.M88.4 R172, [R5+0x8080] ;  /* 0x0080800005ac783b */ /* 0x000f220000000200 */
[----:B------:R-:W-:Y:S01]  /*12a0*/  CS2R R66, SRZ ;  /* 0x0000000000427805 */ /* 0x000fe2000001ff00 */
[----:B------:R-:W-:Y:S01]  /*12b0*/  CS2R R64, SRZ ;  /* 0x0000000000407805 */ /* 0x000fe2000001ff00 */
[----:B------:R-:W-:Y:S01]  /*12c0*/  LEA.HI R7, R7, R0, RZ, 0x3 ;  /* 0x0000000007077211 */ /* 0x000fe200078f18ff */
[----:B------:R-:W2:Y:S01]  /*12d0*/  LDSM.16.M88.4 R176, [R4+0x8080] ;  /* 0x0080800004b0783b */ /* 0x000ea20000000200 */
[----:B------:R-:W-:Y:S01]  /*12e0*/  CS2R R58, SRZ ;  /* 0x00000000003a7805 */ /* 0x000fe2000001ff00 */
[----:B------:R-:W-:Y:S01]  /*12f0*/  CS2R R56, SRZ ;  /* 0x0000000000387805 */ /* 0x000fe2000001ff00 */
[----:B------:R-:W-:Y:S01]  /*1300*/  LOP3.LUT R12, R7, 0xfffffff8, RZ, 0xc0, !PT ;  /* 0xfffffff8070c7812 */ /* 0x000fe200078ec0ff */
[----:B------:R-:W2:Y:S01]  /*1310*/  LDSM.16.M88.4 R180, [R2+0xa080] ;  /* 0x00a0800002b4783b */ /* 0x000ea20000000200 */
[----:B------:R-:W-:Y:S01]  /*1320*/  CS2R R54, SRZ ;  /* 0x0000000000367805 */ /* 0x000fe2000001ff00 */
[----:B------:R-:W-:Y:S01]  /*1330*/  CS2R R52, SRZ ;  /* 0x0000000000347805 */ /* 0x000fe2000001ff00 */
[----:B------:R-:W-:Y:S01]  /*1340*/  CS2R R46, SRZ ;  /* 0x00000000002e7805 */ /* 0x000fe2000001ff00 */
[----:B------:R-:W2:Y:S01]  /*1350*/  LDSM.16.M88.4 R184, [R6+0xa080] ;  /* 0x00a0800006b8783b */ /* 0x000ea20000000200 */
[----:B------:R-:W-:Y:S01]  /*1360*/  IMAD.IADD R0, R0, 0x1, -R12 ;  /* 0x0000000100007824 */ /* 0x000fe200078e0a0c */
[----:B------:R-:W-:Y:S01]  /*1370*/  CS2R R44, SRZ ;  /* 0x00000000002c7805 */ /* 0x000fe2000001ff00 */
[----:B------:R-:W-:Y:S01]  /*1380*/  CS2R R50, SRZ ;  /* 0x0000000000327805 */ /* 0x000fe2000001ff00 */
[----:B------:R-:W2:Y:S01]  /*1390*/  LDSM.16.M88.4 R188, [R5+0xa080] ;  /* 0x00a0800005bc783b */ /* 0x000ea20000000200 */
[----:B------:R-:W-:Y:S01]  /*13a0*/  CS2R R48, SRZ ;  /* 0x0000000000307805 */ /* 0x000fe2000001ff00 */
[----:B------:R-:W-:Y:S01]  /*13b0*/  CS2R R42, SRZ ;  /* 0x00000000002a7805 */ /* 0x000fe2000001ff00 */
[----:B------:R-:W-:Y:S01]  /*13c0*/  CS2R R40, SRZ ;  /* 0x0000000000287805 */ /* 0x000fe2000001ff00 */
[----:B------:R-:W2:Y:S01]  /*13d0*/  LDSM.16.M88.4 R192, [R4+0xa080] ;  /* 0x00a0800004c0783b */ /* 0x000ea20000000200 */
[----:B-1----:R-:W-:-:S03]  /*13e0*/  CS2R R38, SRZ ;  /* 0x0000000000267805 */ /* 0x002fc6000001ff00 */
[----:B------:R-:W1:Y:S04]  /*13f0*/  LDSM.16.M88.4 R196, [R2+0xc080] ;  /* 0x00c0800002c4783b */ /* 0x000e680000000200 */
[----:B------:R-:W1:Y:S04]  /*1400*/  LDSM.16.M88.4 R200, [R6+0xc080] ;  /* 0x00c0800006c8783b */ /* 0x000e680000000200 */
[----:B------:R-:W1:Y:S04]  /*1410*/  LDSM.16.M88.4 R204, [R5+0xc080] ;  /* 0x00c0800005cc783b */ /* 0x000e680000000200 */
[----:B------:R-:W1:Y:S04]  /*1420*/  LDSM.16.M88.4 R208, [R4+0xc080] ;  /* 0x00c0800004d0783b */ /* 0x000e680000000200 */
[----:B------:R5:W1:Y:S04]  /*1430*/  LDSM.16.M88.4 R212, [R2+0xe080] ;  /* 0x00e0800002d4783b */ /* 0x000a680000000200 */
[----:B------:R2:W1:Y:S04]  /*1440*/  LDSM.16.M88.4 R216, [R6+0xe080] ;  /* 0x00e0800006d8783b */ /* 0x0004680000000200 */
[----:B------:R-:W1:Y:S04]  /*1450*/  LDSM.16.M88.4 R220, [R5+0xe080] ;  /* 0x00e0800005dc783b */ /* 0x000e680000000200 */
[----:B------:R-:W1:Y:S04]  /*1460*/  LDSM.16.M88.4 R224, [R4+0xe080] ;  /* 0x00e0800004e0783b */ /* 0x000e680000000200 */
[----:B------:R-:W-:Y:S06]  /*1470*/  BAR.SYNC.DEFER_BLOCKING 0x0 ;  /* 0x0000000000007b1d */ /* 0x000fec0000010000 */
[----:B------:R3:W-:Y:S01]  /*1480*/  STL [R1+0x34], R5 ;  /* 0x0000340501007387 */ /* 0x0007e20000100800 */
[----:B-----5:R-:W-:-:S03]  /*1490*/  SHF.R.S32.HI R2, RZ, 0x5, R17 ;  /* 0x00000005ff027819 */ /* 0x020fc60000011411 */
[----:B------:R5:W-:Y:S01]  /*14a0*/  STL [R1+0x30], R4 ;  /* 0x0000300401007387 */ /* 0x000be20000100800 */
[----:B--2---:R-:W-:-:S04]  /*14b0*/  LEA.HI R6, R17, R2, RZ, 0x1 ;  /* 0x0000000211067211 */ /* 0x004fc800078f08ff */
[----:B------:R-:W-:-:S05]  /*14c0*/  LOP3.LUT R6, R6, 0xfffffffe, RZ, 0xc0, !PT ;  /* 0xfffffffe06067812 */ /* 0x000fca00078ec0ff */
[----:B------:R-:W-:Y:S01]  /*14d0*/  IMAD.IADD R6, R2, 0x1, -R6 ;  /* 0x0000000102067824 */ /* 0x000fe200078e0a06 */
[----:B------:R-:W-:Y:S01]  /*14e0*/  @!PT LDS RZ, [RZ] ;  /* 0x00000000fffff984 */ /* 0x000fe20000000800 */
[----:B------:R-:W-:Y:S01]  /*14f0*/  @!PT LDS RZ, [RZ] ;  /* 0x00000000fffff984 */ /* 0x000fe20000000800 */
[----:B------:R-:W-:Y:S01]  /*1500*/  @!PT LDS RZ, [RZ] ;  /* 0x00000000fffff984 */ /* 0x000fe20000000800 */
[----:B------:R2:W-:Y:S03]  /*1510*/  LDGSTS.E.BYPASS.LTC128B.128 [R33+0x8080], [R36.64], !P3 ;  /* 0x0808000024217fae */ /* 0x0005e6000d901d52 */
[----:B------:R-:W-:Y:S01]  /*1520*/  IMAD.SHL.U32 R149, R6, 0x10, RZ ;  /* 0x0000001006957824 */ /* 0x000fe200078e00ff */
[----:B------:R-:W-:Y:S01]  /*1530*/  ISETP.GE.AND P3, PT, R14, c[0x0][0x1fc], PT ;  /* 0x00007f000e007a0c */ /* 0x000fe20003f66270 */
[----:B------:R-:W-:Y:S01]  /*1540*/  IMAD.SHL.U32 R6, R6, 0x400, RZ ;  /* 0x0000040006067824 */ /* 0x000fe200078e00ff */
[----:B------:R2:W-:Y:S01]  /*1550*/  LDGSTS.E.BYPASS.LTC128B.128 [R33+0x9080], [R36.64+0x80], !P5 ;  /* 0x0908008024217fae */ /* 0x0005e2000e901d52 */
[----:B------:R-:W-:Y:S01]  /*1560*/  ISETP.GE.OR P5, PT, R14, c[0x0][0x1fc], P1 ;  /* 0x00007f000e007a0c */ /* 0x000fe20000fa6670 */
[----:B---3--:R-:W-:Y:S02]  /*1570*/  IMAD.SHL.U32 R5, R150, 0x40, RZ ;  /* 0x0000004096057824 */ /* 0x008fe400078e00ff */
[----:B------:R2:W-:Y:S01]  /*1580*/  LDGSTS.E.BYPASS.LTC128B.128 [R33+0xa080], [R36.64+0x100], !P2 ;  /* 0x0a08010024217fae */ /* 0x0005e2000d101d52 */
[----:B------:R-:W-:Y:S01]  /*1590*/  ISETP.GE.AND P2, PT, R28, c[0x0][0x16c], PT ;  /* 0x00005b001c007a0c */ /* 0x000fe20003f46270 */
[----:B-----5:R-:W-:-:S02]  /*15a0*/  IMAD.SHL.U32 R4, R148, 0x8, RZ ;  /* 0x0000000894047824 */ /* 0x020fc400078e00ff */
[----:B------:R2:W-:Y:S01]  /*15b0*/  LDGSTS.E.BYPASS.LTC128B.128 [R33+0xb080], [R36.64+0x180], !P0 ;  /* 0x0b08018024217fae */ /* 0x0005e2000c101d52 */
[----:B------:R-:W-:Y:S02]  /*15c0*/  SEL R15, RZ, 0xffffffff, P2 ;  /* 0xffffffffff0f7807 */ /* 0x000fe40001000000 */
[----:B------:R-:W-:Y:S02]  /*15d0*/  ISETP.GE.AND P2, PT, R30, c[0x0][0x16c], PT ;  /* 0x00005b001e007a0c */ /* 0x000fe40003f46270 */
[----:B------:R-:W-:Y:S01]  /*15e0*/  LOP3.LUT R5, R5, 0x1c0, RZ, 0xc0, !PT ;  /* 0x000001c005057812 */ /* 0x000fe200078ec0ff */
[----:B------:R-:W-:Y:S01]  /*15f0*/  IMAD.SHL.U32 R15, R15, 0x2, RZ ;  /* 0x000000020f0f7824 */ /* 0x000fe200078e00ff */
[----:B------:R-:W-:Y:S02]  /*1600*/  SEL R22, RZ, 0x8, P2 ;  /* 0x00000008ff167807 */ /* 0x000fe40001000000 */
[----:B------:R-:W-:Y:S02]  /*1610*/  LEA R10, P2, R24, c[0x0][0x280], 0x2 ;  /* 0x0000a000180a7a11 */ /* 0x000fe400078410ff */
[----:B------:R-:W-:-:S02]  /*1620*/  ISETP.GE.AND P0, PT, R28, c[0x0][0x1fc], PT ;  /* 0x00007f001c007a0c */ /* 0x000fc40003f06270 */
[----:B------:R-:W-:Y:S02]  /*1630*/  LEA.HI.X R11, R24, c[0x0][0x284], R21, 0x2, P2 ;  /* 0x0000a100180b7a11 */ /* 0x000fe400010f1415 */
[----:B------:R-:W-:Y:S02]  /*1640*/  ISETP.GT.AND P2, PT, R154, 0x7, PT ;  /* 0x000000079a00780c */ /* 0x000fe40003f44270 */
[----:B------:R-:W-:Y:S02]  /*1650*/  LOP3.LUT R4, R4, 0x18, RZ, 0xc0, !PT ;  /* 0x0000001804047812 */ /* 0x000fe400078ec0ff */
[----:B------:R-:W-:Y:S02]  /*1660*/  SHF.R.U32.HI R14, RZ, 0x3, R5 ;  /* 0x00000003ff0e7819 */ /* 0x000fe40000011605 */
[----:B------:R-:W-:Y:S02]  /*1670*/  SEL R18, RZ, 0xffffffff, P0 ;  /* 0xffffffffff127807 */ /* 0x000fe40000000000 */
[----:B------:R-:W-:-:S02]  /*1680*/  LOP3.LUT R9, R9, 0x10, R149, 0xf8, !PT ;  /* 0x0000001009097812 */ /* 0x000fc400078ef895 */
[----:B------:R-:W-:Y:S02]  /*1690*/  LOP3.LUT R13, R4, 0x20, R13, 0xf8, !PT ;  /* 0x00000020040d7812 */ /* 0x000fe400078ef80d */
[----:B------:R-:W-:Y:S01]  /*16a0*/  LOP3.LUT R14, R14, R5, R4, 0x1e, !PT ;  /* 0x000000050e0e7212 */ /* 0x000fe200078e1e04 */
[----:B------:R-:W-:Y:S01]  /*16b0*/  @!P2 IMAD.SHL.U32 R4, R154, 0x10, RZ ;  /* 0x000000109a04a824 */ /* 0x000fe200078e00ff */
[----:B------:R-:W-:Y:S01]  /*16c0*/  SEL R28, RZ, 0x1, P3 ;  /* 0x00000001ff1c7807 */ /* 0x000fe20001800000 */
[----:B------:R-:W-:Y:S01]  /*16d0*/  IMAD.SHL.U32 R5, R18, 0x2, RZ ;  /* 0x0000000212057824 */ /* 0x000fe200078e00ff */
[----:B------:R-:W-:Y:S01]  /*16e0*/  LOP3.LUT R9, R9, 0x8, R29, 0xf8, !PT ;  /* 0x0000000809097812 */ /* 0x000fe200078ef81d */
[----:B--2---:R-:W-:Y:S01]  /*16f0*/  CS2R R36, SRZ ;  /* 0x0000000000247805 */ /* 0x004fe2000001ff00 */
[----:B------:R-:W-:Y:S01]  /*1700*/  ISETP.GE.AND P3, PT, R25, c[0x0][0x16c], PT ;  /* 0x00005b0019007a0c */ /* 0x000fe20003f66270 */
[----:B------:R2:W-:Y:S01]  /*1710*/  @!P2 LDGSTS.E.BYPASS.LTC128B.128 [R4+0x14080], [R26.64] ;  /* 0x140800001a04afae */ /* 0x0005e2000b901d52 */
[----:B------:R-:W-:-:S02]  /*1720*/  ISETP.GE.AND P0, PT, R30, c[0x0][0x1fc], PT ;  /* 0x00007f001e007a0c */ /* 0x000fc40003f06270 */
[----:B------:R-:W-:Y:S01]  /*1730*/  LOP3.LUT R12, R9, R8, RZ, 0x3c, !PT ;  /* 0x00000008090c7212 */ /* 0x000fe200078e3cff */
[----:B------:R-:W0:Y:S01]  /*1740*/  LDGDEPBAR ;  /* 0x00000000000079af */ /* 0x000e220000000000 */
[----:B------:R-:W-:Y:S02]  /*1750*/  SEL R23, RZ, 0x4, P3 ;  /* 0x00000004ff177807 */ /* 0x000fe40001800000 */
[----:B------:R-:W-:Y:S01]  /*1760*/  LOP3.LUT R8, R15, 0x2, R32, 0xe2, !PT ;  /* 0x000000020f087812 */ /* 0x000fe200078ee220 */
[----:B------:R3:W-:Y:S01]  /*1770*/  LDGSTS.E.BYPASS.LTC128B.128 [R33+0x10080], [R34.64], !P5 ;  /* 0x1008000022217fae */ /* 0x0007e2000e901d52 */
[----:B------:R-:W-:Y:S02]  /*1780*/  LOP3.LUT R5, R5, 0x2, R28, 0xe2, !PT ;  /* 0x0000000205057812 */ /* 0x000fe400078ee21c */
[----:B------:R-:W-:Y:S01]  /*1790*/  SEL R9, RZ, 0x8, P0 ;  /* 0x00000008ff097807 */ /* 0x000fe20000000000 */
[----:B------:R3:W-:Y:S01]  /*17a0*/  LDGSTS.E.BYPASS.LTC128B.128 [R33+0x11080], [R34.64+0x80], !P4 ;  /* 0x1108008022217fae */ /* 0x0007e2000e101d52 */
[C---:B------:R-:W-:Y:S01]  /*17b0*/  LOP3.LUT P0, RZ, R0.reuse, 0x4, RZ, 0xc0, !PT ;  /* 0x0000000400ff7812 */ /* 0x040fe2000780c0ff */
[----:B------:R-:W-:Y:S01]  /*17c0*/  CS2R R28, SRZ ;  /* 0x00000000001c7805 */ /* 0x000fe2000001ff00 */
[C---:B------:R-:W-:Y:S01]  /*17d0*/  LOP3.LUT P5, RZ, R0.reuse, 0x2, RZ, 0xc0, !PT ;  /* 0x0000000200ff7812 */ /* 0x040fe200078ac0ff */
[----:B------:R-:W-:Y:S01]  /*17e0*/  IMAD.SHL.U32 R0, R0, 0x40, RZ ;  /* 0x0000004000007824 */ /* 0x000fe200078e00ff */
[----:B------:R-:W-:-:S02]  /*17f0*/  LOP3.LUT R8, R22, R8, R23, 0xfe, !PT ;  /* 0x0000000816087212 */ /* 0x000fc400078efe17 */
[----:B------:R-:W-:Y:S01]  /*1800*/  LOP3.LUT R5, R9, R5, R19, 0xfe, !PT ;  /* 0x0000000509057212 */ /* 0x000fe200078efe13 */
[----:B------:R-:W-:Y:S01]  /*1810*/  CS2R R22, SRZ ;  /* 0x0000000000167805 */ /* 0x000fe2000001ff00 */
[----:B------:R-:W-:Y:S01]  /*1820*/  LOP3.LUT R0, R0, 0x1c0, RZ, 0xc0, !PT ;  /* 0x000001c000007812 */ /* 0x000fe200078ec0ff */
[----:B------:R5:W-:Y:S01]  /*1830*/  STL [R1+0x60], R8 ;  /* 0x0000600801007387 */ /* 0x000be20000100800 */
[----:B------:R-:W-:Y:S02]  /*1840*/  ISETP.GE.OR P3, PT, R25, c[0x0][0x1fc], P1 ;  /* 0x00007f0019007a0c */ /* 0x000fe40000f66670 */
[----:B------:R-:W-:Y:S01]  /*1850*/  ISETP.GE.OR P1, PT, R30, c[0x0][0x1fc], P1 ;  /* 0x00007f001e007a0c */ /* 0x000fe20000f26670 */
[----:B------:R1:W-:Y:S01]  /*1860*/  STL [R1+0x54], R5 ;  /* 0x0000540501007387 */ /* 0x0003e20000100800 */
[----:B--2---:R-:W-:Y:S01]  /*1870*/  IMAD.IADD R4, R154, 0x1, -R20 ;  /* 0x000000019a047824 */ /* 0x004fe200078e0a14 */
[----:B------:R-:W-:Y:S01]  /*1880*/  CS2R R30, SRZ ;  /* 0x00000000001e7805 */ /* 0x000fe2000001ff00 */
[----:B------:R-:W-:Y:S01]  /*1890*/  CS2R R26, SRZ ;  /* 0x00000000001a7805 */ /* 0x000fe2000001ff00 */
[----:B------:R-:W-:Y:S01]  /*18a0*/  CS2R R24, SRZ ;  /* 0x0000000000187805 */ /* 0x000fe2000001ff00 */
[----:B------:R-:W-:Y:S01]  /*18b0*/  IMAD R4, R4, 0x2, R6 ;  /* 0x0000000204047824 */ /* 0x000fe200078e0206 */
[----:B------:R-:W-:-:S03]  /*18c0*/  CS2R R20, SRZ ;  /* 0x0000000000147805 */ /* 0x000fc6000001ff00 */
[----:B------:R-:W-:Y:S01]  /*18d0*/  IMAD.IADD R14, R4, 0x1, R14 ;  /* 0x00000001040e7824 */ /* 0x000fe200078e020e */
[----:B------:R3:W-:Y:S01]  /*18e0*/  LDGSTS.E.BYPASS.LTC128B.128 [R33+0x12080], [R34.64+0x100], !P3 ;  /* 0x1208010022217fae */ /* 0x0007e2000d901d52 */
[----:B------:R-:W-:-:S03]  /*18f0*/  IMAD.SHL.U32 R4, R16, 0x8, RZ ;  /* 0x0000000810047824 */ /* 0x000fc600078e00ff */
[----:B------:R3:W-:Y:S01]  /*1900*/  LDGSTS.E.BYPASS.LTC128B.128 [R33+0x13080], [R34.64+0x180], !P1 ;  /* 0x1308018022217fae */ /* 0x0007e2000c901d52 */
[----:B------:R-:W-:Y:S02]  /*1910*/  PLOP3.LUT P1, PT, PT, PT, UP0, 0x80, 0x0 ;  /* 0x000000000000781c */ /* 0x000fe40003f2f008 */
[----:B------:R-:W-:Y:S01]  /*1920*/  LOP3.LUT R4, R0, 0x8, R4, 0xf8, !PT ;  /* 0x0000000800047812 */ /* 0x000fe200078ef804 */
[----:B-----5:R-:W-:Y:S02]  /*1930*/  IMAD.SHL.U32 R8, R7, 0x40, RZ ;  /* 0x0000004007087824 */ /* 0x020fe400078e00ff */
[----:B-1----:R-:W-:Y:S01]  /*1940*/  IMAD.SHL.U32 R5, R2, 0x8, RZ ;  /* 0x0000000802057824 */ /* 0x002fe200078e00ff */
[----:B------:R-:W-:Y:S02]  /*1950*/  SHF.R.U32.HI R2, RZ, 0x3, R0 ;  /* 0x00000003ff027819 */ /* 0x000fe40000011600 */
[----:B------:R-:W-:Y:S02]  /*1960*/  LOP3.LUT R8, R8, 0xfffffe00, RZ, 0xc0, !PT ;  /* 0xfffffe0008087812 */ /* 0x000fe400078ec0ff */
[----:B------:R-:W-:-:S02]  /*1970*/  LOP3.LUT R5, R0, 0x38, R5, 0xf8, !PT ;  /* 0x0000003800057812 */ /* 0x000fc400078ef805 */
[----:B------:R-:W-:Y:S01]  /*1980*/  LOP3.LUT R0, R2, R13, R0, 0x1e, !PT ;  /* 0x0000000d02007212 */ /* 0x000fe200078e1e00 */
[C---:B------:R-:W-:Y:S01]  /*1990*/  IMAD R7, R16.reuse, 0x1000, R8 ;  /* 0x0000100010077824 */ /* 0x040fe200078e0208 */
[----:B------:R-:W-:Y:S02]  /*19a0*/  LOP3.LUT R13, R17, 0xffffffe0, RZ, 0xc0, !PT ;  /* 0xffffffe0110d7812 */ /* 0x000fe400078ec0ff */
[-C--:B------:R-:W-:Y:S01]  /*19b0*/  LOP3.LUT R9, R5, R2.reuse, RZ, 0x3c, !PT ;  /* 0x0000000205097212 */ /* 0x080fe200078e3cff */
[----:B------:R-:W-:Y:S01]  /*19c0*/  IMAD R5, R16, 0x200, R12 ;  /* 0x0000020010057824 */ /* 0x000fe200078e020c */
[----:B------:R-:W-:Y:S01]  /*19d0*/  LOP3.LUT R4, R4, R2, RZ, 0x3c, !PT ;  /* 0x0000000204047212 */ /* 0x000fe200078e3cff */
[----:B------:R-:W-:Y:S01]  /*19e0*/  IMAD.IADD R13, R154, 0x1, -R13 ;  /* 0x000000019a0d7824 */ /* 0x000fe200078e0a0d */
[-C--:B------:R-:W-:Y:S01]  /*19f0*/  LOP3.LUT R0, R0, R8.reuse, RZ, 0xfc, !PT ;  /* 0x0000000800007212 */ /* 0x080fe200078efcff */
[----:B------:R-:W-:Y:S01]  /*1a00*/  IMAD.IADD R7, R7, 0x1, R9 ;  /* 0x0000000107077824 */ /* 0x000fe200078e0209 */
[CC--:B------:R-:W-:Y:S01]  /*1a10*/  IADD3 R2, R4.reuse, R8.reuse, R6 ;  /* 0x0000000804027210 */ /* 0x0c0fe20007ffe006 */
[----:B------:R-:W-:Y:S01]  /*1a20*/  IMAD.MOV.U32 R6, RZ, RZ, 0x10 ;  /* 0x00000010ff067424 */ /* 0x000fe200078e00ff */
[----:B------:R-:W-:Y:S01]  /*1a30*/  SHF.R.S32.HI R12, RZ, 0x1f, R13 ;  /* 0x0000001fff0c7819 */ /* 0x000fe2000001140d */
[----:B---3--:R-:W-:Y:S01]  /*1a40*/  CS2R R34, SRZ ;  /* 0x0000000000227805 */ /* 0x008fe2000001ff00 */
[----:B------:R-:W-:Y:S01]  /*1a50*/  LOP3.LUT R8, R4, R8, RZ, 0xfc, !PT ;  /* 0x0000000804087212 */ /* 0x000fe200078efcff */
[----:B------:R-:W-:Y:S01]  /*1a60*/  @!P2 IMAD.SHL.U32 R4, R154, 0x10, RZ ;  /* 0x000000109a04a824 */ /* 0x000fe200078e00ff */
[----:B------:R-:W-:Y:S01]  /*1a70*/  LEA.HI R12, R12, R13, RZ, 0x2 ;  /* 0x0000000d0c0c7211 */ /* 0x000fe200078f10ff */
[----:B------:R-:W-:Y:S01]  /*1a80*/  CS2R R32, SRZ ;  /* 0x0000000000207805 */ /* 0x000fe2000001ff00 */
[----:B------:R-:W-:-:S02]  /*1a90*/  SEL R6, R6, 0xfffffff0, !P5 ;  /* 0xfffffff006067807 */ /* 0x000fc40006800000 */
[----:B------:R-:W-:Y:S01]  /*1aa0*/  LEA.HI R9, R12, R149, RZ, 0x1e ;  /* 0x000000950c097211 */ /* 0x000fe200078ff0ff */
[----:B------:R1:W-:Y:S04]  /*1ab0*/  @!P2 LDGSTS.E.BYPASS.LTC128B.128 [R4+0x14100], [R10.64] ;  /* 0x141000000a04afae */ /* 0x0003e8000b901d52 */
[----:B------:R2:W-:Y:S04]  /*1ac0*/  STL [R1+0x6c], R9 ;  /* 0x00006c0901007387 */ /* 0x0005e80000100800 */
[----:B------:R-:W0:Y:S01]  /*1ad0*/  LDGDEPBAR ;  /* 0x00000000000079af */ /* 0x000e220000000000 */
[----:B-1----:R-:W-:Y:S01]  /*1ae0*/  SEL R4, R152, 0xffffffe0, !P0 ;  /* 0xffffffe098047807 */ /* 0x002fe20004000000 */
[----:B------:R-:W-:Y:S05]  /*1af0*/  @!P1 BRA `(.L_x_36) ;  /* 0x0000274000009947 */ /* 0x000fea0003800000 */
[----:B--2-4-:R-:W-:Y:S01]  /*1b00*/  SHF.R.S32.HI R9, RZ, 0x1f, R148 ;  /* 0x0000001fff097819 */ /* 0x014fe20000011494 */
[----:B------:R-:W-:Y:S01]  /*1b10*/  ULDC.64 UR4, c[0x0][0x238] ;  /* 0x00008e0000047ab9 */ /* 0x000fe20000000a00 */
[----:B------:R-:W-:Y:S01]  /*1b20*/  LOP3.LUT P0, RZ, R150, 0x4, RZ, 0xc0, !PT ;  /* 0x0000000496ff7812 */ /* 0x000fe2000780c0ff */
[----:B------:R-:W-:Y:S01]  /*1b30*/  UIMAD UR4, UR9, UR4, URZ ;  /* 0x00000004090472a4 */ /* 0x000fe2000f8e023f */
[----:B------:R-:W-:Y:S01]  /*1b40*/  LEA.HI R9, R9, R148, RZ, 0x2 ;  /* 0x0000009409097211 */ /* 0x000fe200078f10ff */
[----:B------:R-:W-:Y:S01]  /*1b50*/  IMAD.SHL.U32 R14, R14, 0x2, RZ ;  /* 0x000000020e0e7824 */ /* 0x000fe200078e00ff */
[----:B------:R-:W-:Y:S01]  /*1b60*/  LOP3.LUT R12, R12, 0xfffffffc, RZ, 0xc0, !PT ;  /* 0xfffffffc0c0c7812 */ /* 0x000fe200078ec0ff */
[----:B------:R-:W-:Y:S01]  /*1b70*/  IMAD.U32 R10, RZ, RZ, UR11 ;  /* 0x0000000bff0a7e24 */ /* 0x000fe2000f8e00ff */
[----:B------:R-:W-:Y:S01]  /*1b80*/  LOP3.LUT R9, R9, 0xfffffffc, RZ, 0xc0, !PT ;  /* 0xfffffffc09097812 */ /* 0x000fe200078ec0ff */
[----:B------:R-:W-:Y:S01]  /*1b90*/  UIMAD UR4, UR11, UR5, UR4 ;  /* 0x000000050b0472a4 */ /* 0x000fe2000f8e0204 */
[--C-:B------:R-:W-:Y:S01]  /*1ba0*/  SHF.R.S32.HI R155, RZ, 0x1f, R154.reuse ;  /* 0x0000001fff9b7819 */ /* 0x100fe2000001149a */
[----:B------:R-:W-:Y:S01]  /*1bb0*/  IMAD.SHL.U32 R2, R2, 0x2, RZ ;  /* 0x0000000202027824 */ /* 0x000fe200078e00ff */
[----:B------:R-:W-:Y:S01]  /*1bc0*/  IADD3 R13, R13, -R12, RZ ;  /* 0x8000000c0d0d7210 */ /* 0x000fe20007ffe0ff */
[----:B------:R-:W-:Y:S01]  /*1bd0*/  IMAD.IADD R9, R148, 0x1, -R9 ;  /* 0x0000000194097824 */ /* 0x000fe200078e0a09 */
[----:B------:R-:W-:Y:S01]  /*1be0*/  IADD3 R15, R14, 0x141c0, RZ ;  /* 0x000141c00e0f7810 */ /* 0x000fe20007ffe0ff */
[----:B------:R-:W-:Y:S01]  /*1bf0*/  IMAD.WIDE.U32 R10, R10, c[0x0][0x238], R154 ;  /* 0x00008e000a0a7a25 */ /* 0x000fe200078e009a */
[----:B------:R-:W-:Y:S01]  /*1c00*/  STL [R1+0x74], R155 ;  /* 0x0000749b01007387 */ /* 0x000fe20000100800 */
[----:B------:R-:W-:Y:S01]  /*1c10*/  LEA R7, R7, 0x80, 0x1 ;  /* 0x0000008007077811 */ /* 0x000fe200078e08ff */
[----:B------:R-:W-:Y:S01]  /*1c20*/  UIADD3 UR7, UR7, 0x1f, URZ ;  /* 0x0000001f07077890 */ /* 0x000fe2000fffe03f */
[----:B------:R-:W-:Y:S01]  /*1c30*/  IMAD R12, R9, -0x8, R151 ;  /* 0xfffffff8090c7824 */ /* 0x000fe200078e0297 */
[----:B------:R-:W-:Y:S01]  /*1c40*/  IADD3 R9, R14, 0x14180, RZ ;  /* 0x000141800e097810 */ /* 0x000fe20007ffe0ff */
[----:B------:R1:W-:Y:S01]  /*1c50*/  STL [R1+0x64], R14 ;  /* 0x0000640e01007387 */ /* 0x0003e20000100800 */
[----:B------:R-:W-:Y:S01]  /*1c60*/  IADD3 R11, R11, UR4, RZ ;  /* 0x000000040b0b7c10 */ /* 0x000fe2000fffe0ff */
[----:B------:R-:W-:Y:S01]  /*1c70*/  ULDC.64 UR4, c[0x0][0x240] ;  /* 0x0000900000047ab9 */ /* 0x000fe20000000a00 */
[----:B------:R-:W-:Y:S01]  /*1c80*/  @P0 IADD3 R15, R9, -0x40, RZ ;  /* 0xffffffc0090f0810 */ /* 0x000fe20007ffe0ff */
[----:B------:R-:W-:Y:S01]  /*1c90*/  UIMAD UR4, UR10, UR4, URZ ;  /* 0x000000040a0472a4 */ /* 0x000fe2000f8e023f */
[----:B------:R-:W-:Y:S01]  /*1ca0*/  LEA R8, R8, 0x15180, 0x1 ;  /* 0x0001518008087811 */ /* 0x000fe200078e08ff */
[----:B------:R-:W-:Y:S01]  /*1cb0*/  IMAD R12, R13, -0x2, R12 ;  /* 0xfffffffe0d0c7824 */ /* 0x000fe200078e020c */
[----:B------:R-:W-:Y:S01]  /*1cc0*/  CS2R R146, SRZ ;  /* 0x0000000000927805 */ /* 0x000fe2000001ff00 */
[----:B------:R2:W-:Y:S01]  /*1cd0*/  STL [R1+0x68], R15 ;  /* 0x0000680f01007387 */ /* 0x0005e20000100800 */
[----:B------:R-:W-:Y:S01]  /*1ce0*/  UIMAD UR5, UR12, UR5, UR4 ;  /* 0x000000050c0572a4 */ /* 0x000fe2000f8e0204 */
[----:B------:R-:W-:Y:S01]  /*1cf0*/  IMAD.SHL.U32 R0, R0, 0x2, RZ ;  /* 0x0000000200007824 */ /* 0x000fe200078e00ff */
[----:B------:R-:W-:Y:S01]  /*1d00*/  USHF.R.S32.HI UR4, URZ, 0x1f, UR7 ;  /* 0x0000001f3f047899 */ /* 0x000fe20008011407 */
[----:B------:R-:W-:Y:S01]  /*1d10*/  CS2R R144, SRZ ;  /* 0x0000000000907805 */ /* 0x000fe2000001ff00 */
[----:B------:R-:W-:Y:S01]  /*1d20*/  CS2R R142, SRZ ;  /* 0x00000000008e7805 */ /* 0x000fe2000001ff00 */
[----:B------:R-:W-:Y:S01]  /*1d30*/  CS2R R140, SRZ ;  /* 0x00000000008c7805 */ /* 0x000fe2000001ff00 */
[----:B------:R-:W-:Y:S01]  /*1d40*/  ULEA.HI UR4, UR4, UR7, URZ, 0x5 ;  /* 0x0000000704047291 */ /* 0x000fe2000f8f283f */
        /* <DEDUP_REMOVED lines=9> */
[----:B-1----:R-:W-:Y:S01]  /*1de0*/  IMAD.U32 R14, RZ, RZ, UR12 ;  /* 0x0000000cff0e7e24 */ /* 0x002fe2000f8e00ff */
[----:B------:R-:W-:Y:S01]  /*1df0*/  CS2R R120, SRZ ;  /* 0x0000000000787805 */ /* 0x000fe2000001ff00 */
[----:B------:R-:W-:Y:S01]  /*1e00*/  CS2R R118, SRZ ;  /* 0x0000000000767805 */ /* 0x000fe2000001ff00 */
[----:B------:R-:W-:Y:S01]  /*1e10*/  CS2R R116, SRZ ;  /* 0x0000000000747805 */ /* 0x000fe2000001ff00 */
[----:B------:R-:W-:Y:S01]  /*1e20*/  CS2R R114, SRZ ;  /* 0x0000000000727805 */ /* 0x000fe2000001ff00 */
[----:B------:R-:W-:Y:S01]  /*1e30*/  CS2R R112, SRZ ;  /* 0x0000000000707805 */ /* 0x000fe2000001ff00 */
[----:B------:R-:W-:Y:S01]  /*1e40*/  CS2R R110, SRZ ;  /* 0x00000000006e7805 */ /* 0x000fe2000001ff00 */
[----:B------:R-:W-:Y:S01]  /*1e50*/  CS2R R108, SRZ ;  /* 0x00000000006c7805 */ /* 0x000fe2000001ff00 */
[----:B--2---:R-:W-:Y:S01]  /*1e60*/  IMAD.WIDE.U32 R14, R14, c[0x0][0x240], R10 ;  /* 0x000090000e0e7a25 */ /* 0x004fe200078e000a */
        /* <DEDUP_REMOVED lines=33> */
[C---:B-1----:R-:W-:Y:S01]  /*2080*/  LEA R7, R5.reuse, R3, 0x1 ;  /* 0x0000000305077211 */ /* 0x042fe200078e08ff */
[----:B------:R-:W-:Y:S01]  /*2090*/  IMAD.SHL.U32 R3, R5, 0x2, RZ ;  /* 0x0000000205037824 */ /* 0x000fe200078e00ff */
[----:B------:R-:W-:Y:S01]  /*20a0*/  CS2R R46, SRZ ;  /* 0x00000000002e7805 */ /* 0x000fe2000001ff00 */
[----:B------:R-:W-:Y:S01]  /*20b0*/  IMAD R5, R4, 0x2, R8 ;  /* 0x0000000204057824 */ /* 0x000fe200078e0208 */
        /* <DEDUP_REMOVED lines=15> */
[----:B------:R-:W-:-:S02]  /*21b0*/  UMOV UR10, URZ ;  /* 0x0000003f000a7c82 */ /* 0x000fc40008000000 */
[----:B------:R-:W-:Y:S02]  /*21c0*/  ULDC UR9, c[0x0][0x168] ;  /* 0x00005a0000097ab9 */ /* 0x000fe40000000800 */
[----:B------:R-:W-:Y:S02]  /*21d0*/  USHF.R.S32.HI UR11, URZ, 0x5, UR4 ;  /* 0x000000053f0b7899 */ /* 0x000fe40008011404 */
[----:B------:R-:W-:Y:S01]  /*21e0*/  ULDC UR7, c[0x0][0x168] ;  /* 0x00005a0000077ab9 */ /* 0x000fe20000000800 */
[C---:B-1----:R-:W-:Y:S01]  /*21f0*/  LEA R7, R6.reuse, R8, 0x1 ;  /* 0x0000000806077211 */ /* 0x042fe200078e08ff */
[----:B--2---:R-:W-:-:S04]  /*2200*/  IMAD R3, R6, 0x2, R2 ;  /* 0x0000000206037824 */ /* 0x004fc800078e0202 */
[----:B------:R-:W-:Y:S01]  /*2210*/  STL [R1+0x44], R7 ;  /* 0x0000440701007387 */ /* 0x000fe20000100800 */
[C---:B------:R-:W-:Y:S01]  /*2220*/  IMAD R6, R4.reuse, 0x2, R2 ;  /* 0x0000000204067824 */ /* 0x040fe200078e0202 */
[----:B------:R-:W-:-:S04]  /*2230*/  LEA R252, R4, R3, 0x1 ;  /* 0x0000000304fc7211 */ /* 0x000fc800078e08ff */
[----:B------:R-:W-:Y:S04]  /*2240*/  STL [R1+0x20], R6 ;  /* 0x0000200601007387 */ /* 0x000fe80000100800 */
[----:B------:R1:W-:Y:S02]  /*2250*/  STL [R1+0x4c], R5 ;  /* 0x00004c0501007387 */ /* 0x0003e40000100800 */
[----:B-1----:R-:W-:Y:S01]  /*2260*/  IMAD R5, R4, 0x2, R7 ;  /* 0x0000000204057824 */ /* 0x002fe200078e0207 */
[----:B------:R-:W-:-:S04]  /*2270*/  IADD3 R4, R15, UR5, RZ ;  /* 0x000000050f047c10 */ /* 0x000fc8000fffe0ff */
[----:B------:R1:W-:Y:S04]  /*2280*/  STL [R1+0x48], R5 ;  /* 0x0000480501007387 */ /* 0x0003e80000100800 */
[----:B------:R1:W-:Y:S02]  /*2290*/  STL [R1+0x98], R4 ;  /* 0x0000980401007387 */ /* 0x0003e40000100800 */
[C---:B------:R-:W-:Y:S02]  /*22a0*/  ISETP.GT.AND P6, PT, R12.reuse, RZ, PT ;  /* 0x000000ff0c00720c */ /* 0x040fe40003fc4270 */
[C---:B------:R-:W-:Y:S02]  /*22b0*/  ISETP.GT.AND P5, PT, R12.reuse, 0x1, PT ;  /* 0x000000010c00780c */ /* 0x040fe40003fa4270 */
[C---:B------:R-:W-:Y:S02]  /*22c0*/  ISETP.GT.AND P4, PT, R12.reuse, 0x20, PT ;  /* 0x000000200c00780c */ /* 0x040fe40003f84270 */
[----:B------:R-:W-:-:S02]  /*22d0*/  ISETP.GT.AND P3, PT, R12, 0x21, PT ;  /* 0x000000210c00780c */ /* 0x000fc40003f64270 */
.L_x_39:
        /* <DEDUP_REMOVED lines=255> */
[----:B------:R-:W-:Y:S01]  /*32d0*/  UIMAD UR4, UR13, -0x20, UR9 ;  /* 0xffffffe00d0478a4 */ /* 0x000fe2000f8e0209 */
        /* <DEDUP_REMOVED lines=43> */
.L_x_37:
        /* <DEDUP_REMOVED lines=101> */
.L_x_38:
        /* <DEDUP_REMOVED lines=102> */
.L_x_36:
[----:B-12-4-:R-:W2:Y:S01]  /*4240*/  LDL.LU.64 R8, [R1+0x70] ;  /* 0x0000700001087983 */ /* 0x016ea20000300a00 */
[----:B------:R-:W1:Y:S01]  /*4250*/  S2UR UR4, SR_CTAID.X ;  /* 0x00000000000479c3 */ /* 0x000e620000002500 */
[----:B-----5:R-:W-:Y:S01]  /*4260*/  MOV R0, c[0x0][0x338] ;  /* 0x0000ce0000007a02 */ /* 0x020fe20000000f00 */
[----:B------:R-:W-:Y:S01]  /*4270*/  USHF.R.S32.HI UR6, URZ, 0x1f, UR12 ;  /* 0x0000001f3f067899 */ /* 0x000fe2000801140c */
[----:B------:R-:W3:Y:S01]  /*4280*/  S2R R2, SR_CTAID.Y ;  /* 0x0000000000027919 */ /* 0x000ee20000002600 */
[----:B------:R-:W-:Y:S01]  /*4290*/  FMUL.FTZ R84, R84, c[0x0][0x298] ;  /* 0x0000a60054547a20 */ /* 0x000fe20000410000 */
[----:B------:R-:W-:Y:S01]  /*42a0*/  ISETP.NE.AND P1, PT, R0, 0x1, PT ;  /* 0x000000010000780c */ /* 0x000fe20003f25270 */
[----:B-1----:R-:W-:-:S12]  /*42b0*/  USHF.L.U32 UR4, UR4, 0xe, URZ ;  /* 0x0000000e04047899 */ /* 0x002fd8000800063f */
[----:B---3--:R-:W-:Y:S01]  /*42c0*/  @P1 IMAD.HI.U32 R0, R2, c[0x0][0x33c], RZ ;  /* 0x0000cf0002001a27 */ /* 0x008fe200078e00ff */
[----:B------:R-:W-:Y:S01]  /*42d0*/  USHF.R.S32.HI UR8, URZ, 0x1f, UR4 ;  /* 0x0000001f3f087899 */ /* 0x000fe20008011404 */
[----:B------:R-:W-:-:S03]  /*42e0*/  SHF.R.S32.HI R3, RZ, 0x1f, R2 ;  /* 0x0000001fff037819 */ /* 0x000fc60000011402 */
[----:B------:R-:W-:-:S04]  /*42f0*/  @P1 SHF.R.U32.HI R0, RZ, c[0x0][0x340], R0 ;  /* 0x0000d000ff001a19 */ /* 0x000fc80000011600 */
[----:B------:R-:W-:Y:S02]  /*4300*/  @P1 SHF.R.S32.HI R6, RZ, 0x1f, R0 ;  /* 0x0000001fff061819 */ /* 0x000fe40000011400 */
[----:B------:R-:W-:Y:S02]  /*4310*/  @P1 MOV R2, R0 ;  /* 0x0000000000021202 */ /* 0x000fe40000000f00 */
[----:B------:R-:W-:-:S05]  /*4320*/  @P1 MOV R3, R6 ;  /* 0x0000000600031202 */ /* 0x000fca0000000f00 */
[C---:B------:R-:W-:Y:S02]  /*4330*/  IMAD R0, R3.reuse, c[0x0][0x328], RZ ;  /* 0x0000ca0003007a24 */ /* 0x040fe400078e02ff */
[----:B------:R-:W-:Y:S02]  /*4340*/  IMAD R3, R3, c[0x0][0x300], RZ ;  /* 0x0000c00003037a24 */ /* 0x000fe400078e02ff */
[----:B------:R-:W-:Y:S02]  /*4350*/  IMAD R0, R2, c[0x0][0x32c], R0 ;  /* 0x0000cb0002007a24 */ /* 0x000fe400078e0200 */
[----:B------:R-:W-:Y:S02]  /*4360*/  FMUL.FTZ R85, R85, c[0x0][0x298] ;  /* 0x0000a60055557a20 */ /* 0x000fe40000410000 */
[----:B------:R-:W-:Y:S02]  /*4370*/  FMUL.FTZ R87, R87, c[0x0][0x298] ;  /* 0x0000a60057577a20 */ /* 0x000fe40000410000 */
[----:B------:R-:W-:-:S02]  /*4380*/  FMUL.FTZ R88, R88, c[0x0][0x298] ;  /* 0x0000a60058587a20 */ /* 0x000fc40000410000 */
[----:B------:R-:W-:Y:S02]  /*4390*/  FMUL.FTZ R89, R89, c[0x0][0x298] ;  /* 0x0000a60059597a20 */ /* 0x000fe40000410000 */
[----:B------:R-:W-:Y:S02]  /*43a0*/  FMUL.FTZ R90, R90, c[0x0][0x298] ;  /* 0x0000a6005a5a7a20 */ /* 0x000fe40000410000 */
[----:B------:R-:W-:Y:S02]  /*43b0*/  FMUL.FTZ R91, R91, c[0x0][0x298] ;  /* 0x0000a6005b5b7a20 */ /* 0x000fe40000410000 */
        /* <DEDUP_REMOVED lines=45> */
[----:B------:R-:W-:Y:S01]  /*4690*/  FMUL.FTZ R137, R137, c[0x0][0x298] ;  /* 0x0000a60089897a20 */ /* 0x000fe20000410000 */
[C---:B--2---:R-:W-:Y:S01]  /*46a0*/  IADD3 R4, P0, R8.reuse, UR4, RZ ;  /* 0x0000000408047c10 */ /* 0x044fe2000ff1e0ff */
[----:B------:R-:W-:Y:S02]  /*46b0*/  ULDC.64 UR4, c[0x0][0x330] ;  /* 0x0000cc0000047ab9 */ /* 0x000fe40000000a00 */
[----:B------:R-:W-:Y:S01]  /*46c0*/  UIMAD UR4, UR6, UR4, URZ ;  /* 0x00000004060472a4 */ /* 0x000fe2000f8e023f */
[----:B------:R-:W-:-:S03]  /*46d0*/  LEA.HI.X.SX32 R5, R8, UR8, 0x1, P0 ;  /* 0x0000000808057c11 */ /* 0x000fc600080f0eff */
[----:B------:R-:W-:Y:S02]  /*46e0*/  UIMAD UR8, UR12, UR5, UR4 ;  /* 0x000000050c0872a4 */ /* 0x000fe4000f8e0204 */
[C-C-:B------:R-:W-:Y:S01]  /*46f0*/  IMAD.WIDE.U32 R8, R2.reuse, c[0x0][0x328], R4.reuse ;  /* 0x0000ca0002087a25 */ /* 0x140fe200078e0004 */
[----:B------:R-:W-:Y:S02]  /*4700*/  ULDC.64 UR4, c[0x0][0x308] ;  /* 0x0000c20000047ab9 */ /* 0x000fe40000000a00 */
[----:B------:R-:W-:Y:S01]  /*4710*/  UIMAD UR4, UR6, UR4, URZ ;  /* 0x00000004060472a4 */ /* 0x000fe2000f8e023f */
[C---:B------:R-:W-:Y:S01]  /*4720*/  IMAD.WIDE.U32 R6, R2.reuse, c[0x0][0x300], R4 ;  /* 0x0000c00002067a25 */ /* 0x040fe200078e0004 */
[----:B------:R-:W-:Y:S02]  /*4730*/  IADD3 R5, R9, R0, RZ ;  /* 0x0000000009057210 */ /* 0x000fe40007ffe0ff */
[----:B------:R-:W-:Y:S01]  /*4740*/  MOV R9, UR12 ;  /* 0x0000000c00097c02 */ /* 0x000fe20008000f00 */
[----:B------:R-:W-:Y:S01]  /*4750*/  IMAD R2, R2, c[0x0][0x304], R3 ;  /* 0x0000c10002027a24 */ /* 0x000fe200078e0203 */
[----:B------:R-:W-:Y:S01]  /*4760*/  MOV R4, R8 ;  /* 0x0000000800047202 */ /* 0x000fe20000000f00 */
[----:B------:R-:W-:Y:S01]  /*4770*/  UIMAD UR4, UR12, UR5, UR4 ;  /* 0x000000050c0472a4 */ /* 0x000fe2000f8e0204 */
[----:B------:R-:W-:-:S02]  /*4780*/  MOV R0, UR12 ;  /* 0x0000000c00007c02 */ /* 0x000fc40008000f00 */
[----:B------:R-:W-:Y:S01]  /*4790*/  IADD3 R3, R7, R2, RZ ;  /* 0x0000000207037210 */ /* 0x000fe20007ffe0ff */
[----:B------:R-:W-:Y:S01]  /*47a0*/  IMAD.WIDE.U32 R8, R9, c[0x0][0x330], R4 ;  /* 0x0000cc0009087a25 */ /* 0x000fe200078e0004 */
[----:B------:R-:W-:-:S05]  /*47b0*/  MOV R2, R6 ;  /* 0x0000000600027202 */ /* 0x000fca0000000f00 */
[----:B------:R-:W-:Y:S01]  /*47c0*/  IMAD.WIDE.U32 R6, R0, c[0x0][0x308], R2 ;  /* 0x0000c20000067a25 */ /* 0x000fe200078e0002 */
[----:B------:R-:W-:Y:S02]  /*47d0*/  IADD3 R0, R9, UR8, RZ ;  /* 0x0000000809007c10 */ /* 0x000fe4000fffe0ff */
[----:B------:R-:W-:Y:S02]  /*47e0*/  LEA R2, P1, R8, c[0x0][0x310], 0x2 ;  /* 0x0000c40008027a11 */ /* 0x000fe400078210ff */
[----:B------:R-:W-:Y:S02]  /*47f0*/  LEA R4, P0, R6, c[0x0][0x2e8], 0x2 ;  /* 0x0000ba0006047a11 */ /* 0x000fe400078010ff */
[----:B------:R-:W-:Y:S01]  /*4800*/  LEA.HI.X R3, R8, c[0x0][0x314], R0, 0x2, P1 ;  /* 0x0000c50008037a11 */ /* 0x000fe200008f1400 */
[----:B------:R-:W-:Y:S01]  /*4810*/  BAR.SYNC.DEFER_BLOCKING 0x1, 0x100 ;  /* 0x0044000000007b1d */ /* 0x000fe20000010000 */
[----:B------:R-:W-:-:S05]  /*4820*/  IADD3 R5, R7, UR4, RZ ;  /* 0x0000000407057c10 */ /* 0x000fca000fffe0ff */
[----:B------:R-:W-:Y:S01]  /*4830*/  RED.E.ADD.F32.FTZ.RN.STRONG.GPU [R2.64], R20 ;  /* 0x000000140200798e */ /* 0x000fe2000c10e792 */
[----:B------:R-:W-:-:S03]  /*4840*/  LEA.HI.X R5, R6, c[0x0][0x2ec], R5, 0x2, P0 ;  /* 0x0000bb0006057a11 */ /* 0x000fc600000f1405 */
[----:B------:R-:W-:Y:S04]  /*4850*/  RED.E.ADD.F32.FTZ.RN.STRONG.GPU [R2.64+0x400], R21 ;  /* 0x000400150200798e */ /* 0x000fe8000c10e792 */
        /* <DEDUP_REMOVED lines=55> */
[----:B------:R-:W-:Y:S01]  /*4bd0*/  RED.E.ADD.F32.FTZ.RN.STRONG.GPU [R2.64+0xe400], R81 ;  /* 0x00e400510200798e */ /* 0x000fe2000c10e792 */
[----:B------:R-:W-:-:S03]  /*4be0*/  FMUL.FTZ R7, R86, c[0x0][0x298] ;  /* 0x0000a60056077a20 */ /* 0x000fc60000410000 */
[----:B------:R-:W-:Y:S04]  /*4bf0*/  RED.E.ADD.F32.FTZ.RN.STRONG.GPU [R2.64+0xe800], R82 ;  /* 0x00e800520200798e */ /* 0x000fe8000c10e792 */
[----:B------:R-:W-:Y:S04]  /*4c00*/  RED.E.ADD.F32.FTZ.RN.STRONG.GPU [R2.64+0xec00], R83 ;  /* 0x00ec00530200798e */ /* 0x000fe8000c10e792 */
[----:B------:R-:W-:Y:S04]  /*4c10*/  RED.E.ADD.F32.FTZ.RN.STRONG.GPU [R2.64+0xf000], R76 ;  /* 0x00f0004c0200798e */ /* 0x000fe8000c10e792 */
[----:B------:R-:W-:Y:S04]  /*4c20*/  RED.E.ADD.F32.FTZ.RN.STRONG.GPU [R2.64+0xf400], R77 ;  /* 0x00f4004d0200798e */ /* 0x000fe8000c10e792 */
[----:B------:R-:W-:Y:S04]  /*4c30*/  RED.E.ADD.F32.FTZ.RN.STRONG.GPU [R2.64+0xf800], R78 ;  /* 0x00f8004e0200798e */ /* 0x000fe8000c10e792 */
[----:B------:R-:W-:Y:S04]  /*4c40*/  RED.E.ADD.F32.FTZ.RN.STRONG.GPU [R2.64+0xfc00], R79 ;  /* 0x00fc004f0200798e */ /* 0x000fe8000c10e792 */
[----:B------:R-:W-:Y:S04]  /*4c50*/  RED.E.ADD.F32.FTZ.RN.STRONG.GPU [R4.64], R84 ;  /* 0x000000540400798e */ /* 0x000fe8000c10e792 */
        /* <DEDUP_REMOVED lines=73> */
[----:B------:R-:W-:Y:S05]  /*50f0*/  EXIT ;  /* 0x000000000000794d */ /* 0x000fea0003800000 */
.L_x_40:
        /* <DEDUP_REMOVED lines=16> */
.L_x_1147:


//--------------------- .text._ZN7cutlass13device_kernelIN5flash19enable_sm80_to_sm89INS1_16FlashAttnBwdSm80INS1_25CollectiveMainloopBwdSm80ILi1ELi1EN4cute5tupleIJNS5_1CILi32EEENS7_ILi64EEENS7_ILi256EEEEEENS_6half_tEfNS_4arch4Sm80ELb0ELb0ELb0ELb1ELb0ELb0ELb0ELb0ELi2ELi2ELi2ELi1ELb1EEENS1_21CollectiveEpilogueBwdISB_SC_SE_Li256ELb1ELb0ELi4EEENS1_19SingleTileSchedulerILb1ELb0ELb0ELi64EEEEEEEEEvNT_6ParamsE --------------------------
	.section	.text._ZN7cutlass13device_kernelIN5flash19enable_sm80_to_sm89INS1_16FlashAttnBwdSm80INS1_25CollectiveMainloopBwdSm80ILi1ELi1EN4cute5tupleIJNS5_1CILi32EEENS7_ILi64EEENS7_ILi256EEEEEENS_6half_tEfNS_4arch4Sm80ELb0ELb0ELb0ELb1ELb0ELb0ELb0ELb0ELi2ELi2ELi2ELi1ELb1EEENS1_21CollectiveEpilogueBwdISB_SC_SE_Li256ELb1ELb0ELi4EEENS1_19SingleTileSchedulerILb1ELb0ELb0ELi64EEEEEEEEEvNT_6ParamsE,"ax",@progbits
	.sectioninfo	@"SHI_REGISTERS=255"
	.align	128
.text._ZN7cutlass13device_kernelIN5flash19enable_sm80_to_sm89INS1_16FlashAttnBwdSm80INS1_25CollectiveMainloopBwdSm80ILi1ELi1EN4cute5tupleIJNS5_1CILi32EEENS7_ILi64EEENS7_ILi256EEEEEENS_6half_tEfNS_4arch4Sm80ELb0ELb0ELb0ELb1ELb0ELb0ELb0ELb0ELi2ELi2ELi2ELi1ELb1EEENS1_21CollectiveEpilogueBwdISB_SC_SE_Li256ELb1ELb0ELi4EEENS1_19SingleTileSchedulerILb1ELb0ELb0ELi64EEEEEEEEEvNT_6ParamsE:
        .type           _ZN7cutlass13device_kernelIN5flash19enable_sm80_to_sm89INS1_16FlashAttnBwdSm80INS1_25CollectiveMainloopBwdSm80ILi1ELi1EN4cute5tupleIJNS5_1CILi32EEENS7_ILi64EEENS7_ILi256EEEEEENS_6half_tEfNS_4arch4Sm80ELb0ELb0ELb0ELb1ELb0ELb0ELb0ELb0ELi2ELi2ELi2ELi1ELb1EEENS1_21CollectiveEpilogueBwdISB_SC_SE_Li256ELb1ELb0ELi4EEENS1_19SingleTileSchedulerILb1ELb0ELb0ELi64EEEEEEEEEvNT_6ParamsE,@function
        .size           _ZN7cutlass13device_kernelIN5flash19enable_sm80_to_sm89INS1_16FlashAttnBwdSm80INS1_25CollectiveMainloopBwdSm80ILi1ELi1EN4cute5tupleIJNS5_1CILi32EEENS7_ILi64EEENS7_ILi256EEEEEENS_6half_tEfNS_4arch4Sm80ELb0ELb0ELb0ELb1ELb0ELb0ELb0ELb0ELi2ELi2ELi2ELi1ELb1EEENS1_21CollectiveEpilogueBwdISB_SC_SE_Li256ELb1ELb0ELi4EEENS1_19SingleTileSchedulerILb1ELb0ELb0ELi64EEEEEEEEEvNT_6ParamsE,(.L_x_1148 - _ZN7cutlass13device_kernelIN5flash19enable_sm80_to_sm89INS1_16FlashAttnBwdSm80INS1_25CollectiveMainloopBwdSm80ILi1ELi1EN4cute5tupleIJNS5_1CILi32EEENS7_ILi64EEENS7_ILi256EEEEEENS_6half_tEfNS_4arch4Sm80ELb0ELb0ELb0ELb1ELb0ELb0ELb0ELb0ELi2ELi2ELi2ELi1ELb1EEENS1_21CollectiveEpilogueBwdISB_SC_SE_Li256ELb1ELb0ELi4EEENS1_19SingleTileSchedulerILb1ELb0ELb0ELi64EEEEEEEEEvNT_6ParamsE)
        .other          _ZN7cutlass13device_kernelIN5flash19enable_sm80_to_sm89INS1_16FlashAttnBwdSm80INS1_25CollectiveMainloopBwdSm80ILi1ELi1EN4cute5tupleIJNS5_1CILi32EEENS7_ILi64EEENS7_ILi256EEEEEENS_6half_tEfNS_4arch4Sm80ELb0ELb0ELb0ELb1ELb0ELb0ELb0ELb0ELi2ELi2ELi2ELi1ELb1EEENS1_21CollectiveEpilogueBwdISB_SC_SE_Li256ELb1ELb0ELi4EEENS1_19SingleTileSchedulerILb1ELb0ELb0ELi64EEEEEEEEEvNT_6ParamsE,@"STO_CUDA_ENTRY STV_DEFAULT"
_ZN7cutlass13device_kernelIN5flash19enable_sm80_to_sm89INS1_16FlashAttnBwdSm80INS1_25CollectiveMainloopBwdSm80ILi1ELi1EN4cute5tupleIJNS5_1CILi32EEENS7_ILi64EEENS7_ILi256EEEEEENS_6half_tEfNS_4arch4Sm80ELb0ELb0ELb0ELb1ELb0ELb0ELb0ELb0ELi2ELi2ELi2ELi1ELb1EEENS1_21CollectiveEpilogueBwdISB_SC_SE_Li256ELb1ELb0ELi4EEENS1_19SingleTileSchedulerILb1ELb0ELb0ELi64EEEEEEEEEvNT_6ParamsE:
[----:B------:R-:W-:Y:S02]  /*0000*/  MOV R1, c[0x0][0x28] ;  /* 0x00000a0000017a02 */ /* 0x000fe40000000f00 */
[----:B------:R-:W1:Y:S01]  /*0010*/  S2R R86, SR_TID.X ;  /* 0x0000000000567919 */ /* 0x000e620000002100 */
[----:B------:R-:W-:Y:S01]  /*0020*/  IMAD.MOV.U32 R11, RZ, RZ, 0x4 ;  /* 0x00000004ff0b7424 */ /* 0x000fe200078e00ff */
[----:B------:R-:W-:Y:S01]  /*0030*/  ULDC.64 UR10, c[0x0][0x118] ;  /* 0x00004600000a7ab9 */ /* 0x000fe20000000a00 */
[----:B------:R-:W-:Y:S01]  /*0040*/  IADD3 R1, R1, -0xb0, RZ ;  /* 0xffffff5001017810 */ /* 0x000fe20007ffe0ff */
[----:B------:R-:W2:Y:S04]  /*0050*/  S2R R5, SR_CTAID.Z ;  /* 0x0000000000057919 */ /* 0x000ea80000002700 */
[----:B------:R-:W3:Y:S04]  /*0060*/  S2R R85, SR_CTAID.X ;  /* 0x0000000000557919 */ /* 0x000ee80000002500 */
[----:B------:R-:W4:Y:S01]  /*0070*/  S2R R84, SR_CTAID.Y ;  /* 0x0000000000547919 */ /* 0x000f220000002600 */
[----:B-1----:R-:W-:Y:S01]  /*0080*/  SHF.R.U32.HI R0, RZ, 0x5, R86 ;  /* 0x00000005ff007819 */ /* 0x002fe20000011656 */
[----:B--2---:R-:W-:-:S05]  /*0090*/  IMAD.WIDE R2, R5, R11, c[0x0][0x3c0] ;  /* 0x0000f00005027625 */ /* 0x004fca00078e020b */
[----:B------:R-:W1:Y:S02]  /*00a0*/  SHFL.IDX PT, R0, R0, RZ, 0x1f ;  /* 0x00001fff00007589 */ /* 0x000e6400000e0000 */
[----:B-1----:R-:W-:-:S13]  /*00b0*/  ISETP.NE.AND P0, PT, R0, RZ, PT ;  /* 0x000000ff0000720c */ /* 0x002fda0003f05270 */
[----:B------:R-:W-:Y:S05]  /*00c0*/  @!P0 BRA `(.L_x_41) ;  /* 0x0000013000008947 */ /* 0x000fea0003800000 */
[----:B---34-:R-:W-:-:S04]  /*00d0*/  ISETP.NE.U32.AND P0, PT, RZ, c[0x0][0x3c0], PT ;  /* 0x0000f000ff007a0c */ /* 0x018fc80003f05070 */
[----:B------:R-:W-:-:S13]  /*00e0*/  ISETP.NE.AND.EX P0, PT, RZ, c[0x0][0x3c4], PT, P0 ;  /* 0x0000f100ff007a0c */ /* 0x000fda0003f05300 */
[----:B------:R-:W-:Y:S05]  /*00f0*/  @!P0 BRA `(.L_x_42) ;  /* 0x0000002000008947 */ /* 0x000fea0003800000 */
[----:B------:R1:W5:Y:S01]  /*0100*/  LDG.E R0, [R2.64] ;  /* 0x0000000a02007981 */ /* 0x000362000c1e1900 */
[----:B------:R-:W-:Y:S05]  /*0110*/  BRA `(.L_x_43) ;  /* 0x0000009000007947 */ /* 0x000fea0003800000 */
.L_x_42:
[----:B------:R-:W-:-:S04]  /*0120*/  ISETP.NE.U32.AND P0, PT, RZ, c[0x0][0x3b8], PT ;  /* 0x0000ee00ff007a0c */ /* 0x000fc80003f05070 */
[----:B------:R-:W-:-:S13]  /*0130*/  ISETP.NE.AND.EX P0, PT, RZ, c[0x0][0x3bc], PT, P0 ;  /* 0x0000ef00ff007a0c */ /* 0x000fda0003f05300 */
[----:B------:R-:W-:Y:S05]  /*0140*/  @!P0 BRA `(.L_x_44) ;  /* 0x0000005000008947 */ /* 0x000fea0003800000 */
[----:B------:R-:W-:-:S05]  /*0150*/  IMAD.WIDE R2, R5, R11, c[0x0][0x3b8] ;  /* 0x0000ee0005027625 */ /* 0x000fca00078e020b */
[----:B------:R-:W2:Y:S04]  /*0160*/  LDG.E R4, [R2.64] ;  /* 0x0000000a02047981 */ /* 0x000ea8000c1e1900 */
[----:B------:R-:W2:Y:S02]  /*0170*/  LDG.E R0, [R2.64+0x4] ;  /* 0x0000040a02007981 */ /* 0x000ea4000c1e1900 */
[----:B--2---:R-:W-:Y:S01]  /*0180*/  IADD3 R0, -R4, R0, RZ ;  /* 0x0000000004007210 */ /* 0x004fe20007ffe1ff */
[----:B------:R-:W-:Y:S05]  /*0190*/  BRA `(.L_x_43) ;  /* 0x0000001000007947 */ /* 0x000fea0003800000 */
.L_x_44:
[----:B------:R-:W-:Y:S02]  /*01a0*/  MOV R0, c[0x0][0x3a4] ;  /* 0x0000e90000007a02 */ /* 0x000fe40000000f00 */
.L_x_43:
[----:B-1----:R-:W-:-:S05]  /*01b0*/  IMAD.SHL.U32 R2, R85, 0x40, RZ ;  /* 0x0000004055027824 */ /* 0x002fca00078e00ff */
[----:B-----5:R-:W-:-:S04]  /*01c0*/  ISETP.GE.AND P0, PT, R2, R0, PT ;  /* 0x000000000200720c */ /* 0x020fc80003f06270 */
[----:B------:R-:W-:-:S05]  /*01d0*/  SEL R0, R5, 0xffffffff, !P0 ;  /* 0xffffffff05007807 */ /* 0x000fca0004000000 */
[----:B------:R1:W-:Y:S01]  /*01e0*/  STL [R1+0x98], R0 ;  /* 0x0000980001007387 */ /* 0x0003e20000100800 */
[----:B------:R-:W-:Y:S05]  /*01f0*/  BRA `(.L_x_45) ;  /* 0x0000012000007947 */ /* 0x000fea0003800000 */
.L_x_41:
[----:B---34-:R-:W-:-:S04]  /*0200*/  ISETP.NE.U32.AND P0, PT, RZ, c[0x0][0x3c0], PT ;  /* 0x0000f000ff007a0c */ /* 0x018fc80003f05070 */
[----:B------:R-:W-:-:S13]  /*0210*/  ISETP.NE.AND.EX P0, PT, RZ, c[0x0][0x3c4], PT, P0 ;  /* 0x0000f100ff007a0c */ /* 0x000fda0003f05300 */
[----:B------:R-:W-:Y:S05]  /*0220*/  @!P0 BRA `(.L_x_46) ;  /* 0x0000002000008947 */ /* 0x000fea0003800000 */
[----:B------:R1:W5:Y:S01]  /*0230*/  LDG.E R0, [R2.64] ;  /* 0x0000000a02007981 */ /* 0x000362000c1e1900 */
[----:B------:R-:W-:Y:S05]  /*0240*/  BRA `(.L_x_47) ;  /* 0x0000009000007947 */ /* 0x000fea0003800000 */
.L_x_46:
        /* <DEDUP_REMOVED lines=8> */
.L_x_48:
[----:B------:R-:W-:Y:S02]  /*02d0*/  MOV R0, c[0x0][0x3a4] ;  /* 0x0000e90000007a02 */ /* 0x000fe40000000f00 */
.L_x_47:
[----:B-1----:R-:W-:-:S05]  /*02e0*/  IMAD.SHL.U32 R2, R85, 0x40, RZ ;  /* 0x0000004055027824 */ /* 0x002fca00078e00ff */
[----:B-----5:R-:W-:-:S04]  /*02f0*/  ISETP.GE.AND P0, PT, R2, R0, PT ;  /* 0x000000000200720c */ /* 0x020fc80003f06270 */
[----:B------:R-:W-:-:S05]  /*0300*/  SEL R0, R5, 0xffffffff, !P0 ;  /* 0xffffffff05007807 */ /* 0x000fca0004000000 */
[----:B------:R1:W-:Y:S04]  /*0310*/  STL [R1+0x98], R0 ;  /* 0x0000980001007387 */ /* 0x0003e80000100800 */
.L_x_45:
[----:B------:R-:W2:Y:S02]  /*0320*/  LDL R87, [R1+0x98] ;  /* 0x0000980001577983 */ /* 0x000ea40000100800 */
[----:B--2---:R-:W-:-:S13]  /*0330*/  ISETP.GE.AND P0, PT, R87, RZ, PT ;  /* 0x000000ff5700720c */ /* 0x004fda0003f06270 */
[----:B------:R-:W-:Y:S05]  /*0340*/  @!P0 EXIT ;  /* 0x000000000000894d */ /* 0x000fea0003800000 */
[----:B------:R-:W-:Y:S01]  /*0350*/  ISETP.NE.U32.AND P0, PT, RZ, c[0x0][0x2d8], PT ;  /* 0x0000b600ff007a0c */ /* 0x000fe20003f05070 */
[----:B------:R-:W-:Y:S01]  /*0360*/  IMAD.WIDE R6, R87, R11, c[0x0][0x2c8] ;  /* 0x0000b20057067625 */ /* 0x000fe200078e020b */
[----:B------:R-:W-:Y:S02]  /*0370*/  ISETP.NE.U32.AND P3, PT, RZ, c[0x0][0x2c8], PT ;  /* 0x0000b200ff007a0c */ /* 0x000fe40003f65070 */
[----:B------:R-:W-:Y:S02]  /*0380*/  ISETP.NE.AND.EX P0, PT, RZ, c[0x0][0x2dc], PT, P0 ;  /* 0x0000b700ff007a0c */ /* 0x000fe40003f05300 */
[----:B------:R-:W-:Y:S02]  /*0390*/  ISETP.NE.AND.EX P3, PT, RZ, c[0x0][0x2cc], PT, P3 ;  /* 0x0000b300ff007a0c */ /* 0x000fe40003f65330 */
[----:B------:R-:W-:-:S09]  /*03a0*/  ISETP.NE.U32.AND P5, PT, RZ, c[0x0][0x2d0], PT ;  /* 0x0000b400ff007a0c */ /* 0x000fd20003fa5070 */
[----:B------:R-:W-:Y:S02]  /*03b0*/  @P0 IMAD.WIDE R2, R87, R11, c[0x0][0x2d8] ;  /* 0x0000b60057020625 */ /* 0x000fe400078e020b */
[----:B-1----:R-:W2:Y:S01]  /*03c0*/  @P3 LDG.E R0, [R6.64] ;  /* 0x0000000a06003981 */ /* 0x002ea2000c1e1900 */
[----:B------:R-:W-:-:S03]  /*03d0*/  ISETP.NE.AND.EX P5, PT, RZ, c[0x0][0x2d4], PT, P5 ;  /* 0x0000b500ff007a0c */ /* 0x000fc60003fa5350 */
[----:B------:R-:W3:Y:S01]  /*03e0*/  @P0 LDG.E R2, [R2.64] ;  /* 0x0000000a02020981 */ /* 0x000ee2000c1e1900 */
[----:B------:R-:W-:Y:S01]  /*03f0*/  CS2R R8, SRZ ;  /* 0x0000000000087805 */ /* 0x000fe2000001ff00 */
[----:B------:R-:W-:Y:S02]  /*0400*/  IMAD.MOV.U32 R10, RZ, RZ, RZ ;  /* 0x000000ffff0a7224 */ /* 0x000fe400078e00ff */
[----:B------:R-:W-:-:S03]  /*0410*/  IMAD.WIDE R4, R87, R11, c[0x0][0x2d0] ;  /* 0x0000b40057047625 */ /* 0x000fc600078e020b */
[----:B------:R1:W5:Y:S04]  /*0420*/  @P3 LDG.E R9, [R6.64] ;  /* 0x0000000a06093981 */ /* 0x000368000c1e1900 */
[----:B------:R1:W5:Y:S01]  /*0430*/  @P5 LDG.E R10, [R4.64] ;  /* 0x0000000a040a5981 */ /* 0x000362000c1e1900 */
[----:B------:R-:W-:Y:S01]  /*0440*/  ULDC UR9, c[0x0][0x168] ;  /* 0x00005a0000097ab9 */ /* 0x000fe20000000800 */
[----:B------:R-:W-:Y:S02]  /*0450*/  IMAD.MOV.U32 R18, RZ, RZ, c[0x0][0x198] ;  /* 0x00006600ff127624 */ /* 0x000fe400078e00ff */
[----:B--2---:R-:W-:Y:S01]  /*0460*/  @P3 IMAD R0, R87, 0x20, R0 ;  /* 0x0000002057003824 */ /* 0x004fe200078e0200 */
[----:B---3--:R2:W3:Y:S04]  /*0470*/  @P0 R2UR UR9, R2 ;  /* 0x00000000020903c2 */ /* 0x0084e800000e0000 */
[----:B--2---:R-:W-:-:S04]  /*0480*/  @P3 SHF.R.S32.HI R2, RZ, 0x1f, R0 ;  /* 0x0000001fff023819 */ /* 0x004fc80000011400 */
[----:B------:R-:W-:-:S04]  /*0490*/  @P3 LEA.HI R0, R2, R0, RZ, 0x5 ;  /* 0x0000000002003211 */ /* 0x000fc800078f28ff */
[----:B------:R-:W-:Y:S01]  /*04a0*/  @P3 LOP3.LUT R8, R0, 0xffffffe0, RZ, 0xc0, !PT ;  /* 0xffffffe000083812 */ /* 0x000fe200078ec0ff */
[----:B---3--:R-:W-:Y:S05]  /*04b0*/  @P0 BRA `(.L_x_49) ;  /* 0x0000006000000947 */ /* 0x008fea0003800000 */
[----:B-1----:R-:W-:Y:S05]  /*04c0*/  @!P3 BRA `(.L_x_49) ;  /* 0x000000500000b947 */ /* 0x002fea0003800000 */
[----:B------:R-:W2:Y:S04]  /*04d0*/  LDG.E R2, [R6.64] ;  /* 0x0000000a06027981 */ /* 0x000ea8000c1e1900 */
[----:B------:R-:W3:Y:S01]  /*04e0*/  LDG.E R0, [R6.64+0x4] ;  /* 0x0000040a06007981 */ /* 0x000ee2000c1e1900 */
[----:B--2---:R-:W1:Y:S08]  /*04f0*/  R2UR UR9, R2 ;  /* 0x00000000020973c2 */ /* 0x004e7000000e0000 */
[----:B---3--:R-:W1:Y:S02]  /*0500*/  R2UR UR4, R0 ;  /* 0x00000000000473c2 */ /* 0x008e6400000e0000 */
[----:B-1----:R-:W-:-:S06]  /*0510*/  UIADD3 UR9, -UR9, UR4, URZ ;  /* 0x0000000409097290 */ /* 0x002fcc000fffe13f */
.L_x_49:
[----:B-1----:R-:W-:-:S04]  /*0520*/  ISETP.NE.U32.AND P0, PT, RZ, c[0x0][0x2e0], PT ;  /* 0x0000b800ff007a0c */ /* 0x002fc80003f05070 */
[----:B------:R-:W-:-:S13]  /*0530*/  ISETP.NE.AND.EX P0, PT, RZ, c[0x0][0x2e4], PT, P0 ;  /* 0x0000b900ff007a0c */ /* 0x000fda0003f05300 */
[----:B------:R-:W-:Y:S05]  /*0540*/  @!P0 BRA `(.L_x_50) ;  /* 0x0000003000008947 */ /* 0x000fea0003800000 */
[----:B------:R-:W-:-:S05]  /*0550*/  IMAD.WIDE R2, R87, R11, c[0x0][0x2e0] ;  /* 0x0000b80057027625 */ /* 0x000fca00078e020b */
[----:B------:R1:W5:Y:S01]  /*0560*/  LDG.E R18, [R2.64] ;  /* 0x0000000a02127981 */ /* 0x000362000c1e1900 */
[----:B------:R-:W-:Y:S05]  /*0570*/  BRA `(.L_x_51) ;  /* 0x0000004000007947 */ /* 0x000fea0003800000 */
.L_x_50:
[----:B------:R-:W-:Y:S05]  /*0580*/  @!P5 BRA `(.L_x_51) ;  /* 0x000000300000d947 */ /* 0x000fea0003800000 */
[----:B------:R-:W2:Y:S04]  /*0590*/  LDG.E R0, [R4.64] ;  /* 0x0000000a04007981 */ /* 0x000ea8000c1e1900 */
[----:B------:R-:W2:Y:S02]  /*05a0*/  LDG.E R2, [R4.64+0x4] ;  /* 0x0000040a04027981 */ /* 0x000ea4000c1e1900 */
[----:B--2---:R-:W-:Y:S02]  /*05b0*/  IADD3 R18, -R0, R2, RZ ;  /* 0x0000000200127210 */ /* 0x004fe40007ffe1ff */
.L_x_51:
[----:B------:R-:W-:Y:S01]  /*05c0*/  UISETP.GE.AND UP0, UPT, UR9, 0x1, UPT ;  /* 0x000000010900788c */ /* 0x000fe2000bf06270 */
[----:B------:R-:W-:Y:S01]  /*05d0*/  PLOP3.LUT P0, PT, PT, PT, PT, 0x80, 0x0 ;  /* 0x000000000000781c */ /* 0x000fe20003f0f070 */
[----:B------:R-:W-:Y:S01]  /*05e0*/  CS2R R142, SRZ ;  /* 0x00000000008e7805 */ /* 0x000fe2000001ff00 */
[----:B------:R-:W-:Y:S01]  /*05f0*/  IMAD.MOV.U32 R11, RZ, RZ, RZ ;  /* 0x000000ffff0b7224 */ /* 0x000fe200078e00ff */
[----:B------:R-:W-:Y:S01]  /*0600*/  CS2R R146, SRZ ;  /* 0x0000000000927805 */ /* 0x000fe2000001ff00 */
[----:B------:R-:W-:Y:S01]  /*0610*/  IMAD.MOV.U32 R140, RZ, RZ, RZ ;  /* 0x000000ffff8c7224 */ /* 0x000fe200078e00ff */
[----:B------:R-:W-:Y:S01]  /*0620*/  PLOP3.LUT P1, PT, PT, PT, UP0, 0x80, 0x0 ;  /* 0x000000000000781c */ /* 0x000fe20003f2f008 */
[----:B------:R-:W-:Y:S01]  /*0630*/  CS2R R144, SRZ ;  /* 0x0000000000907805 */ /* 0x000fe2000001ff00 */
[----:B------:R-:W-:Y:S01]  /*0640*/  CS2R R12, SRZ ;  /* 0x00000000000c7805 */ /* 0x000fe2000001ff00 */
[----:B------:R-:W-:Y:S01]  /*0650*/  MOV R138, RZ ;  /* 0x000000ff008a7202 */ /* 0x000fe20000000f00 */
[----:B------:R-:W-:Y:S01]  /*0660*/  CS2R R136, SRZ ;  /* 0x0000000000887805 */ /* 0x000fe2000001ff00 */
[----:B------:R-:W-:Y:S01]  /*0670*/  CS2R R134, SRZ ;  /* 0x0000000000867805 */ /* 0x000fe2000001ff00 */
[----:B------:R-:W-:Y:S01]  /*0680*/  CS2R R6, SRZ ;  /* 0x0000000000067805 */ /* 0x000fe2000001ff00 */
[----:B------:R-:W-:Y:S01]  /*0690*/  IMAD.MOV.U32 R132, RZ, RZ, RZ ;  /* 0x000000ffff847224 */ /* 0x000fe200078e00ff */
[----:B------:R-:W-:Y:S01]  /*06a0*/  CS2R R126, SRZ ;  /* 0x00000000007e7805 */ /* 0x000fe2000001ff00 */
[----:B------:R-:W-:Y:S01]  /*06b0*/  CS2R R124, SRZ ;  /* 0x00000000007c7805 */ /* 0x000fe2000001ff00 */
[----:B------:R-:W-:Y:S01]  /*06c0*/  MOV R130, RZ ;  /* 0x000000ff00827202 */ /* 0x000fe20000000f00 */
[----:B------:R-:W-:Y:S01]  /*06d0*/  CS2R R14, SRZ ;  /* 0x00000000000e7805 */ /* 0x000fe2000001ff00 */
[----:B------:R-:W-:Y:S01]  /*06e0*/  IMAD.MOV.U32 R128, RZ, RZ, RZ ;  /* 0x000000ffff807224 */ /* 0x000fe200078e00ff */
        /* <DEDUP_REMOVED lines=18> */
[----:B------:R-:W-:Y:S01]  /*0810*/  IMAD.MOV.U32 R0, RZ, RZ, RZ ;  /* 0x000000ffff007224 */ /* 0x000fe200078e00ff */
[----:B-1----:R-:W-:Y:S01]  /*0820*/  CS2R R2, SRZ ;  /* 0x0000000000027805 */ /* 0x002fe2000001ff00 */
        /* <DEDUP_REMOVED lines=34> */
[----:B------:R-:W-:Y:S05]  /*0a50*/  @!P1 BRA `(.L_x_52) ;  /* 0x0000404000009947 */ /* 0x000fea0003800000 */
[----:B------:R-:W-:Y:S01]  /*0a60*/  IMAD.MOV.U32 R2, RZ, RZ, c[0x0][0x248] ;  /* 0x00009200ff027624 */ /* 0x000fe200078e00ff */
[----:B------:R-:W-:Y:S01]  /*0a70*/  SHF.R.S32.HI R0, RZ, 0x1f, R8 ;  /* 0x0000001fff007819 */ /* 0x000fe20000011408 */
[----:B------:R-:W-:Y:S01]  /*0a80*/  IMAD.SHL.U32 R3, R86, 0x4, RZ ;  /* 0x0000000456037824 */ /* 0x000fe200078e00ff */
[----:B------:R-:W-:Y:S01]  /*0a90*/  SHF.R.S32.HI R35, RZ, 0x1f, R86 ;  /* 0x0000001fff237819 */ /* 0x000fe20000011456 */
[----:B------:R-:W-:Y:S01]  /*0aa0*/  IMAD.MOV.U32 R6, RZ, RZ, R84 ;  /* 0x000000ffff067224 */ /* 0x000fe200078e0054 */
[----:B------:R-:W-:Y:S01]  /*0ab0*/  ISETP.NE.AND P4, PT, R2, 0x1, PT ;  /* 0x000000010200780c */ /* 0x000fe20003f85270 */
[----:B-----5:R-:W-:Y:S01]  /*0ac0*/  IMAD R37, R85, -0x40, R18 ;  /* 0xffffffc055257824 */ /* 0x020fe200078e0212 */
[----:B------:R-:W-:Y:S01]  /*0ad0*/  IADD3 R2, P0, R3, R8, RZ ;  /* 0x0000000803027210 */ /* 0x000fe20007f1e0ff */
[----:B------:R-:W-:Y:S01]  /*0ae0*/  IMAD.MOV.U32 R148, RZ, RZ, 0x20 ;  /* 0x00000020ff947424 */ /* 0x000fe200078e00ff */
[----:B------:R-:W-:Y:S01]  /*0af0*/  LEA.HI R38, R35, R86, RZ, 0x3 ;  /* 0x0000005623267211 */ /* 0x000fe200078f18ff */
[----:B------:R-:W-:Y:S01]  /*0b00*/  UIADD3 UR5, UR9, 0x1f, URZ ;  /* 0x0000001f09057890 */ /* 0x000fe2000fffe03f */
[----:B------:R-:W-:Y:S01]  /*0b10*/  LEA.HI.X.SX32 R3, R3, R0, 0x1, P0 ;  /* 0x0000000003037211 */ /* 0x000fe200000f0eff */
[----:B------:R-:W-:Y:S01]  /*0b20*/  IMAD.SHL.U32 R0, R8, 0x100, RZ ;  /* 0x0000010008007824 */ /* 0x000fe200078e00ff */
[----:B------:R-:W-:Y:S01]  /*0b30*/  SHF.R.S32.HI R7, RZ, 0x1f, R86 ;  /* 0x0000001fff077819 */ /* 0x000fe20000011456 */
[----:B------:R-:W-:Y:S01]  /*0b40*/  USHF.R.S32.HI UR4, URZ, 0x1f, UR5 ;  /* 0x0000001f3f047899 */ /* 0x000fe20008011405 */
[CC--:B------:R-:W-:Y:S01]  /*0b50*/  LEA.HI R36, R35.reuse, R86.reuse, RZ, 0x2 ;  /* 0x0000005623247211 */ /* 0x0c0fe200078f10ff */
[----:B------:R-:W-:Y:S01]  /*0b60*/  CS2R R146, SRZ ;  /* 0x0000000000927805 */ /* 0x000fe2000001ff00 */
[----:B------:R-:W-:Y:S01]  /*0b70*/  IADD3 R24, P1, R0, R86, RZ ;  /* 0x0000005600187210 */ /* 0x000fe20007f3e0ff */
[----:B------:R-:W-:Y:S01]  /*0b80*/  @P4 IMAD.HI.U32 R5, R84, c[0x0][0x24c], RZ ;  /* 0x0000930054054a27 */ /* 0x000fe200078e00ff */
[----:B------:R-:W-:Y:S01]  /*0b90*/  SHF.R.S32.HI R50, RZ, 0x3, R38 ;  /* 0x00000003ff327819 */ /* 0x000fe20000011426 */
[----:B------:R-:W-:Y:S01]  /*0ba0*/  ULEA.HI UR4, UR4, UR5, URZ, 0x5 ;  /* 0x0000000504047291 */ /* 0x000fe2000f8f283f */
[----:B------:R-:W-:Y:S01]  /*0bb0*/  LEA.HI.X.SX32 R25, R0, R7, 0x1, P1 ;  /* 0x0000000700197211 */ /* 0x000fe200008f0eff */
[----:B------:R-:W-:Y:S01]  /*0bc0*/  CS2R R144, SRZ ;  /* 0x0000000000907805 */ /* 0x000fe2000001ff00 */
[--C-:B------:R-:W-:Y:S01]  /*0bd0*/  SHF.R.S32.HI R16, RZ, 0x2, R36.reuse ;  /* 0x00000002ff107819 */ /* 0x100fe20000011424 */
[----:B------:R-:W-:Y:S01]  /*0be0*/  CS2R R142, SRZ ;  /* 0x00000000008e7805 */ /* 0x000fe2000001ff00 */
[----:B------:R-:W-:Y:S01]  /*0bf0*/  SHF.R.S32.HI R0, RZ, 0x1f, R36 ;  /* 0x0000001fff007819 */ /* 0x000fe20000011424 */
[----:B------:R-:W-:Y:S01]  /*0c00*/  IMAD.WIDE.U32 R24, R84, c[0x0][0x238], R24 ;  /* 0x00008e0054187a25 */ /* 0x000fe200078e0018 */
[----:B------:R-:W-:Y:S01]  /*0c10*/  SHF.R.S32.HI R34, RZ, 0x1f, R84 ;  /* 0x0000001fff227819 */ /* 0x000fe20000011454 */
[----:B------:R-:W-:Y:S01]  /*0c20*/  CS2R R140, SRZ ;  /* 0x00000000008c7805 */ /* 0x000fe2000001ff00 */
[----:B------:R-:W-:Y:S01]  /*0c30*/  SHF.R.S32.HI R4, RZ, 0x1f, R50 ;  /* 0x0000001fff047819 */ /* 0x000fe20000011432 */
[----:B------:R-:W-:Y:S01]  /*0c40*/  CS2R R138, SRZ ;  /* 0x00000000008a7805 */ /* 0x000fe2000001ff00 */
[----:B------:R-:W-:Y:S01]  /*0c50*/  IADD3 R21, P2, R50, R9, RZ ;  /* 0x0000000932157210 */ /* 0x000fe20007f5e0ff */
[----:B------:R-:W-:Y:S01]  /*0c60*/  IMAD R12, R34, c[0x0][0x288], RZ ;  /* 0x0000a200220c7a24 */ /* 0x000fe200078e02ff */
[----:B------:R-:W-:Y:S01]  /*0c70*/  IADD3 R8, P0, R50, R10, RZ ;  /* 0x0000000a32087210 */ /* 0x000fe20007f1e0ff */
[----:B------:R-:W-:Y:S01]  /*0c80*/  IMAD R14, R34, c[0x0][0x270], RZ ;  /* 0x00009c00220e7a24 */ /* 0x000fe200078e02ff */
[----:B------:R-:W-:Y:S01]  /*0c90*/  LEA.HI R0, R0, R16, RZ, 0x3 ;  /* 0x0000001000007211 */ /* 0x000fe200078f18ff */
[C---:B------:R-:W-:Y:S01]  /*0ca0*/  IMAD R12, R84.reuse, c[0x0][0x28c], R12 ;  /* 0x0000a300540c7a24 */ /* 0x040fe200078e020c */
[----:B------:R-:W-:Y:S01]  /*0cb0*/  LEA.HI R39, R35, R86, RZ, 0x4 ;  /* 0x0000005623277211 */ /* 0x000fe200078f20ff */
[----:B------:R-:W-:Y:S01]  /*0cc0*/  IMAD R14, R84, c[0x0][0x274], R14 ;  /* 0x00009d00540e7a24 */ /* 0x000fe200078e020e */
[-C--:B------:R-:W-:Y:S01]  /*0cd0*/  LEA.HI.X.SX32 R26, R9, R4.reuse, 0x1, P2 ;  /* 0x00000004091a7211 */ /* 0x080fe200010f0eff */
[----:B------:R-:W-:Y:S01]  /*0ce0*/  CS2R R136, SRZ ;  /* 0x0000000000887805 */ /* 0x000fe2000001ff00 */
[----:B------:R-:W-:Y:S01]  /*0cf0*/  @P4 SHF.R.U32.HI R6, RZ, c[0x0][0x250], R5 ;  /* 0x00009400ff064a19 */ /* 0x000fe20000011605 */
[----:B------:R-:W-:Y:S01]  /*0d00*/  CS2R R134, SRZ ;  /* 0x0000000000867805 */ /* 0x000fe2000001ff00 */
[----:B------:R-:W-:Y:S01]  /*0d10*/  LEA.HI.X.SX32 R9, R10, R4, 0x1, P0 ;  /* 0x000000040a097211 */ /* 0x000fe200000f0eff */
[--C-:B------:R-:W-:Y:S01]  /*0d20*/  IMAD.WIDE.U32 R4, R84, c[0x0][0x270], R2.reuse ;  /* 0x00009c0054047a25 */ /* 0x100fe200078e0002 */
[----:B------:R-:W-:Y:S01]  /*0d30*/  LOP3.LUT R0, R0, 0xfffffff8, RZ, 0xc0, !PT ;  /* 0xfffffff800007812 */ /* 0x000fe200078ec0ff */
[----:B------:R-:W-:Y:S01]  /*0d40*/  CS2R R132, SRZ ;  /* 0x0000000000847805 */ /* 0x000fe2000001ff00 */
[----:B------:R-:W-:Y:S01]  /*0d50*/  LOP3.LUT R11, R38, 0xfffffff8, RZ, 0xc0, !PT ;  /* 0xfffffff8260b7812 */ /* 0x000fe200078ec0ff */
[----:B------:R-:W-:Y:S01]  /*0d60*/  IMAD.WIDE.U32 R2, R84, c[0x0][0x288], R2 ;  /* 0x0000a20054027a25 */ /* 0x000fe200078e0002 */
[----:B------:R-:W-:Y:S01]  /*0d70*/  SHF.R.S32.HI R10, RZ, 0x4, R39 ;  /* 0x00000004ff0a7819 */ /* 0x000fe20000011427 */
[----:B------:R-:W-:Y:S01]  /*0d80*/  CS2R R130, SRZ ;  /* 0x0000000000827805 */ /* 0x000fe2000001ff00 */
[----:B------:R-:W-:Y:S01]  /*0d90*/  SEL R31, R87, RZ, !P3 ;  /* 0x000000ff571f7207 */ /* 0x000fe20005800000 */
[----:B------:R-:W-:Y:S01]  /*0da0*/  IMAD.IADD R29, R16, 0x1, -R0 ;  /* 0x00000001101d7824 */ /* 0x000fe200078e0a00 */
[----:B------:R-:W-:Y:S01]  /*0db0*/  LEA.HI R7, R39, R10, RZ, 0x1 ;  /* 0x0000000a27077211 */ /* 0x000fe200078f08ff */
[----:B------:R-:W-:Y:S01]  /*0dc0*/  IMAD.IADD R22, R86, 0x1, -R11 ;  /* 0x0000000156167824 */ /* 0x000fe200078e0a0b */
[-C--:B------:R-:W-:Y:S01]  /*0dd0*/  LEA.HI R0, R35, R86.reuse, RZ, 0x6 ;  /* 0x0000005623007211 */ /* 0x080fe200078f30ff */
[----:B------:R-:W-:Y:S01]  /*0de0*/  IMAD.IADD R13, R3, 0x1, R12 ;  /* 0x00000001030d7824 */ /* 0x000fe200078e020c */
[----:B------:R-:W-:Y:S01]  /*0df0*/  LOP3.LUT R7, R7, 0xfffffffe, RZ, 0xc0, !PT ;  /* 0xfffffffe07077812 */ /* 0x000fe200078ec0ff */
[----:B------:R-:W-:Y:S01]  /*0e00*/  IMAD.SHL.U32 R3, R50, 0x40, RZ ;  /* 0x0000004032037824 */ /* 0x000fe200078e00ff */
[----:B------:R-:W-:Y:S01]  /*0e10*/  SHF.R.S32.HI R23, RZ, 0x6, R0 ;  /* 0x00000006ff177819 */ /* 0x000fe20000011400 */
[----:B------:R-:W-:Y:S01]  /*0e20*/  IMAD.IADD R15, R5, 0x1, R14 ;  /* 0x00000001050f7824 */ /* 0x000fe200078e020e */
[----:B------:R-:W-:Y:S01]  /*0e30*/  SHF.R.S32.HI R5, RZ, 0x1f, R6 ;  /* 0x0000001fff057819 */ /* 0x000fe20000011406 */
[----:B------:R-:W-:Y:S01]  /*0e40*/  IMAD.SHL.U32 R16, R22, 0x8, RZ ;  /* 0x0000000816107824 */ /* 0x000fe200078e00ff */
[----:B------:R-:W-:Y:S01]  /*0e50*/  LOP3.LUT R0, R3, 0x1c0, RZ, 0xc0, !PT ;  /* 0x000001c003007812 */ /* 0x000fe200078ec0ff */
[----:B------:R-:W-:Y:S01]  /*0e60*/  IMAD.MOV.U32 R12, RZ, RZ, R2 ;  /* 0x000000ffff0c7224 */ /* 0x000fe200078e0002 */
[----:B------:R-:W-:Y:S01]  /*0e70*/  LEA.HI R35, R35, R86, RZ, 0x5 ;  /* 0x0000005623237211 */ /* 0x000fe200078f28ff */
[----:B------:R-:W-:Y:S01]  /*0e80*/  IMAD.IADD R30, R10, 0x1, -R7 ;  /* 0x000000010a1e7824 */ /* 0x000fe200078e0a07 */
[--C-:B------:R-:W-:Y:S01]  /*0e90*/  SHF.R.S32.HI R17, RZ, 0x1f, R16.reuse ;  /* 0x0000001fff117819 */ /* 0x100fe20000011410 */
[----:B------:R-:W-:Y:S01]  /*0ea0*/  IMAD R2, R5, c[0x0][0x1e0], RZ ;  /* 0x0000780005027a24 */ /* 0x000fe200078e02ff */
[----:B------:R-:W-:Y:S01]  /*0eb0*/  LOP3.LUT R10, R0, 0x38, R16, 0xf8, !PT ;  /* 0x00000038000a7812 */ /* 0x000fe200078ef810 */
[----:B------:R-:W-:Y:S01]  /*0ec0*/  IMAD.SHL.U32 R40, R23, 0x200, RZ ;  /* 0x0000020017287824 */ /* 0x000fe200078e00ff */
[----:B------:R-:W-:Y:S01]  /*0ed0*/  SHF.R.U32.HI R7, RZ, 0x3, R0 ;  /* 0x00000003ff077819 */ /* 0x000fe20000011600 */
[----:B------:R-:W-:Y:S01]  /*0ee0*/  IMAD.MOV.U32 R14, RZ, RZ, R4 ;  /* 0x000000ffff0e7224 */ /* 0x000fe200078e0004 */
[----:B------:R-:W-:Y:S01]  /*0ef0*/  SHF.R.S32.HI R0, RZ, 0x1f, R87 ;  /* 0x0000001fff007819 */ /* 0x000fe20000011457 */
[----:B------:R-:W-:Y:S01]  /*0f00*/  IMAD R4, R6, c[0x0][0x1e4], R2 ;  /* 0x0000790006047a24 */ /* 0x000fe200078e0202 */
[----:B------:R-:W-:Y:S01]  /*0f10*/  LOP3.LUT R28, R40, R10, R7, 0xf6, !PT ;  /* 0x0000000a281c7212 */ /* 0x000fe200078ef607 */
[----:B------:R-:W-:Y:S01]  /*0f20*/  IMAD.WIDE.U32 R2, R6, c[0x0][0x1e0], R16 ;  /* 0x0000780006027a25 */ /* 0x000fe200078e0010 */
[C---:B------:R-:W-:Y:S01]  /*0f30*/  SEL R7, R0.reuse, RZ, !P5 ;  /* 0x000000ff00077207 */ /* 0x040fe20006800000 */
[----:B------:R-:W-:Y:S01]  /*0f40*/  CS2R R128, SRZ ;  /* 0x0000000000807805 */ /* 0x000fe2000001ff00 */
[----:B------:R-:W-:Y:S01]  /*0f50*/  SEL R27, R0, RZ, !P3 ;  /* 0x000000ff001b7207 */ /* 0x000fe20005800000 */
[----:B------:R-:W-:Y:S01]  /*0f60*/  IMAD R5, R5, c[0x0][0x1b0], RZ ;  /* 0x00006c0005057a24 */ /* 0x000fe200078e02ff */
[----:B------:R-:W-:Y:S01]  /*0f70*/  SEL R0, R87, RZ, !P5 ;  /* 0x000000ff57007207 */ /* 0x000fe20006800000 */
[----:B------:R-:W-:Y:S01]  /*0f80*/  IMAD.IADD R3, R3, 0x1, R4 ;  /* 0x0000000103037824 */ /* 0x000fe200078e0204 */
[----:B------:R-:W-:Y:S01]  /*0f90*/  IADD3 R32, R16, 0x40, RZ ;  /* 0x0000004010207810 */ /* 0x000fe20007ffe0ff */
[----:B------:R-:W-:Y:S01]  /*0fa0*/  IMAD R10, R6, c[0x0][0x1b4], R5 ;  /* 0x00006d00060a7a24 */ /* 0x000fe200078e0205 */
[----:B------:R-:W-:Y:S01]  /*0fb0*/  ISETP.GE.AND P3, PT, R16, c[0x0][0x1cc], PT ;  /* 0x0000730010007a0c */ /* 0x000fe20003f66270 */
[----:B------:R-:W-:Y:S01]  /*0fc0*/  IMAD.WIDE.U32 R4, R6, c[0x0][0x1b0], R16 ;  /* 0x00006c0006047a25 */ /* 0x000fe200078e0010 */
[----:B------:R-:W-:Y:S01]  /*0fd0*/  ISETP.GE.AND P2, PT, R32, c[0x0][0x1cc], PT ;  /* 0x0000730020007a0c */ /* 0x000fe20003f46270 */
[----:B------:R-:W-:Y:S01]  /*0fe0*/  CS2R R126, SRZ ;  /* 0x00000000007e7805 */ /* 0x000fe2000001ff00 */
[----:B------:R-:W-:Y:S01]  /*0ff0*/  IADD3 R33, R16, 0x80, RZ ;  /* 0x0000008010217810 */ /* 0x000fe20007ffe0ff */
[----:B------:R-:W-:Y:S01]  /*1000*/  IMAD R6, R7, c[0x0][0x1e8], RZ ;  /* 0x00007a0007067a24 */ /* 0x000fe200078e02ff */
[----:B------:R-:W-:Y:S01]  /*1010*/  CS2R R124, SRZ ;  /* 0x00000000007c7805 */ /* 0x000fe2000001ff00 */
[----:B------:R-:W-:Y:S01]  /*1020*/  IMAD.IADD R11, R5, 0x1, R10 ;  /* 0x00000001050b7824 */ /* 0x000fe200078e020a */
[----:B------:R-:W-:Y:S01]  /*1030*/  CS2R R122, SRZ ;  /* 0x00000000007a7805 */ /* 0x000fe2000001ff00 */
[----:B------:R-:W-:Y:S01]  /*1040*/  IMAD R18, R27, c[0x0][0x278], RZ ;  /* 0x00009e001b127a24 */ /* 0x000fe200078e02ff */
[----:B------:R-:W-:Y:S01]  /*1050*/  CS2R R120, SRZ ;  /* 0x0000000000787805 */ /* 0x000fe2000001ff00 */
[C---:B------:R-:W-:Y:S01]  /*1060*/  IMAD R6, R0.reuse, c[0x0][0x1ec], R6 ;  /* 0x00007b0000067a24 */ /* 0x040fe200078e0206 */
[----:B------:R-:W-:Y:S01]  /*1070*/  CS2R R118, SRZ ;  /* 0x0000000000767805 */ /* 0x000fe2000001ff00 */
[C---:B------:R-:W-:Y:S01]  /*1080*/  IMAD.WIDE.U32 R2, R0.reuse, c[0x0][0x1e8], R2 ;  /* 0x00007a0000027a25 */ /* 0x040fe200078e0002 */
[----:B------:R-:W-:Y:S01]  /*1090*/  CS2R R116, SRZ ;  /* 0x0000000000747805 */ /* 0x000fe2000001ff00 */
[----:B------:R-:W-:Y:S01]  /*10a0*/  CS2R R114, SRZ ;  /* 0x0000000000727805 */ /* 0x000fe2000001ff00 */
[----:B------:R-:W-:Y:S01]  /*10b0*/  CS2R R112, SRZ ;  /* 0x0000000000707805 */ /* 0x000fe2000001ff00 */
[----:B------:R-:W-:Y:S01]  /*10c0*/  IMAD R7, R7, c[0x0][0x1b8], RZ ;  /* 0x00006e0007077a24 */ /* 0x000fe200078e02ff */
[----:B------:R-:W-:Y:S01]  /*10d0*/  CS2R R110, SRZ ;  /* 0x00000000006e7805 */ /* 0x000fe2000001ff00 */
[----:B------:R-:W-:Y:S01]  /*10e0*/  IMAD R5, R27, c[0x0][0x290], RZ ;  /* 0x0000a4001b057a24 */ /* 0x000fe200078e02ff */
[----:B------:R-:W-:Y:S01]  /*10f0*/  CS2R R108, SRZ ;  /* 0x00000000006c7805 */ /* 0x000fe2000001ff00 */
[----:B------:R-:W-:Y:S01]  /*1100*/  IMAD.WIDE R8, R85, 0x40, R8 ;  /* 0x0000004055087825 */ /* 0x000fe200078e0208 */
[----:B------:R-:W-:Y:S01]  /*1110*/  CS2R R106, SRZ ;  /* 0x00000000006a7805 */ /* 0x000fe2000001ff00 */
[----:B------:R-:W-:Y:S01]  /*1120*/  CS2R R104, SRZ ;  /* 0x0000000000687805 */ /* 0x000fe2000001ff00 */
[----:B------:R-:W-:Y:S01]  /*1130*/  CS2R R102, SRZ ;  /* 0x0000000000667805 */ /* 0x000fe2000001ff00 */
[----:B------:R-:W-:Y:S01]  /*1140*/  IMAD.MOV.U32 R10, RZ, RZ, R4 ;  /* 0x000000ffff0a7224 */ /* 0x000fe200078e0004 */
[----:B------:R-:W-:Y:S01]  /*1150*/  CS2R R100, SRZ ;  /* 0x0000000000647805 */ /* 0x000fe2000001ff00 */
[----:B------:R-:W-:Y:S01]  /*1160*/  IMAD R19, R31, c[0x0][0x27c], R18 ;  /* 0x00009f001f137a24 */ /* 0x000fe200078e0212 */
[----:B------:R-:W-:Y:S01]  /*1170*/  CS2R R98, SRZ ;  /* 0x0000000000627805 */ /* 0x000fe2000001ff00 */
[----:B------:R-:W-:Y:S01]  /*1180*/  IMAD.IADD R3, R3, 0x1, R6 ;  /* 0x0000000103037824 */ /* 0x000fe200078e0206 */
[----:B------:R-:W-:Y:S01]  /*1190*/  CS2R R96, SRZ ;  /* 0x0000000000607805 */ /* 0x000fe2000001ff00 */
[----:B------:R-:W-:Y:S01]  /*11a0*/  IMAD R20, R0, c[0x0][0x1bc], R7 ;  /* 0x00006f0000147a24 */ /* 0x000fe200078e0207 */
[----:B------:R-:W-:Y:S01]  /*11b0*/  CS2R R94, SRZ ;  /* 0x00000000005e7805 */ /* 0x000fe2000001ff00 */
[C---:B------:R-:W-:Y:S01]  /*11c0*/  IMAD R18, R31.reuse, c[0x0][0x294], R5 ;  /* 0x0000a5001f127a24 */ /* 0x040fe200078e0205 */
[----:B------:R-:W-:Y:S01]  /*11d0*/  CS2R R92, SRZ ;  /* 0x00000000005c7805 */ /* 0x000fe2000001ff00 */
[C---:B------:R-:W-:Y:S01]  /*11e0*/  IMAD.WIDE.U32 R6, R31.reuse, c[0x0][0x278], R14 ;  /* 0x00009e001f067a25 */ /* 0x040fe200078e000e */
[----:B------:R-:W-:Y:S01]  /*11f0*/  CS2R R90, SRZ ;  /* 0x00000000005a7805 */ /* 0x000fe2000001ff00 */
[----:B------:R-:W-:Y:S01]  /*1200*/  CS2R R88, SRZ ;  /* 0x0000000000587805 */ /* 0x000fe2000001ff00 */
[----:B------:R-:W-:Y:S01]  /*1210*/  CS2R R82, SRZ ;  /* 0x0000000000527805 */ /* 0x000fe2000001ff00 */
[----:B------:R-:W-:Y:S01]  /*1220*/  IMAD.WIDE.U32 R4, R31, c[0x0][0x290], R12 ;  /* 0x0000a4001f047a25 */ /* 0x000fe200078e000c */
[----:B------:R-:W-:Y:S01]  /*1230*/  LEA R46, P1, R6, c[0x0][0x258], 0x2 ;  /* 0x00009600062e7a11 */ /* 0x000fe200078210ff */
[----:B------:R-:W-:Y:S01]  /*1240*/  CS2R R80, SRZ ;  /* 0x0000000000507805 */ /* 0x000fe2000001ff00 */
[----:B------:R-:W-:Y:S01]  /*1250*/  CS2R R78, SRZ ;  /* 0x00000000004e7805 */ /* 0x000fe2000001ff00 */
[----:B------:R-:W-:Y:S01]  /*1260*/  IMAD R14, R9, c[0x0][0x1d8], RZ ;  /* 0x00007600090e7a24 */ /* 0x000fe200078e02ff */
[----:B------:R-:W-:Y:S01]  /*1270*/  LEA R42, P0, R4, c[0x0][0x280], 0x2 ;  /* 0x0000a000042a7a11 */ /* 0x000fe200078010ff */
[----:B------:R-:W-:Y:S01]  /*1280*/  IMAD.WIDE.U32 R10, R0, c[0x0][0x1b8], R10 ;  /* 0x00006e00000a7a25 */ /* 0x000fe200078e000a */
[----:B------:R-:W-:Y:S01]  /*1290*/  CS2R R76, SRZ ;  /* 0x00000000004c7805 */ /* 0x000fe2000001ff00 */
[----:B------:R-:W-:Y:S01]  /*12a0*/  CS2R R74, SRZ ;  /* 0x00000000004a7805 */ /* 0x000fe2000001ff00 */
[----:B------:R-:W-:Y:S01]  /*12b0*/  CS2R R72, SRZ ;  /* 0x0000000000487805 */ /* 0x000fe2000001ff00 */
[----:B------:R-:W-:Y:S01]  /*12c0*/  IMAD.IADD R0, R7, 0x1, R19 ;  /* 0x0000000107007824 */ /* 0x000fe200078e0213 */
[----:B------:R-:W-:Y:S01]  /*12d0*/  CS2R R70, SRZ ;  /* 0x0000000000467805 */ /* 0x000fe2000001ff00 */
[----:B------:R-:W-:Y:S01]  /*12e0*/  IMAD.IADD R7, R5, 0x1, R18 ;  /* 0x0000000105077824 */ /* 0x000fe200078e0212 */
[----:B------:R-:W-:Y:S01]  /*12f0*/  CS2R R68, SRZ ;  /* 0x0000000000447805 */ /* 0x000fe2000001ff00 */
[----:B------:R-:W-:Y:S01]  /*1300*/  IMAD R14, R8, c[0x0][0x1dc], R14 ;  /* 0x00007700080e7a24 */ /* 0x000fe200078e020e */
[----:B------:R-:W-:Y:S01]  /*1310*/  LEA.HI.X R47, R6, c[0x0][0x25c], R0, 0x2, P1 ;  /* 0x00009700062f7a11 */ /* 0x000fe200008f1400 */
[----:B------:R-:W-:Y:S01]  /*1320*/  IMAD.WIDE.U32 R12, R8, c[0x0][0x1d8], R2 ;  /* 0x00007600080c7a25 */ /* 0x000fe200078e0002 */
[----:B------:R-:W-:Y:S01]  /*1330*/  LEA.HI.X R43, R4, c[0x0][0x284], R7, 0x2, P0 ;  /* 0x0000a100042b7a11 */ /* 0x000fe200000f1407 */
[----:B------:R-:W-:Y:S01]  /*1340*/  CS2R R66, SRZ ;  /* 0x0000000000427805 */ /* 0x000fe2000001ff00 */
[----:B------:R-:W-:Y:S01]  /*1350*/  ISETP.GE.AND P1, PT, R33, c[0x0][0x1cc], PT ;  /* 0x0000730021007a0c */ /* 0x000fe20003f26270 */
[----:B------:R-:W-:Y:S01]  /*1360*/  IMAD R3, R9, c[0x0][0x1a8], RZ ;  /* 0x00006a0009037a24 */ /* 0x000fe200078e02ff */
[----:B------:R-:W-:Y:S01]  /*1370*/  LEA R2, P0, R12, c[0x0][0x1c0], 0x1 ;  /* 0x000070000c027a11 */ /* 0x000fe200078008ff */
[----:B------:R-:W-:Y:S01]  /*1380*/  IMAD.IADD R0, R13, 0x1, R14 ;  /* 0x000000010d007824 */ /* 0x000fe200078e020e */
[----:B------:R-:W-:Y:S01]  /*1390*/  STL.64 [R1+0x90], R46 ;  /* 0x0000902e01007387 */ /* 0x000fe20000100a00 */
[----:B------:R-:W-:Y:S01]  /*13a0*/  IMAD.IADD R5, R11, 0x1, R20 ;  /* 0x000000010b057824 */ /* 0x000fe200078e0214 */
[----:B------:R-:W-:Y:S01]  /*13b0*/  CS2R R64, SRZ ;  /* 0x0000000000407805 */ /* 0x000fe2000001ff00 */
[----:B------:R-:W-:Y:S01]  /*13c0*/  IMAD.MOV.U32 R4, RZ, RZ, R10 ;  /* 0x000000ffff047224 */ /* 0x000fe200078e000a */
[----:B------:R-:W-:Y:S01]  /*13d0*/  STL.64 [R1+0x88], R42 ;  /* 0x0000882a01007387 */ /* 0x000fe20000100a00 */
[----:B------:R-:W-:Y:S01]  /*13e0*/  IMAD R7, R8, c[0x0][0x1ac], R3 ;  /* 0x00006b0008077a24 */ /* 0x000fe200078e0203 */
[----:B------:R-:W-:Y:S01]  /*13f0*/  LEA.HI.X R3, R12, c[0x0][0x1c4], R0, 0x1, P0 ;  /* 0x000071000c037a11 */ /* 0x000fe200000f0c00 */
[----:B------:R-:W-:Y:S01]  /*1400*/  IMAD.IADD R0, R37, 0x1, -R50 ;  /* 0x0000000125007824 */ /* 0x000fe200078e0a32 */
[----:B------:R-:W-:Y:S01]  /*1410*/  CS2R R62, SRZ ;  /* 0x00000000003e7805 */ /* 0x000fe2000001ff00 */
[----:B------:R-:W-:Y:S01]  /*1420*/  IMAD.WIDE.U32 R8, R8, c[0x0][0x1a8], R4 ;  /* 0x00006a0008087a25 */ /* 0x000fe200078e0004 */
[----:B------:R-:W-:Y:S01]  /*1430*/  CS2R R60, SRZ ;  /* 0x00000000003c7805 */ /* 0x000fe2000001ff00 */
[----:B------:R-:W-:Y:S01]  /*1440*/  CS2R R58, SRZ ;  /* 0x00000000003a7805 */ /* 0x000fe2000001ff00 */
[C---:B------:R-:W-:Y:S01]  /*1450*/  ISETP.LT.OR P5, PT, R0.reuse, 0x1, P3 ;  /* 0x000000010000780c */ /* 0x040fe20001fa1670 */
[----:B------:R-:W-:Y:S01]  /*1460*/  IMAD.MOV.U32 R5, RZ, RZ, c[0x0][0x1d8] ;  /* 0x00007600ff057624 */ /* 0x000fe200078e00ff */
[----:B------:R-:W-:Y:S01]  /*1470*/  ISETP.LT.OR P6, PT, R0, 0x1, P2 ;  /* 0x000000010000780c */ /* 0x000fe200017c1670 */
[----:B------:R-:W-:Y:S01]  /*1480*/  IMAD.MOV.U32 R10, RZ, RZ, c[0x0][0x1dc] ;  /* 0x00007700ff0a7624 */ /* 0x000fe200078e00ff */
[----:B------:R-:W-:Y:S01]  /*1490*/  LEA R6, P0, R8, c[0x0][0x190], 0x1 ;  /* 0x0000640008067a11 */ /* 0x000fe200078008ff */
[----:B------:R-:W-:Y:S01]  /*14a0*/  IMAD.IADD R7, R9, 0x1, R7 ;  /* 0x0000000109077824 */ /* 0x000fe200078e0207 */
[C---:B------:R-:W-:Y:S01]  /*14b0*/  LEA R4, P4, R5.reuse, R2, 0x6 ;  /* 0x0000000205047211 */ /* 0x040fe200078830ff */
[----:B------:R-:W-:Y:S01]  /*14c0*/  IMAD.SHL.U32 R41, R28, 0x2, RZ ;  /* 0x000000021c297824 */ /* 0x000fe200078e00ff */
[----:B------:R-:W-:Y:S01]  /*14d0*/  IADD3 R28, R16, 0xc0, RZ ;  /* 0x000000c0101c7810 */ /* 0x000fe20007ffe0ff */
[----:B------:R-:W-:Y:S01]  /*14e0*/  IMAD.MOV.U32 R13, RZ, RZ, c[0x0][0x1a8] ;  /* 0x00006a00ff0d7624 */ /* 0x000fe200078e00ff */
[----:B------:R-:W-:Y:S01]  /*14f0*/  LEA.HI.X R5, R5, R3, R10, 0x6, P4 ;  /* 0x0000000305057211 */ /* 0x000fe200020f340a */
[----:B------:R-:W-:Y:S01]  /*1500*/  IMAD.MOV.U32 R18, RZ, RZ, c[0x0][0x1ac] ;  /* 0x00006b00ff127624 */ /* 0x000fe200078e00ff */
[----:B------:R-:W-:Y:S01]  /*1510*/  ISETP.LT.OR P4, PT, R0, 0x1, P1 ;  /* 0x000000010000780c */ /* 0x000fe20000f81670 */
[----:B------:R-:W-:Y:S01]  /*1520*/  @!PT LDS RZ, [RZ] ;  /* 0x00000000fffff984 */ /* 0x000fe20000000800 */
[----:B------:R-:W-:Y:S01]  /*1530*/  @!PT LDS RZ, [RZ] ;  /* 0x00000000fffff984 */ /* 0x000fe20000000800 */
[----:B------:R-:W-:Y:S01]  /*1540*/  @!PT LDS RZ, [RZ] ;  /* 0x00000000fffff984 */ /* 0x000fe20000000800 */
[----:B------:R1:W-:Y:S01]  /*1550*/  LDGSTS.E.BYPASS.LTC128B.128 [R41+0x8080], [R2.64], !P5 ;  /* 0x0808000002297fae */ /* 0x0003e2000e901d4a */
[----:B------:R-:W-:Y:S01]  /*1560*/  LEA.HI.X R7, R8, c[0x0][0x194], R7, 0x1, P0 ;  /* 0x0000650008077a11 */ /* 0x000fe200000f0c07 */
[----:B------:R-:W-:Y:S01]  /*1570*/  IMAD R9, R26, c[0x0][0x208], RZ ;  /* 0x000082001a097a24 */ /* 0x000fe200078e02ff */
[----:B------:R-:W-:Y:S01]  /*1580*/  ISETP.GE.AND P0, PT, R28, c[0x0][0x1cc], PT ;  /* 0x000073001c007a0c */ /* 0x000fe20003f06270 */
[----:B------:R1:W-:Y:S01]  /*1590*/  LDGSTS.E.BYPASS.LTC128B.128 [R41+0xa080], [R2.64+0x80], !P6 ;  /* 0x0a08008002297fae */ /* 0x0003e2000f101d4a */
[----:B------:R-:W-:Y:S01]  /*15a0*/  ISETP.LT.OR P5, PT, R0, 0x21, P3 ;  /* 0x000000210000780c */ /* 0x000fe20001fa1670 */
[----:B------:R-:W-:Y:S01]  /*15b0*/  IMAD R8, R26, c[0x0][0x178], RZ ;  /* 0x00005e001a087a24 */ /* 0x000fe200078e02ff */
[C---:B------:R-:W-:Y:S01]  /*15c0*/  ISETP.LT.OR P6, PT, R0.reuse, 0x1, P0 ;  /* 0x000000010000780c */ /* 0x040fe200007c1670 */
[C---:B------:R-:W-:Y:S01]  /*15d0*/  IMAD R15, R21.reuse, c[0x0][0x20c], R9 ;  /* 0x00008300150f7a24 */ /* 0x040fe200078e0209 */
[C---:B------:R-:W-:Y:S01]  /*15e0*/  ISETP.LT.OR P3, PT, R0.reuse, 0x21, P2 ;  /* 0x000000210000780c */ /* 0x040fe20001761670 */
[C---:B------:R-:W-:Y:S01]  /*15f0*/  IMAD.WIDE.U32 R10, R21.reuse, c[0x0][0x208], R16 ;  /* 0x00008200150a7a25 */ /* 0x040fe200078e0010 */
[C---:B------:R-:W-:Y:S01]  /*1600*/  ISETP.LT.OR P2, PT, R0.reuse, 0x21, P1 ;  /* 0x000000210000780c */ /* 0x040fe20000f41670 */
[----:B------:R1:W-:Y:S01]  /*1610*/  LDGSTS.E.BYPASS.LTC128B.128 [R41+0xc080], [R2.64+0x100], !P4 ;  /* 0x0c08010002297fae */ /* 0x0003e2000e101d4a */
[----:B------:R-:W-:Y:S01]  /*1620*/  ISETP.LT.OR P1, PT, R0, 0x21, P0 ;  /* 0x000000210000780c */ /* 0x000fe20000721670 */
[----:B------:R-:W-:Y:S01]  /*1630*/  IMAD R14, R21, c[0x0][0x17c], R8 ;  /* 0x00005f00150e7a24 */ /* 0x000fe200078e0208 */
[----:B------:R-:W-:Y:S01]  /*1640*/  LEA R12, P0, R13, R6, 0x6 ;  /* 0x000000060d0c7211 */ /* 0x000fe200078030ff */
[----:B------:R-:W-:Y:S01]  /*1650*/  IMAD.WIDE.U32 R8, R21, c[0x0][0x178], R16 ;  /* 0x00005e0015087a25 */ /* 0x000fe200078e0010 */
[----:B------:R-:W-:Y:S01]  /*1660*/  ISETP.GE.AND P4, PT, R16, c[0x0][0x19c], PT ;  /* 0x0000670010007a0c */ /* 0x000fe20003f86270 */
[----:B------:R-:W-:Y:S01]  /*1670*/  STL [R1+0x50], R41 ;  /* 0x0000502901007387 */ /* 0x000fe20000100800 */
[----:B------:R-:W-:Y:S01]  /*1680*/  LEA.HI.X R13, R13, R7, R18, 0x6, P0 ;  /* 0x000000070d0d7211 */ /* 0x000fe200000f3412 */
[----:B------:R-:W-:Y:S01]  /*1690*/  IMAD R19, R34, c[0x0][0x238], RZ ;  /* 0x00008e0022137a24 */ /* 0x000fe200078e02ff */
[----:B------:R-:W-:Y:S01]  /*16a0*/  ISETP.LT.OR P0, PT, R0, 0x1, P4 ;  /* 0x000000010000780c */ /* 0x000fe20002701670 */
[----:B------:R1:W-:Y:S01]  /*16b0*/  LDGSTS.E.BYPASS.LTC128B.128 [R41+0xe080], [R2.64+0x180], !P6 ;  /* 0x0e08018002297fae */ /* 0x0003e2000f101d4a */
[----:B------:R-:W-:Y:S01]  /*16c0*/  CS2R R56, SRZ ;  /* 0x0000000000387805 */ /* 0x000fe2000001ff00 */
[----:B------:R-:W-:Y:S01]  /*16d0*/  IMAD R19, R84, c[0x0][0x23c], R19 ;  /* 0x00008f0054137a24 */ /* 0x000fe200078e0213 */
[----:B------:R-:W-:Y:S01]  /*16e0*/  CS2R R54, SRZ ;  /* 0x0000000000367805 */ /* 0x000fe2000001ff00 */
[----:B------:R2:W-:Y:S01]  /*16f0*/  LDGSTS.E.BYPASS.LTC128B.128 [R41+0x9080], [R4.64], !P5 ;  /* 0x0908000004297fae */ /* 0x0005e2000e901d4a */
[----:B------:R-:W-:Y:S01]  /*1700*/  CS2R R52, SRZ ;  /* 0x0000000000347805 */ /* 0x000fe2000001ff00 */
[----:B------:R-:W-:-:S02]  /*1710*/  USHF.R.S32.HI UR7, URZ, 0x5, UR4 ;  /* 0x000000053f077899 */ /* 0x000fc40008011404 */
[----:B------:R2:W-:Y:S01]  /*1720*/  LDGSTS.E.BYPASS.LTC128B.128 [R41+0xb080], [R4.64+0x80], !P3 ;  /* 0x0b08008004297fae */ /* 0x0005e2000d901d4a */
[----:B------:R-:W-:Y:S01]  /*1730*/  ISETP.LT.OR P3, PT, R0, 0x21, P4 ;  /* 0x000000210000780c */ /* 0x000fe20002761670 */
[----:B------:R-:W-:Y:S02]  /*1740*/  UMOV UR6, URZ ;  /* 0x0000003f00067c82 */ /* 0x000fe40008000000 */
[----:B------:R2:W-:Y:S01]  /*1750*/  LDGSTS.E.BYPASS.LTC128B.128 [R41+0xd080], [R4.64+0x100], !P2 ;  /* 0x0d08010004297fae */ /* 0x0005e2000d101d4a */
[----:B------:R-:W-:Y:S02]  /*1760*/  ISETP.GE.AND P2, PT, R28, c[0x0][0x19c], PT ;  /* 0x000067001c007a0c */ /* 0x000fe40003f46270 */
[----:B------:R-:W-:Y:S01]  /*1770*/  P2R R18, PR, RZ, 0x8 ;  /* 0x00000008ff127803 */ /* 0x000fe20000000000 */
[----:B------:R2:W-:Y:S01]  /*1780*/  LDGSTS.E.BYPASS.LTC128B.128 [R41+0xf080], [R4.64+0x180], !P1 ;  /* 0x0f08018004297fae */ /* 0x0005e2000c901d4a */
[----:B------:R-:W-:-:S03]  /*1790*/  ISETP.GE.AND P1, PT, R32, c[0x0][0x19c], PT ;  /* 0x0000670020007a0c */ /* 0x000fc60003f26270 */
[----:B------:R-:W0:Y:S01]  /*17a0*/  LDGDEPBAR ;  /* 0x00000000000079af */ /* 0x000e220000000000 */
[C---:B------:R-:W-:Y:S02]  /*17b0*/  ISETP.LT.OR P4, PT, R0.reuse, 0x1, P1 ;  /* 0x000000010000780c */ /* 0x040fe40000f81670 */
[----:B------:R-:W-:Y:S02]  /*17c0*/  ISETP.LT.OR P1, PT, R0, 0x21, P1 ;  /* 0x000000210000780c */ /* 0x000fe40000f21670 */
[----:B-1----:R-:W-:Y:S01]  /*17d0*/  P2R R2, PR, RZ, 0x1 ;  /* 0x00000001ff027803 */ /* 0x002fe20000000000 */
[----:B------:R-:W-:Y:S01]  /*17e0*/  IMAD.IADD R3, R9, 0x1, R14 ;  /* 0x0000000109037824 */ /* 0x000fe200078e020e */
[----:B------:R-:W-:Y:S02]  /*17f0*/  ISETP.GE.AND P0, PT, R33, c[0x0][0x19c], PT ;  /* 0x0000670021007a0c */ /* 0x000fe40003f06270 */
[----:B------:R-:W-:Y:S01]  /*1800*/  ISETP.NE.AND P5, PT, R2, RZ, PT ;  /* 0x000000ff0200720c */ /* 0x000fe20003fa5270 */
[----:B------:R-:W-:Y:S01]  /*1810*/  IMAD.MOV.U32 R2, RZ, RZ, R8 ;  /* 0x000000ffff027224 */ /* 0x000fe200078e0008 */
[----:B------:R-:W-:-:S02]  /*1820*/  P2R R17, PR, RZ, 0x2 ;  /* 0x00000002ff117803 */ /* 0x000fc40000000000 */
[----:B------:R-:W-:Y:S01]  /*1830*/  ISETP.LT.OR P3, PT, R0, 0x1, P0 ;  /* 0x000000010000780c */ /* 0x000fe20000761670 */
[----:B------:R-:W-:Y:S01]  /*1840*/  IMAD.WIDE.U32 R2, R84, c[0x0][0x180], R2 ;  /* 0x0000600054027a25 */ /* 0x000fe200078e0002 */
[C---:B------:R-:W-:Y:S02]  /*1850*/  ISETP.LT.OR P6, PT, R0.reuse, 0x21, P0 ;  /* 0x000000210000780c */ /* 0x040fe400007c1670 */
[----:B------:R-:W-:Y:S01]  /*1860*/  ISETP.LT.OR P1, PT, R0, 0x1, P2 ;  /* 0x000000010000780c */ /* 0x000fe20001721670 */
[----:B--2---:R-:W-:-:S04]  /*1870*/  IMAD.IADD R5, R11, 0x1, R15 ;  /* 0x000000010b057824 */ /* 0x004fc800078e020f */
[----:B------:R1:W-:Y:S01]  /*1880*/  LDGSTS.E.BYPASS.LTC128B.128 [R41+0x80], [R6.64], !P5 ;  /* 0x0008000006297fae */ /* 0x0003e2000e901d4a */
[----:B------:R-:W-:Y:S01]  /*1890*/  ISETP.LT.OR P5, PT, R0, 0x21, P2 ;  /* 0x000000210000780c */ /* 0x000fe200017a1670 */
[----:B------:R-:W-:Y:S01]  /*18a0*/  IMAD R0, R34, c[0x0][0x180], RZ ;  /* 0x0000600022007a24 */ /* 0x000fe200078e02ff */
[----:B------:R-:W-:Y:S01]  /*18b0*/  LOP3.LUT P2, RZ, R22, 0x4, RZ, 0xc0, !PT ;  /* 0x0000000416ff7812 */ /* 0x000fe2000784c0ff */
[----:B------:R-:W-:Y:S01]  /*18c0*/  IMAD R15, R34, c[0x0][0x210], RZ ;  /* 0x00008400220f7a24 */ /* 0x000fe200078e02ff */
[----:B------:R-:W-:Y:S01]  /*18d0*/  SHF.R.S32.HI R34, RZ, 0x5, R35 ;  /* 0x00000005ff227819 */ /* 0x000fe20000011423 */
[----:B------:R-:W-:Y:S01]  /*18e0*/  IMAD.MOV.U32 R4, RZ, RZ, R10 ;  /* 0x000000ffff047224 */ /* 0x000fe200078e000a */
[----:B------:R1:W-:Y:S01]  /*18f0*/  LDGSTS.E.BYPASS.LTC128B.128 [R41+0x2080], [R6.64+0x80], !P4 ;  /* 0x0208008006297fae */ /* 0x0003e2000e101d4a */
[C---:B------:R-:W-:Y:S01]  /*1900*/  IMAD R0, R84.reuse, c[0x0][0x184], R0 ;  /* 0x0000610054007a24 */ /* 0x040fe200078e0200 */
[----:B------:R-:W-:Y:S01]  /*1910*/  LOP3.LUT P4, RZ, R29, 0x4, RZ, 0xc0, !PT ;  /* 0x000000041dff7812 */ /* 0x000fe2000788c0ff */
[----:B------:R-:W-:Y:S01]  /*1920*/  IMAD.WIDE.U32 R8, R84, c[0x0][0x210], R4 ;  /* 0x0000840054087a25 */ /* 0x000fe200078e0004 */
[----:B------:R-:W-:Y:S01]  /*1930*/  LEA.HI R5, R35, R34, RZ, 0x1 ;  /* 0x0000002223057211 */ /* 0x000fe200078f08ff */
[----:B------:R1:W-:Y:S01]  /*1940*/  LDGSTS.E.BYPASS.LTC128B.128 [R41+0x4080], [R6.64+0x100], !P3 ;  /* 0x0408010006297fae */ /* 0x0003e2000d901d4a */
[----:B------:R-:W-:Y:S01]  /*1950*/  LOP3.LUT R4, R36, 0x3ffffffc, RZ, 0xc0, !PT ;  /* 0x3ffffffc24047812 */ /* 0x000fe200078ec0ff */
[----:B------:R-:W-:Y:S01]  /*1960*/  IMAD.IADD R3, R3, 0x1, R0 ;  /* 0x0000000103037824 */ /* 0x000fe200078e0200 */
[----:B------:R-:W-:Y:S01]  /*1970*/  LOP3.LUT R5, R5, 0xfffffffe, RZ, 0xc0, !PT ;  /* 0xfffffffe05057812 */ /* 0x000fe200078ec0ff */
[----:B------:R-:W-:Y:S01]  /*1980*/  IMAD R11, R27, c[0x0][0x188], RZ ;  /* 0x000062001b0b7a24 */ /* 0x000fe200078e02ff */
[----:B------:R-:W-:Y:S01]  /*1990*/  ISETP.NE.AND P3, PT, R17, RZ, PT ;  /* 0x000000ff1100720c */ /* 0x000fe20003f65270 */
[----:B------:R-:W-:Y:S01]  /*19a0*/  IMAD R15, R84, c[0x0][0x214], R15 ;  /* 0x00008500540f7a24 */ /* 0x000fe200078e020f */
[----:B------:R1:W-:Y:S01]  /*19b0*/  LDGSTS.E.BYPASS.LTC128B.128 [R41+0x6080], [R6.64+0x180], !P1 ;  /* 0x0608018006297fae */ /* 0x0003e2000c901d4a */
[----:B------:R-:W-:Y:S01]  /*19c0*/  IMAD.IADD R14, R86, 0x1, -R4 ;  /* 0x00000001560e7824 */ /* 0x000fe200078e0a04 */
[----:B------:R-:W-:Y:S01]  /*19d0*/  LOP3.LUT P1, RZ, R22, 0x2, RZ, 0xc0, !PT ;  /* 0x0000000216ff7812 */ /* 0x000fe2000782c0ff */
[----:B------:R-:W-:Y:S01]  /*19e0*/  IMAD.IADD R21, R34, 0x1, -R5 ;  /* 0x0000000122157824 */ /* 0x000fe200078e0a05 */
[----:B------:R-:W-:Y:S01]  /*19f0*/  CS2R R84, SRZ ;  /* 0x0000000000547805 */ /* 0x000fe2000001ff00 */
[----:B------:R-:W-:-:S02]  /*1a00*/  IMAD R11, R31, c[0x0][0x18c], R11 ;  /* 0x000063001f0b7a24 */ /* 0x000fc400078e020b */
[----:B------:R-:W-:-:S04]  /*1a10*/  IMAD.WIDE.U32 R4, R31, c[0x0][0x188], R2 ;  /* 0x000062001f047a25 */ /* 0x000fc800078e0002 */
[----:B------:R-:W-:Y:S01]  /*1a20*/  IMAD.IADD R3, R9, 0x1, R15 ;  /* 0x0000000109037824 */ /* 0x000fe200078e020f */
[C---:B------:R-:W-:Y:S01]  /*1a30*/  LEA R48, P0, R4.reuse, c[0x0][0x160], 0x1 ;  /* 0x0000580004307a11 */ /* 0x040fe200078008ff */
[----:B------:R-:W-:Y:S02]  /*1a40*/  IMAD.IADD R9, R5, 0x1, R11 ;  /* 0x0000000105097824 */ /* 0x000fe400078e020b */
[----:B------:R-:W-:Y:S02]  /*1a50*/  IMAD.SHL.U32 R0, R29, 0x40, RZ ;  /* 0x000000401d007824 */ /* 0x000fe400078e00ff */
[----:B------:R-:W-:Y:S01]  /*1a60*/  IMAD.SHL.U32 R10, R23, 0x8, RZ ;  /* 0x00000008170a7824 */ /* 0x000fe200078e00ff */
[----:B------:R-:W-:Y:S01]  /*1a70*/  LEA.HI.X R49, R4, c[0x0][0x164], R9, 0x1, P0 ;  /* 0x0000590004317a11 */ /* 0x000fe200000f0c09 */
[----:B------:R-:W-:Y:S01]  /*1a80*/  IMAD.SHL.U32 R26, R21, 0x400, RZ ;  /* 0x00000400151a7824 */ /* 0x000fe200078e00ff */
[----:B------:R-:W-:Y:S02]  /*1a90*/  ISETP.NE.AND P0, PT, R18, RZ, PT ;  /* 0x000000ff1200720c */ /* 0x000fe40003f05270 */
[----:B------:R-:W-:Y:S01]  /*1aa0*/  LOP3.LUT R0, R0, 0x1c0, RZ, 0xc0, !PT ;  /* 0x000001c000007812 */ /* 0x000fe200078ec0ff */
[----:B------:R-:W-:Y:S01]  /*1ab0*/  IMAD R2, R14, 0x2, R26 ;  /* 0x000000020e027824 */ /* 0x000fe200078e021a */
[----:B------:R-:W-:Y:S01]  /*1ac0*/  LOP3.LUT R20, R10, 0x18, RZ, 0xc0, !PT ;  /* 0x000000180a147812 */ /* 0x000fe200078ec0ff */
[----:B------:R-:W-:Y:S01]  /*1ad0*/  STL.64 [R1+0x78], R48 ;  /* 0x0000783001007387 */ /* 0x000fe20000100a00 */
[----:B------:R-:W-:Y:S01]  /*1ae0*/  SHF.R.U32.HI R10, RZ, 0x3, R0 ;  /* 0x00000003ff0a7819 */ /* 0x000fe20000011600 */
[----:B-1----:R-:W-:-:S03]  /*1af0*/  IMAD R6, R30, 0x800, R40 ;  /* 0x000008001e067824 */ /* 0x002fc600078e0228 */
[----:B------:R-:W-:Y:S01]  /*1b00*/  LOP3.LUT R0, R10, R0, R20, 0x1e, !PT ;  /* 0x000000000a007212 */ /* 0x000fe200078e1e14 */
[----:B------:R-:W-:Y:S02]  /*1b10*/  IMAD.SHL.U32 R10, R22, 0x40, RZ ;  /* 0x00000040160a7824 */ /* 0x000fe400078e00ff */
[----:B------:R1:W-:Y:S02]  /*1b20*/  LDGSTS.E.BYPASS.LTC128B.128 [R41+0x1080], [R12.64], !P0 ;  /* 0x010800000c297fae */ /* 0x0003e4000c101d4a */
[----:B------:R-:W-:Y:S01]  /*1b30*/  IMAD.IADD R5, R2, 0x1, R0 ;  /* 0x0000000102057824 */ /* 0x000fe200078e0200 */
[----:B------:R-:W-:Y:S01]  /*1b40*/  LOP3.LUT R10, R10, 0x1c0, RZ, 0xc0, !PT ;  /* 0x000001c00a0a7812 */ /* 0x000fe200078ec0ff */
[----:B------:R1:W-:Y:S01]  /*1b50*/  LDGSTS.E.BYPASS.LTC128B.128 [R41+0x3080], [R12.64+0x80], !P3 ;  /* 0x030800800c297fae */ /* 0x0003e2000d901d4a */
[----:B------:R-:W-:Y:S02]  /*1b60*/  IMAD R0, R27, c[0x0][0x218], RZ ;  /* 0x000086001b007a24 */ /* 0x000fe400078e02ff */
[----:B------:R-:W-:Y:S01]  /*1b70*/  LOP3.LUT R4, R10, 0x8, R38, 0xf8, !PT ;  /* 0x000000080a047812 */ /* 0x000fe200078ef826 */
[----:B------:R1:W-:Y:S01]  /*1b80*/  LDGSTS.E.BYPASS.LTC128B.128 [R41+0x5080], [R12.64+0x100], !P6 ;  /* 0x050801000c297fae */ /* 0x0003e2000f101d4a */
[----:B------:R-:W-:Y:S01]  /*1b90*/  SHF.R.U32.HI R14, RZ, 0x3, R10 ;  /* 0x00000003ff0e7819 */ /* 0x000fe2000001160a */
[----:B------:R-:W-:Y:S01]  /*1ba0*/  IMAD.MOV.U32 R2, RZ, RZ, R8 ;  /* 0x000000ffff027224 */ /* 0x000fe200078e0008 */
[----:B------:R-:W-:Y:S01]  /*1bb0*/  ISETP.GE.AND P6, PT, R16, c[0x0][0x1fc], PT ;  /* 0x00007f0010007a0c */ /* 0x000fe20003fc6270 */
[----:B------:R1:W-:Y:S01]  /*1bc0*/  LDGSTS.E.BYPASS.LTC128B.128 [R41+0x7080], [R12.64+0x180], !P5 ;  /* 0x070801800c297fae */ /* 0x0003e2000e901d4a */
[----:B------:R-:W-:Y:S01]  /*1bd0*/  IMAD R7, R31, c[0x0][0x21c], R0 ;  /* 0x000087001f077a24 */ /* 0x000fe200078e0200 */
[----:B------:R-:W-:Y:S01]  /*1be0*/  LOP3.LUT R0, R4, R14, RZ, 0x3c, !PT ;  /* 0x0000000e04007212 */ /* 0x000fe200078e3cff */
[----:B------:R-:W-:Y:S01]  /*1bf0*/  IMAD.SHL.U32 R44, R5, 0x2, RZ ;  /* 0x00000002052c7824 */ /* 0x000fe200078e00ff */
[----:B------:R-:W0:Y:S01]  /*1c00*/  LDGDEPBAR ;  /* 0x00000000000079af */ /* 0x000e220000000000 */
[----:B------:R-:W-:Y:S01]  /*1c10*/  IMAD.WIDE.U32 R4, R31, c[0x0][0x218], R2 ;  /* 0x000086001f047a25 */ /* 0x000fe200078e0002 */
[----:B------:R-:W-:-:S02]  /*1c20*/  SHF.R.S32.HI R3, RZ, 0x1f, R23 ;  /* 0x0000001fff037819 */ /* 0x000fc40000011417 */
[----:B------:R2:W-:Y:S01]  /*1c30*/  STL [R1+0x60], R44 ;  /* 0x0000602c01007387 */ /* 0x0005e20000100800 */
[----:B------:R-:W-:Y:S01]  /*1c40*/  IMAD.IADD R2, R6, 0x1, R0 ;  /* 0x0000000106027824 */ /* 0x000fe200078e0200 */
[C---:B------:R-:W-:Y:S01]  /*1c50*/  IADD3 R8, R44.reuse, 0x14180, RZ ;  /* 0x000141802c087810 */ /* 0x040fe20007ffe0ff */
[----:B------:R-:W-:Y:S01]  /*1c60*/  IMAD.IADD R0, R5, 0x1, R7 ;  /* 0x0000000105007824 */ /* 0x000fe200078e0207 */
[----:B------:R-:W-:Y:S01]  /*1c70*/  IADD3 R9, R44, 0x141c0, RZ ;  /* 0x000141c02c097810 */ /* 0x000fe20007ffe0ff */
[----:B------:R-:W-:Y:S01]  /*1c80*/  IMAD.SHL.U32 R2, R2, 0x2, RZ ;  /* 0x0000000202027824 */ /* 0x000fe200078e00ff */
[----:B------:R-:W-:Y:S01]  /*1c90*/  @P4 IADD3 R9, R8, -0x40, RZ ;  /* 0xffffffc008094810 */ /* 0x000fe20007ffe0ff */
[----:B------:R-:W-:Y:S01]  /*1ca0*/  IMAD.IADD R5, R25, 0x1, R19 ;  /* 0x0000000119057824 */ /* 0x000fe200078e0213 */
[----:B------:R-:W-:Y:S01]  /*1cb0*/  ISETP.GE.AND P4, PT, R16, c[0x0][0x16c], PT ;  /* 0x00005b0010007a0c */ /* 0x000fe20003f86270 */
[----:B------:R-:W-:Y:S01]  /*1cc0*/  IMAD R27, R27, c[0x0][0x240], RZ ;  /* 0x000090001b1b7a24 */ /* 0x000fe200078e02ff */
[----:B------:R-:W-:Y:S01]  /*1cd0*/  SEL R17, RZ, 0x1, P6 ;  /* 0x00000001ff117807 */ /* 0x000fe20003000000 */
[----:B------:R3:W-:Y:S01]  /*1ce0*/  STL [R1+0x68], R9 ;  /* 0x0000680901007387 */ /* 0x0007e20000100800 */
[----:B------:R-:W-:Y:S01]  /*1cf0*/  SEL R18, RZ, 0x1, P4 ;  /* 0x00000001ff127807 */ /* 0x000fe20002000000 */
[----:B------:R-:W-:Y:S01]  /*1d00*/  IMAD R19, R31, c[0x0][0x244], R27 ;  /* 0x000091001f137a24 */ /* 0x000fe200078e021b */
[----:B------:R-:W-:Y:S01]  /*1d10*/  ISETP.GT.AND P6, PT, R86, 0x7, PT ;  /* 0x000000075600780c */ /* 0x000fe20003fc4270 */
[----:B------:R-:W-:-:S04]  /*1d20*/  DEPBAR.LE SB0, 0x1 ;  /* 0x000080400000791a */ /* 0x000fc80000000000 */
[----:B------:R-:W-:Y:S01]  /*1d30*/  BAR.SYNC.DEFER_BLOCKING 0x0 ;  /* 0x0000000000007b1d */ /* 0x000fe20000010000 */
[----:B--2---:R-:W-:-:S04]  /*1d40*/  LEA R44, P0, R4, c[0x0][0x1f0], 0x1 ;  /* 0x00007c00042c7a11 */ /* 0x004fc800078008ff */
[----:B------:R-:W-:Y:S01]  /*1d50*/  LEA.HI.X R45, R4, c[0x0][0x1f4], R0, 0x1, P0 ;  /* 0x00007d00042d7a11 */ /* 0x000fe200000f0c00 */
[----:B------:R-:W-:Y:S01]  /*1d60*/  IMAD.MOV.U32 R4, RZ, RZ, R24 ;  /* 0x000000ffff047224 */ /* 0x000fe200078e0018 */
[----:B------:R-:W-:Y:S01]  /*1d70*/  LEA.HI R0, R3, R23, RZ, 0x2 ;  /* 0x0000001703007211 */ /* 0x000fe200078f10ff */
[----:B------:R-:W-:Y:S01]  /*1d80*/  IMAD.MOV.U32 R3, RZ, RZ, 0x40 ;  /* 0x00000040ff037424 */ /* 0x000fe200078e00ff */
[----:B------:R-:W-:Y:S01]  /*1d90*/  ISETP.LT.AND P0, PT, R50, UR9, PT ;  /* 0x0000000932007c0c */ /* 0x000fe2000bf01270 */
[----:B------:R-:W-:Y:S01]  /*1da0*/  STL.64 [R1+0x70], R44 ;  /* 0x0000702c01007387 */ /* 0x000fe20000100a00 */
[----:B------:R-:W-:Y:S01]  /*1db0*/  LOP3.LUT R6, R0, 0xfffffffc, RZ, 0xc0, !PT ;  /* 0xfffffffc00067812 */ /* 0x000fe200078ec0ff */
[----:B------:R-:W-:Y:S01]  /*1dc0*/  IMAD.WIDE.U32 R150, R31, c[0x0][0x240], R4 ;  /* 0x000090001f967a25 */ /* 0x000fe200078e0004 */
[----:B------:R-:W-:Y:S01]  /*1dd0*/  SEL R0, R148, 0xffffffe0, !P1 ;  /* 0xffffffe094007807 */ /* 0x000fe20004800000 */
[----:B------:R-:W-:Y:S01]  /*1de0*/  STL [R1+0x28], R2 ;  /* 0x0000280201007387 */ /* 0x000fe20000100800 */
[----:B------:R-:W-:Y:S01]  /*1df0*/  SEL R3, R3, 0xffffffc0, !P2 ;  /* 0xffffffc003037807 */ /* 0x000fe20005000000 */
[----:B------:R-:W-:Y:S01]  /*1e00*/  IMAD.IADD R23, R23, 0x1, -R6 ;  /* 0x0000000117177824 */ /* 0x000fe200078e0a06 */
[----:B------:R-:W-:Y:S01]  /*1e10*/  ISETP.GE.OR P5, PT, R16, c[0x0][0x16c], !P0 ;  /* 0x00005b0010007a0c */ /* 0x000fe200047a6670 */
[----:B---3--:R-:W-:Y:S01]  /*1e20*/  IMAD.IADD R9, R2, 0x1, R0 ;  /* 0x0000000102097824 */ /* 0x008fe200078e0200 */
[----:B------:R-:W-:Y:S01]  /*1e30*/  ISETP.GE.OR P3, PT, R32, c[0x0][0x16c], !P0 ;  /* 0x00005b0020007a0c */ /* 0x000fe20004766670 */
[----:B------:R-:W-:Y:S01]  /*1e40*/  IMAD.IADD R8, R2, 0x1, R3 ;  /* 0x0000000102087824 */ /* 0x000fe200078e0203 */
[----:B------:R-:W-:Y:S01]  /*1e50*/  ISETP.GE.OR P2, PT, R33, c[0x0][0x16c], !P0 ;  /* 0x00005b0021007a0c */ /* 0x000fe20004746670 */
[----:B------:R-:W-:Y:S01]  /*1e60*/  IMAD.IADD R7, R3, 0x1, R9 ;  /* 0x0000000103077824 */ /* 0x000fe200078e0209 */
[----:B------:R-:W-:Y:S01]  /*1e70*/  ISETP.GE.OR P1, PT, R28, c[0x0][0x16c], !P0 ;  /* 0x00005b001c007a0c */ /* 0x000fe20004726670 */
[----:B------:R-:W2:Y:S01]  /*1e80*/  LDSM.16.M88.4 R164, [R2+0x8080] ;  /* 0x0080800002a4783b */ /* 0x000ea20000000200 */
[----:B------:R-:W-:Y:S01]  /*1e90*/  LOP3.LUT R0, R35, 0xffffffe0, RZ, 0xc0, !PT ;  /* 0xffffffe023007812 */ /* 0x000fe200078ec0ff */
[----:B------:R-:W-:Y:S01]  /*1ea0*/  IMAD.SHL.U32 R4, R21, 0x10, RZ ;  /* 0x0000001015047824 */ /* 0x000fe200078e00ff */
[----:B------:R-:W-:Y:S01]  /*1eb0*/  ISETP.GE.OR P4, PT, R33, c[0x0][0x1fc], !P0 ;  /* 0x00007f0021007a0c */ /* 0x000fe20004786670 */
[----:B------:R-:W3:Y:S01]  /*1ec0*/  LDSM.16.M88.4 R168, [R9+0x8080] ;  /* 0x0080800009a8783b */ /* 0x000ee20000000200 */
[----:B------:R-:W-:Y:S01]  /*1ed0*/  CS2R R50, SRZ ;  /* 0x0000000000327805 */ /* 0x000fe2000001ff00 */
[----:B------:R-:W-:Y:S01]  /*1ee0*/  IMAD.IADD R0, R86, 0x1, -R0 ;  /* 0x0000000156007824 */ /* 0x000fe200078e0a00 */
[----:B------:R-:W-:Y:S01]  /*1ef0*/  LOP3.LUT R10, R10, 0x10, R4, 0xf8, !PT ;  /* 0x000000100a0a7812 */ /* 0x000fe200078ef804 */
[----:B------:R-:W4:Y:S01]  /*1f00*/  LDSM.16.M88.4 R172, [R8+0x8080] ;  /* 0x0080800008ac783b */ /* 0x000f220000000200 */
[----:B------:R-:W-:-:S02]  /*1f10*/  CS2R R24, SRZ ;  /* 0x0000000000187805 */ /* 0x000fc4000001ff00 */
[----:B-1----:R-:W-:Y:S01]  /*1f20*/  SHF.R.S32.HI R12, RZ, 0x1f, R0 ;  /* 0x0000001fff0c7819 */ /* 0x002fe20000011400 */
[----:B------:R-:W1:Y:S03]  /*1f30*/  LDSM.16.M88.4 R176, [R7+0x8080] ;  /* 0x0080800007b0783b */ /* 0x000e660000000200 */
[----:B------:R-:W-:Y:S01]  /*1f40*/  LEA.HI R5, R12, R0, RZ, 0x2 ;  /* 0x000000000c057211 */ /* 0x000fe200078f10ff */
        /* <DEDUP_REMOVED lines=11> */
[----:B------:R-:W1:Y:S04]  /*2000*/  LDSM.16.M88.4 R224, [R7+0xe080] ;  /* 0x00e0800007e0783b */ /* 0x000e680000000200 */
[----:B------:R-:W-:Y:S06]  /*2010*/  BAR.SYNC.DEFER_BLOCKING 0x0 ;  /* 0x0000000000007b1d */ /* 0x000fec0000010000 */
[----:B------:R-:W-:Y:S01]  /*2020*/  STL [R1+0x2c], R9 ;  /* 0x00002c0901007387 */ /* 0x000fe20000100800 */
[----:B--2---:R-:W-:-:S03]  /*2030*/  LOP3.LUT R2, R39, 0xfffffff0, RZ, 0xc0, !PT ;  /* 0xfffffff027027812 */ /* 0x004fc600078ec0ff */
[----:B------:R2:W-:Y:S02]  /*2040*/  STL [R1+0x34], R8 ;  /* 0x0000340801007387 */ /* 0x0005e40000100800 */
[----:B------:R-:W-:Y:S02]  /*2050*/  IMAD.IADD R2, R86, 0x1, -R2 ;  /* 0x0000000156027824 */ /* 0x000fe400078e0a02 */
[----:B------:R1:W-:Y:S03]  /*2060*/  STL [R1+0x30], R7 ;  /* 0x0000300701007387 */ /* 0x0003e60000100800 */
[----:B------:R-:W-:Y:S01]  /*2070*/  SHF.R.S32.HI R6, RZ, 0x1f, R2 ;  /* 0x0000001fff067819 */ /* 0x000fe20000011402 */
[----:B------:R-:W-:Y:S03]  /*2080*/  STL.64 [R1+0x80], R150 ;  /* 0x0000809601007387 */ /* 0x000fe60000100a00 */
[----:B------:R-:W-:Y:S01]  /*2090*/  LEA.HI R6, R6, R2, RZ, 0x3 ;  /* 0x0000000206067211 */ /* 0x000fe200078f18ff */
[----:B------:R-:W-:Y:S01]  /*20a0*/  @!PT LDS RZ, [RZ] ;  /* 0x00000000fffff984 */ /* 0x000fe20000000800 */
[----:B------:R-:W-:Y:S01]  /*20b0*/  @!PT LDS RZ, [RZ] ;  /* 0x00000000fffff984 */ /* 0x000fe20000000800 */
[----:B------:R-:W-:Y:S01]  /*20c0*/  @!PT LDS RZ, [RZ] ;  /* 0x00000000fffff984 */ /* 0x000fe20000000800 */
[----:B------:R3:W-:Y:S01]  /*20d0*/  LDGSTS.E.BYPASS.LTC128B.128 [R41+0x8080], [R48.64], !P5 ;  /* 0x0808000030297fae */ /* 0x0007e2000e901d4a */
[----:B------:R-:W-:-:S03]  /*20e0*/  ISETP.GE.OR P5, PT, R16, c[0x0][0x1fc], !P0 ;  /* 0x00007f0010007a0c */ /* 0x000fc600047a6670 */
[----:B------:R3:W-:Y:S01]  /*20f0*/  LDGSTS.E.BYPASS.LTC128B.128 [R41+0x9080], [R48.64+0x80], !P3 ;  /* 0x0908008030297fae */ /* 0x0007e2000d901d4a */
[----:B------:R-:W-:Y:S02]  /*2100*/  P2R R11, PR, RZ, 0x20 ;  /* 0x00000020ff0b7803 */ /* 0x000fe40000000000 */
[C---:B------:R-:W-:Y:S01]  /*2110*/  ISETP.GE.AND P5, PT, R32.reuse, c[0x0][0x1fc], PT ;  /* 0x00007f0020007a0c */ /* 0x040fe20003fa6270 */
[----:B------:R3:W-:Y:S01]  /*2120*/  LDGSTS.E.BYPASS.LTC128B.128 [R41+0xa080], [R48.64+0x100], !P2 ;  /* 0x0a08010030297fae */ /* 0x0007e2000d101d4a */
[----:B------:R-:W-:Y:S01]  /*2130*/  ISETP.GE.OR P2, PT, R32, c[0x0][0x1fc], !P0 ;  /* 0x00007f0020007a0c */ /* 0x000fe20004746670 */
[----:B--2---:R-:W-:Y:S02]  /*2140*/  IMAD.SHL.U32 R8, R30, 0x20, RZ ;  /* 0x000000201e087824 */ /* 0x004fe400078e00ff */
[----:B------:R3:W-:Y:S01]  /*2150*/  LDGSTS.E.BYPASS.LTC128B.128 [R41+0xb080], [R48.64+0x180], !P1 ;  /* 0x0b08018030297fae */ /* 0x0007e2000c901d4a */
[----:B------:R-:W-:Y:S02]  /*2160*/  ISETP.GE.AND P1, PT, R32, c[0x0][0x16c], PT ;  /* 0x00005b0020007a0c */ /* 0x000fe40003f26270 */
[C---:B-1----:R-:W-:Y:S01]  /*2170*/  LOP3.LUT R7, R6.reuse, 0xfffffff8, RZ, 0xc0, !PT ;  /* 0xfffffff806077812 */ /* 0x042fe200078ec0ff */
[----:B------:R-:W-:Y:S01]  /*2180*/  IMAD.SHL.U32 R6, R6, 0x40, RZ ;  /* 0x0000004006067824 */ /* 0x000fe200078e00ff */
[----:B------:R-:W-:-:S02]  /*2190*/  P2R R9, PR, RZ, 0x4 ;  /* 0x00000004ff097803 */ /* 0x000fc40000000000 */
[----:B------:R-:W-:Y:S01]  /*21a0*/  SEL R13, RZ, 0xffffffff, P1 ;  /* 0xffffffffff0d7807 */ /* 0x000fe20000800000 */
[----:B------:R-:W-:Y:S01]  /*21b0*/  IMAD.IADD R2, R2, 0x1, -R7 ;  /* 0x0000000102027824 */ /* 0x000fe200078e0a07 */
[----:B------:R-:W-:Y:S02]  /*21c0*/  LOP3.LUT R7, R5, 0xfffffffc, RZ, 0xc0, !PT ;  /* 0xfffffffc05077812 */ /* 0x000fe400078ec0ff */
[----:B------:R-:W-:Y:S02]  /*21d0*/  SEL R12, RZ, 0xffffffff, P5 ;  /* 0xffffffffff0c7807 */ /* 0x000fe40002800000 */
[----:B------:R-:W-:Y:S01]  /*21e0*/  ISETP.GE.AND P2, PT, R33, c[0x0][0x16c], PT ;  /* 0x00005b0021007a0c */ /* 0x000fe20003f46270 */
[----:B------:R-:W-:Y:S01]  /*21f0*/  IMAD.IADD R7, R0, 0x1, -R7 ;  /* 0x0000000100077824 */ /* 0x000fe200078e0a07 */
[----:B------:R-:W-:Y:S01]  /*2200*/  ISETP.NE.AND P5, PT, R9, RZ, PT ;  /* 0x000000ff0900720c */ /* 0x000fe20003fa5270 */
[----:B------:R-:W-:Y:S01]  /*2210*/  IMAD.SHL.U32 R9, R13, 0x2, RZ ;  /* 0x000000020d097824 */ /* 0x000fe200078e00ff */
[----:B------:R-:W-:Y:S01]  /*2220*/  LEA.HI R5, R5, R4, RZ, 0x1e ;  /* 0x0000000405057211 */ /* 0x000fe200078ff0ff */
[----:B------:R-:W-:Y:S01]  /*2230*/  IMAD.SHL.U32 R4, R12, 0x2, RZ ;  /* 0x000000020c047824 */ /* 0x000fe200078e00ff */
[----:B------:R-:W-:-:S02]  /*2240*/  ISETP.GE.AND P1, PT, R28, c[0x0][0x16c], PT ;  /* 0x00005b001c007a0c */ /* 0x000fc40003f26270 */
[----:B------:R-:W-:Y:S01]  /*2250*/  LOP3.LUT R20, R20, 0x20, R8, 0xf8, !PT ;  /* 0x0000002014147812 */ /* 0x000fe200078ef808 */
[----:B------:R-:W-:Y:S01]  /*2260*/  IMAD R8, R23, -0x8, R37 ;  /* 0xfffffff817087824 */ /* 0x000fe200078e0225 */
[----:B------:R-:W-:Y:S01]  /*2270*/  SEL R16, RZ, 0x4, P2 ;  /* 0x00000004ff107807 */ /* 0x000fe20001000000 */
[----:B------:R1:W-:Y:S01]  /*2280*/  STL [R1+0x64], R5 ;  /* 0x0000640501007387 */ /* 0x0003e20000100800 */
[----:B------:R-:W-:Y:S01]  /*2290*/  ISETP.GE.AND P2, PT, R33, c[0x0][0x1fc], PT ;  /* 0x00007f0021007a0c */ /* 0x000fe20003f46270 */
[----:B------:R-:W-:Y:S01]  /*22a0*/  CS2R R36, SRZ ;  /* 0x0000000000247805 */ /* 0x000fe2000001ff00 */
[----:B------:R-:W-:Y:S01]  /*22b0*/  LOP3.LUT R0, R10, 0x8, R38, 0xf8, !PT ;  /* 0x000000080a007812 */ /* 0x000fe200078ef826 */
[----:B------:R-:W-:Y:S01]  /*22c0*/  IMAD R10, R7, -0x2, R8 ;  /* 0xfffffffe070a7824 */ /* 0x000fe200078e0208 */
[----:B------:R-:W-:Y:S01]  /*22d0*/  SEL R15, RZ, 0x8, P1 ;  /* 0x00000008ff0f7807 */ /* 0x000fe20000800000 */
[----:B---3--:R-:W-:Y:S01]  /*22e0*/  CS2R R48, SRZ ;  /* 0x0000000000307805 */ /* 0x008fe2000001ff00 */
[----:B------:R-:W-:Y:S01]  /*22f0*/  LOP3.LUT R8, R0, R14, RZ, 0x3c, !PT ;  /* 0x0000000e00087212 */ /* 0x000fe200078e3cff */
[----:B------:R-:W-:Y:S01]  /*2300*/  CS2R R38, SRZ ;  /* 0x0000000000267805 */ /* 0x000fe2000001ff00 */
[----:B------:R-:W-:Y:S01]  /*2310*/  SEL R7, RZ, 0x4, P2 ;  /* 0x00000004ff077807 */ /* 0x000fe20001000000 */
[----:B------:R-:W-:Y:S01]  /*2320*/  CS2R R32, SRZ ;  /* 0x0000000000207805 */ /* 0x000fe2000001ff00 */
[----:B------:R-:W-:Y:S01]  /*2330*/  ISETP.NE.AND P2, PT, R11, RZ, PT ;  /* 0x000000ff0b00720c */ /* 0x000fe20003f45270 */
[----:B------:R-:W-:Y:S01]  /*2340*/  CS2R R22, SRZ ;  /* 0x0000000000167805 */ /* 0x000fe2000001ff00 */
[----:B------:R-:W-:-:S02]  /*2350*/  ISETP.GE.AND P1, PT, R28, c[0x0][0x1fc], PT ;  /* 0x00007f001c007a0c */ /* 0x000fc40003f26270 */
[----:B------:R-:W-:Y:S02]  /*2360*/  LOP3.LUT R4, R4, 0x2, R17, 0xe2, !PT ;  /* 0x0000000204047812 */ /* 0x000fe400078ee211 */
[----:B------:R-:W-:Y:S02]  /*2370*/  ISETP.GE.OR P3, PT, R28, c[0x0][0x1fc], !P0 ;  /* 0x00007f001c007a0c */ /* 0x000fe40004766670 */
[----:B------:R-:W-:Y:S01]  /*2380*/  LOP3.LUT P0, RZ, R2, 0x2, RZ, 0xc0, !PT ;  /* 0x0000000202ff7812 */ /* 0x000fe2000780c0ff */
[----:B------:R-:W-:Y:S01]  /*2390*/  CS2R R28, SRZ ;  /* 0x00000000001c7805 */ /* 0x000fe2000001ff00 */
[----:B------:R-:W-:Y:S02]  /*23a0*/  LOP3.LUT R6, R6, 0xfffffe00, RZ, 0xc0, !PT ;  /* 0xfffffe0006067812 */ /* 0x000fe400078ec0ff */
[----:B-1----:R-:W-:Y:S01]  /*23b0*/  LOP3.LUT R5, R9, 0x2, R18, 0xe2, !PT ;  /* 0x0000000209057812 */ /* 0x002fe200078ee212 */
[----:B------:R-:W-:-:S03]  /*23c0*/  @!P6 IMAD.SHL.U32 R9, R86, 0x10, RZ ;  /* 0x000000105609e824 */ /* 0x000fc600078e00ff */
[----:B------:R-:W-:Y:S02]  /*23d0*/  LOP3.LUT R0, R15, R5, R16, 0xfe, !PT ;  /* 0x000000050f007212 */ /* 0x000fe400078efe10 */
[----:B------:R-:W-:Y:S01]  /*23e0*/  SEL R5, RZ, 0x8, P1 ;  /* 0x00000008ff057807 */ /* 0x000fe20000800000 */
[----:B------:R1:W-:Y:S01]  /*23f0*/  @!P6 LDGSTS.E.BYPASS.LTC128B.128 [R9+0x14080], [R46.64] ;  /* 0x140800002e09efae */ /* 0x0003e2000b901d4a */
[----:B------:R-:W-:-:S03]  /*2400*/  LOP3.LUT P1, RZ, R2, 0x4, RZ, 0xc0, !PT ;  /* 0x0000000402ff7812 */ /* 0x000fc6000782c0ff */
[----:B------:R2:W-:Y:S04]  /*2410*/  STL [R1+0x5c], R0 ;  /* 0x00005c0001007387 */ /* 0x0005e80000100800 */
[----:B------:R-:W0:Y:S04]  /*2420*/  LDGDEPBAR ;  /* 0x00000000000079af */ /* 0x000e280000000000 */
[----:B------:R3:W-:Y:S01]  /*2430*/  LDGSTS.E.BYPASS.LTC128B.128 [R41+0x10080], [R44.64], !P2 ;  /* 0x100800002c297fae */ /* 0x0007e2000d101d4a */
[----:B------:R-:W-:-:S03]  /*2440*/  ISETP.GE.AND P2, PT, R86, 0x8, PT ;  /* 0x000000085600780c */ /* 0x000fc60003f46270 */
[----:B------:R3:W-:Y:S01]  /*2450*/  LDGSTS.E.BYPASS.LTC128B.128 [R41+0x11080], [R44.64+0x80], !P5 ;  /* 0x110800802c297fae */ /* 0x0007e2000e901d4a */
[----:B------:R-:W-:-:S03]  /*2460*/  ISETP.GT.AND P5, PT, R10, RZ, PT ;  /* 0x000000ff0a00720c */ /* 0x000fc60003fa4270 */
[----:B------:R3:W-:Y:S01]  /*2470*/  LDGSTS.E.BYPASS.LTC128B.128 [R41+0x12080], [R44.64+0x100], !P4 ;  /* 0x120801002c297fae */ /* 0x0007e2000e101d4a */
[----:B------:R-:W-:-:S03]  /*2480*/  ISETP.GT.AND P4, PT, R10, 0x1, PT ;  /* 0x000000010a00780c */ /* 0x000fc60003f84270 */
[----:B------:R3:W-:Y:S01]  /*2490*/  LDGSTS.E.BYPASS.LTC128B.128 [R41+0x13080], [R44.64+0x180], !P3 ;  /* 0x130801802c297fae */ /* 0x0007e2000d901d4a */
[----:B------:R-:W-:Y:S01]  /*24a0*/  ISETP.GT.AND P3, PT, R10, 0x20, PT ;  /* 0x000000200a00780c */ /* 0x000fe20003f64270 */
[----:B-1----:R-:W-:Y:S01]  /*24b0*/  CS2R R46, SRZ ;  /* 0x00000000002e7805 */ /* 0x002fe2000001ff00 */
[----:B--2---:R-:W-:Y:S01]  /*24c0*/  IMAD.SHL.U32 R0, R2, 0x40, RZ ;  /* 0x0000004002007824 */ /* 0x004fe200078e00ff */
[----:B------:R-:W-:Y:S01]  /*24d0*/  LOP3.LUT R2, R5, R4, R7, 0xfe, !PT ;  /* 0x0000000405027212 */ /* 0x000fe200078efe07 */
[----:B------:R-:W-:Y:S02]  /*24e0*/  IMAD.SHL.U32 R5, R30, 0x8, RZ ;  /* 0x000000081e057824 */ /* 0x000fe400078e00ff */
[----:B------:R-:W-:Y:S01]  /*24f0*/  IMAD.SHL.U32 R4, R34, 0x8, RZ ;  /* 0x0000000822047824 */ /* 0x000fe200078e00ff */
[----:B------:R-:W-:Y:S01]  /*2500*/  LOP3.LUT R0, R0, 0x1c0, RZ, 0xc0, !PT ;  /* 0x000001c000007812 */ /* 0x000fe200078ec0ff */
[----:B------:R1:W-:Y:S01]  /*2510*/  STL [R1+0x58], R2 ;  /* 0x0000580201007387 */ /* 0x0003e20000100800 */
[----:B------:R-:W-:-:S02]  /*2520*/  CS2R R34, SRZ ;  /* 0x0000000000227805 */ /* 0x000fc4000001ff00 */
[C---:B------:R-:W-:Y:S02]  /*2530*/  LOP3.LUT R7, R0.reuse, 0x8, R5, 0xf8, !PT ;  /* 0x0000000800077812 */ /* 0x040fe400078ef805 */
[----:B------:R-:W-:Y:S01]  /*2540*/  LOP3.LUT R5, R0, 0x38, R4, 0xf8, !PT ;  /* 0x0000003800057812 */ /* 0x000fe200078ef804 */
[----:B---3--:R-:W-:Y:S01]  /*2550*/  CS2R R44, SRZ ;  /* 0x00000000002c7805 */ /* 0x008fe2000001ff00 */
[----:B------:R-:W-:Y:S01]  /*2560*/  CS2R R40, SRZ ;  /* 0x0000000000287805 */ /* 0x000fe2000001ff00 */
[----:B-1----:R-:W-:-:S04]  /*2570*/  SHF.R.U32.HI R2, RZ, 0x3, R0 ;  /* 0x00000003ff027819 */ /* 0x002fc80000011600 */
[----:B------:R-:W-:Y:S01]  /*2580*/  LOP3.LUT R9, R2, R20, R0, 0x1e, !PT ;  /* 0x0000001402097212 */ /* 0x000fe200078e1e00 */
[C---:B------:R-:W-:Y:S01]  /*2590*/  IMAD R0, R30.reuse, 0x200, R8 ;  /* 0x000002001e007824 */ /* 0x040fe200078e0208 */
[-C--:B------:R-:W-:Y:S01]  /*25a0*/  LOP3.LUT R5, R5, R2.reuse, RZ, 0x3c, !PT ;  /* 0x0000000205057212 */ /* 0x080fe200078e3cff */
[----:B------:R-:W-:Y:S01]  /*25b0*/  IMAD R8, R30, 0x1000, R6 ;  /* 0x000010001e087824 */ /* 0x000fe200078e0206 */
[----:B------:R-:W-:Y:S01]  /*25c0*/  LOP3.LUT R4, R7, R2, RZ, 0x3c, !PT ;  /* 0x0000000207047212 */ /* 0x000fe200078e3cff */
[----:B------:R-:W-:Y:S01]  /*25d0*/  IMAD R3, R0, 0x2, R3 ;  /* 0x0000000200037824 */ /* 0x000fe200078e0203 */
[-C--:B------:R-:W-:Y:S01]  /*25e0*/  LOP3.LUT R7, R9, R6.reuse, RZ, 0xfc, !PT ;  /* 0x0000000609077212 */ /* 0x080fe200078efcff */
[----:B------:R-:W-:Y:S01]  /*25f0*/  IMAD.IADD R9, R151, 0x1, R19 ;  /* 0x0000000197097824 */ /* 0x000fe200078e0213 */
[-C--:B------:R-:W-:Y:S01]  /*2600*/  IADD3 R2, R4, R6.reuse, R26 ;  /* 0x0000000604027210 */ /* 0x080fe20007ffe01a */
[----:B------:R-:W-:Y:S01]  /*2610*/  IMAD.IADD R8, R8, 0x1, R5 ;  /* 0x0000000108087824 */ /* 0x000fe200078e0205 */
[----:B------:R-:W-:Y:S01]  /*2620*/  LOP3.LUT R6, R4, R6, RZ, 0xfc, !PT ;  /* 0x0000000604067212 */ /* 0x000fe200078efcff */
[----:B------:R-:W-:Y:S01]  /*2630*/  IMAD.MOV.U32 R5, RZ, RZ, 0x10 ;  /* 0x00000010ff057424 */ /* 0x000fe200078e00ff */
[----:B------:R1:W-:Y:S01]  /*2640*/  STL [R1+0x6c], R9 ;  /* 0x00006c0901007387 */ /* 0x0003e20000100800 */
[----:B------:R-:W-:Y:S01]  /*2650*/  @!P2 IMAD.SHL.U32 R4, R86, 0x10, RZ ;  /* 0x000000105604a824 */ /* 0x000fe200078e00ff */
[----:B------:R-:W-:Y:S01]  /*2660*/  CS2R R30, SRZ ;  /* 0x00000000001e7805 */ /* 0x000fe2000001ff00 */
[----:B------:R-:W-:Y:S01]  /*2670*/  IMAD.SHL.U32 R0, R0, 0x2, RZ ;  /* 0x0000000200007824 */ /* 0x000fe200078e00ff */
[----:B------:R-:W-:Y:S01]  /*2680*/  SEL R5, R5, 0xfffffff0, !P0 ;  /* 0xfffffff005057807 */ /* 0x000fe20004000000 */
[----:B------:R-:W-:Y:S01]  /*2690*/  IMAD.SHL.U32 R2, R2, 0x2, RZ ;  /* 0x0000000202027824 */ /* 0x000fe200078e00ff */
[----:B------:R2:W-:Y:S01]  /*26a0*/  @!P2 LDGSTS.E.BYPASS.LTC128B.128 [R4+0x14100], [R42.64] ;  /* 0x141000002a04afae */ /* 0x0005e2000b901d4a */
[----:B------:R-:W-:Y:S01]  /*26b0*/  CS2R R86, SRZ ;  /* 0x0000000000567805 */ /* 0x000fe2000001ff00 */
[----:B------:R-:W-:Y:S01]  /*26c0*/  CS2R R26, SRZ ;  /* 0x00000000001a7805 */ /* 0x000fe2000001ff00 */
[----:B------:R-:W-:Y:S01]  /*26d0*/  CS2R R20, SRZ ;  /* 0x0000000000147805 */ /* 0x000fe2000001ff00 */
[----:B------:R3:W-:Y:S01]  /*26e0*/  STL [R1+0x38], R3 ;  /* 0x0000380301007387 */ /* 0x0007e20000100800 */
[----:B------:R-:W-:-:S03]  /*26f0*/  ISETP.GT.AND P2, PT, R10, 0x21, PT ;  /* 0x000000210a00780c */ /* 0x000fc60003f44270 */
[----:B------:R4:W-:Y:S04]  /*2700*/  STL [R1+0x3c], R0 ;  /* 0x00003c0001007387 */ /* 0x0009e80000100800 */
[----:B------:R-:W0:Y:S01]  /*2710*/  LDGDEPBAR ;  /* 0x00000000000079af */ /* 0x000e220000000000 */
[----:B-1----:R-:W-:Y:S02]  /*2720*/  LEA R9, R6, 0x15180, 0x1 ;  /* 0x0001518006097811 */ /* 0x002fe400078e08ff */
[----:B------:R-:W-:-:S03]  /*2730*/  LEA R6, R8, 0x80, 0x1 ;  /* 0x0000008008067811 */ /* 0x000fc600078e08ff */
[----:B------:R-:W-:Y:S01]  /*2740*/  STL [R1+0x40], R9 ;  /* 0x0000400901007387 */ /* 0x000fe20000100800 */
[----:B--2---:R-:W-:-:S03]  /*2750*/  SEL R4, R148, 0xffffffe0, !P1 ;  /* 0xffffffe094047807 */ /* 0x004fc60004800000 */
[----:B------:R1:W-:Y:S01]  /*2760*/  STL [R1+0x24], R6 ;  /* 0x0000240601007387 */ /* 0x0003e20000100800 */
[--C-:B---3--:R-:W-:Y:S01]  /*2770*/  IMAD R3, R5, 0x2, R2.reuse ;  /* 0x0000000205037824 */ /* 0x108fe200078e0202 */
[----:B------:R-:W-:Y:S01]  /*2780*/  CS2R R42, SRZ ;  /* 0x00000000002a7805 */ /* 0x000fe2000001ff00 */
[----:B----4-:R-:W-:Y:S02]  /*2790*/  IMAD.SHL.U32 R0, R7, 0x2, RZ ;  /* 0x0000000207007824 */ /* 0x010fe400078e00ff */
[C---:B------:R-:W-:Y:S02]  /*27a0*/  IMAD R7, R4.reuse, 0x2, R2 ;  /* 0x0000000204077824 */ /* 0x040fe400078e0202 */
[----:B------:R-:W-:-:S03]  /*27b0*/  IMAD R252, R4, 0x2, R3 ;  /* 0x0000000204fc7824 */ /* 0x000fc600078e0203 */
[----:B------:R2:W-:Y:S01]  /*27c0*/  STL [R1+0x20], R7 ;  /* 0x0000200701007387 */ /* 0x0005e20000100800 */
[--C-:B-1----:R-:W-:Y:S02]  /*27d0*/  IMAD R6, R5, 0x2, R9.reuse ;  /* 0x0000000205067824 */ /* 0x102fe400078e0209 */
[C---:B------:R-:W-:Y:S02]  /*27e0*/  IMAD R5, R4.reuse, 0x2, R9 ;  /* 0x0000000204057824 */ /* 0x040fe400078e0209 */
[----:B------:R-:W-:Y:S01]  /*27f0*/  IMAD R4, R4, 0x2, R6 ;  /* 0x0000000204047824 */ /* 0x000fe200078e0206 */
[----:B------:R2:W-:Y:S04]  /*2800*/  STL [R1+0x44], R6 ;  /* 0x0000440601007387 */ /* 0x0005e80000100800 */
[----:B------:R2:W-:Y:S04]  /*2810*/  STL [R1+0x4c], R5 ;  /* 0x00004c0501007387 */ /* 0x0005e80000100800 */
[----:B------:R2:W-:Y:S02]  /*2820*/  STL [R1+0x48], R4 ;  /* 0x0000480401007387 */ /* 0x0005e40000100800 */
.L_x_55:
[----:B-1----:R-:W3:Y:S01]  /*2830*/  LDL R159, [R1+0x28] ;  /* 0x00002800019f7983 */ /* 0x002ee20000100800 */
[----:B------:R-:W-:Y:S04]  /*2840*/  DEPBAR.LE SB0, 0x0 ;  /* 0x000080000000791a */ /* 0x000fe80000000000 */
[----:B------:R-:W4:Y:S01]  /*2850*/  LDL R158, [R1+0x2c] ;  /* 0x00002c00019e7983 */ /* 0x000f220000100800 */
[----:B------:R-:W-:Y:S03]  /*2860*/  UIADD3 UR8, UR6, 0x1, URZ ;  /* 0x0000000106087890 */ /* 0x000fe6000fffe03f */
[----:B-----5:R-:W5:Y:S01]  /*2870*/  LDL R157, [R1+0x34] ;  /* 0x00003400019d7983 */ /* 0x020f620000100800 */
[----:B------:R-:W-:Y:S03]  /*2880*/  UISETP.GE.AND UP0, UPT, UR8, UR7, UPT ;  /* 0x000000070800728c */ /* 0x000fe6000bf06270 */
[----:B--2---:R-:W2:Y:S04]  /*2890*/  LDL R163, [R1+0x20] ;  /* 0x0000200001a37983 */ /* 0x004ea80000100800 */
[----:B------:R-:W-:Y:S01]  /*28a0*/  BAR.SYNC.DEFER_BLOCKING 0x0 ;  /* 0x0000000000007b1d */ /* 0x000fe20000010000 */
[----:B------:R-:W-:Y:S05]  /*28b0*/  PLOP3.LUT P1, PT, PT, PT, UP0, 0x80, 0x0 ;  /* 0x000000000000781c */ /* 0x000fea0003f2f008 */
[----:B------:R-:W-:Y:S04]  /*28c0*/  LDSM.16.M88.4 R8, [R2+0x8080] ;  /* 0x008080000208783b */ /* 0x000fe80000000200 */
[----:B------:R-:W2:Y:S04]  /*28d0*/  LDL R156, [R1+0x30] ;  /* 0x00003000019c7983 */ /* 0x000ea80000100800 */
[----:B------:R-:W-:Y:S04]  /*28e0*/  LDSM.16.M88.4 R16, [R3+0x8080] ;  /* 0x008080000310783b */ /* 0x000fe80000000200 */
[----:B------:R-:W2:Y:S04]  /*28f0*/  LDL R162, [R1+0x64] ;  /* 0x0000640001a27983 */ /* 0x000ea80000100800 */
[----:B------:R-:W2:Y:S04]  /*2900*/  LDL R241, [R1+0x3c] ;  /* 0x00003c0001f17983 */ /* 0x000ea80000100800 */
[----:B------:R-:W2:Y:S04]  /*2910*/  LDL R240, [R1+0x38] ;  /* 0x0000380001f07983 */ /* 0x000ea80000100800 */
[----:B---3--:R-:W1:Y:S04]  /*2920*/  LDSM.16.M88.4 R12, [R159+0x80] ;  /* 0x000080009f0c783b */ /* 0x008e680000000200 */
[----:B----4-:R-:W3:Y:S04]  /*2930*/  LDSM.16.M88.4 R148, [R158+0x80] ;  /* 0x000080009e94783b */ /* 0x010ee80000000200 */
[----:B-----5:R-:W-:Y:S01]  /*2940*/  LDSM.16.M88.4 R152, [R157+0x80] ;  /* 0x000080009d98783b */ /* 0x020fe20000000200 */
[C---:B-1----:R-:W-:Y:S08]  /*2950*/  HMMA.16816.F32 R4, R8.reuse, R12, RZ ;  /* 0x0000000c0804723c */ /* 0x042ff000000018ff */
[----:B------:R-:W-:Y:S01]  /*2960*/  HMMA.16816.F32 R8, R8, R14, RZ ;  /* 0x0000000e0808723c */ /* 0x000fe200000018ff */
[----:B--2---:R-:W1:Y:S04]  /*2970*/  LDSM.16.M88.4 R12, [R163+0x8080] ;  /* 0x00808000a30c783b */ /* 0x004e680000000200 */
        /* <DEDUP_REMOVED lines=227> */
[----:B--234-:R2:W-:Y:S01]  /*37b0*/  STL [R1+0xa8], R0 ;  /* 0x0000a80001007387 */ /* 0x01c5e20000100800 */
[----:B------:R-:W-:Y:S02]  /*37c0*/  ULDC.64 UR4, c[0x0][0x208] ;  /* 0x0000820000047ab9 */ /* 0x000fe40000000a00 */
[----:B------:R-:W-:Y:S01]  /*37d0*/  UIMAD.WIDE.U32 UR14, UR8, UR4, URZ ;  /* 0x00000004080e72a5 */ /* 0x000fe2000f8e003f */
[----:B------:R3:W-:Y:S01]  /*37e0*/  STL.64 [R1+0xa0], R2 ;  /* 0x0000a00201007387 */ /* 0x0007e20000100a00 */
[----:B------:R-:W-:Y:S03]  /*37f0*/  USHF.R.S32.HI UR12, URZ, 0x1f, UR8 ;  /* 0x0000001f3f0c7899 */ /* 0x000fe60008011408 */
[----:B------:R-:W4:Y:S01]  /*3800*/  LDL R251, [R1+0x58] ;  /* 0x0000580001fb7983 */ /* 0x000f220000100800 */
[----:B------:R-:W-:Y:S01]  /*3810*/  IMAD.U32 R244, RZ, RZ, UR14 ;  /* 0x0000000efff47e24 */ /* 0x000fe2000f8e00ff */
[----:B------:R-:W-:Y:S01]  /*3820*/  UIMAD UR12, UR12, UR4, URZ ;  /* 0x000000040c0c72a4 */ /* 0x000fe2000f8e023f */
[----:B------:R-:W-:Y:S01]  /*3830*/  IMAD.U32 R246, RZ, RZ, UR14 ;  /* 0x0000000efff67e24 */ /* 0x000fe2000f8e00ff */
[----:B------:R-:W4:Y:S01]  /*3840*/  LDL R250, [R1+0x50] ;  /* 0x0000500001fa7983 */ /* 0x000f220000100800 */
[----:B------:R-:W-:Y:S02]  /*3850*/  UIMAD UR4, UR8, -0x20, UR9 ;  /* 0xffffffe0080478a4 */ /* 0x000fe4000f8e0209 */
[----:B------:R-:W-:Y:S01]  /*3860*/  UIMAD UR12, UR8, UR5, UR12 ;  /* 0x00000005080c72a4 */ /* 0x000fe2000f8e020c */
[----:B------:R-:W4:Y:S03]  /*3870*/  LDL.64 R248, [R1+0x88] ;  /* 0x0000880001f87983 */ /* 0x000f260000100a00 */
[----:B------:R-:W-:Y:S01]  /*3880*/  UIADD3 UR12, UR15, UR12, URZ ;  /* 0x0000000c0f0c7290 */ /* 0x000fe2000fffe03f */
[----:B-12---:R-:W1:Y:S05]  /*3890*/  S2R R0, SR_TID.X ;  /* 0x0000000000007919 */ /* 0x006e6a0000002100 */
[----:B------:R-:W-:Y:S01]  /*38a0*/  IMAD.U32 R245, RZ, RZ, UR12 ;  /* 0x0000000cfff57e24 */ /* 0x000fe2000f8e00ff */
[----:B---3--:R-:W2:Y:S02]  /*38b0*/  LDL.64 R2, [R1+0x70] ;  /* 0x0000700001027983 */ /* 0x008ea40000100a00 */
[----:B--2---:R-:W-:Y:S02]  /*38c0*/  LEA R244, P0, R244, R2, 0x6 ;  /* 0x00000002f4f47211 */ /* 0x004fe400078030ff */
[----:B-1----:R-:W-:Y:S02]  /*38d0*/  SHF.R.S32.HI R247, RZ, 0x1f, R0 ;  /* 0x0000001ffff77819 */ /* 0x002fe40000011400 */
[----:B------:R-:W-:Y:S02]  /*38e0*/  LEA.HI.X R245, R246, R3, R245, 0x6, P0 ;  /* 0x00000003f6f57211 */ /* 0x000fe400000f34f5 */
[----:B------:R-:W-:Y:S02]  /*38f0*/  LEA.HI R247, R247, R0, RZ, 0x3 ;  /* 0x00000000f7f77211 */ /* 0x000fe400078f18ff */
[----:B------:R1:W5:Y:S01]  /*3900*/  LDL.LU R0, [R1+0xa8] ;  /* 0x0000a80001007983 */ /* 0x0003620000300800 */
[----:B----4-:R-:W-:Y:S02]  /*3910*/  LOP3.LUT P0, RZ, R251, 0x1, RZ, 0xc0, !PT ;  /* 0x00000001fbff7812 */ /* 0x010fe4000780c0ff */
[----:B------:R-:W-:Y:S01]  /*3920*/  SHF.R.S32.HI R247, RZ, 0x3, R247 ;  /* 0x00000003fff77819 */ /* 0x000fe200000114f7 */
[----:B------:R1:W5:Y:S03]  /*3930*/  LDL.LU.64 R2, [R1+0xa0] ;  /* 0x0000a00001027983 */ /* 0x0003660000300a00 */
[----:B------:R-:W-:-:S13]  /*3940*/  ISETP.GE.OR P0, PT, R247, UR4, !P0 ;  /* 0x00000004f7007c0c */ /* 0x000fda000c706670 */
[----:B------:R-:W-:Y:S01]  /*3950*/  @!PT LDS RZ, [RZ] ;  /* 0x00000000fffff984 */ /* 0x000fe20000000800 */
[----:B------:R-:W-:Y:S01]  /*3960*/  @!PT LDS RZ, [RZ] ;  /* 0x00000000fffff984 */ /* 0x000fe20000000800 */
[----:B------:R-:W-:Y:S01]  /*3970*/  @!PT LDS RZ, [RZ] ;  /* 0x00000000fffff984 */ /* 0x000fe20000000800 */
[----:B------:R2:W-:Y:S01]  /*3980*/  LDGSTS.E.BYPASS.LTC128B.128 [R250+0x10080], [R244.64], !P0 ;  /* 0x10080000f4fa7fae */ /* 0x0005e2000c101d4a */
        /* <DEDUP_REMOVED lines=8> */
[----:B------:R-:W3:Y:S11]  /*3a10*/  S2R R247, SR_TID.X ;  /* 0x0000000000f77919 */ /* 0x000ef60000002100 */
[----:B------:R2:W-:Y:S01]  /*3a20*/  LDGSTS.E.BYPASS.LTC128B.128 [R250+0x13080], [R244.64+0x180], !P0 ;  /* 0x13080180f4fa7fae */ /* 0x0005e2000c101d4a */
[----:B---3--:R-:W-:Y:S02]  /*3a30*/  @!P6 IMAD.SHL.U32 R246, R247, 0x10, RZ ;  /* 0x00000010f7f6e824 */ /* 0x008fe400078e00ff */
[----:B--2---:R-:W-:Y:S05]  /*3a40*/  IMAD.U32 R244, RZ, RZ, UR6 ;  /* 0x00000006fff47e24 */ /* 0x004fea000f8e00ff */
[----:B------:R-:W-:Y:S05]  /*3a50*/  @!P6 LEA R244, R244, 0x20, 0x5 ;  /* 0x00000020f4f4e811 */ /* 0x000fea00078e28ff */
[----:B------:R-:W-:Y:S05]  /*3a60*/  @!P6 IMAD.WIDE R244, R244, 0x4, R248 ;  /* 0x00000004f4f4e825 */ /* 0x000fea00078e02f8 */
[----:B------:R1:W-:Y:S02]  /*3a70*/  @!P6 LDGSTS.E.BYPASS.LTC128B.128 [R246+0x14100], [R244.64] ;  /* 0x14100000f4f6efae */ /* 0x0003e4000b901d4a */
.L_x_53:
        /* <DEDUP_REMOVED lines=50> */
[----:B-1--4-:R-:W2:Y:S01]  /*3da0*/  LDL.64 R12, [R1+0x78] ;  /* 0x00007800010c7983 */ /* 0x012ea20000100a00 */
[----:B------:R-:W-:Y:S02]  /*3db0*/  ULDC.64 UR4, c[0x0][0x178] ;  /* 0x00005e0000047ab9 */ /* 0x000fe40000000a00 */
[----:B------:R-:W-:Y:S01]  /*3dc0*/  UIMAD.WIDE.U32 UR14, UR8, UR4, URZ ;  /* 0x00000004080e72a5 */ /* 0x000fe2000f8e003f */
[----:B------:R-:W4:Y:S01]  /*3dd0*/  LDL R7, [R1+0x5c] ;  /* 0x00005c0001077983 */ /* 0x000f220000100800 */
[----:B------:R-:W-:Y:S03]  /*3de0*/  USHF.R.S32.HI UR12, URZ, 0x1f, UR8 ;  /* 0x0000001f3f0c7899 */ /* 0x000fe60008011408 */
[----:B---3--:R-:W3:Y:S01]  /*3df0*/  LDL R10, [R1+0x50] ;  /* 0x00005000010a7983 */ /* 0x008ee20000100800 */
[----:B------:R-:W-:Y:S01]  /*3e00*/  IMAD.U32 R4, RZ, RZ, UR14 ;  /* 0x0000000eff047e24 */ /* 0x000fe2000f8e00ff */
[----:B------:R-:W-:Y:S01]  /*3e10*/  UIMAD UR12, UR12, UR4, URZ ;  /* 0x000000040c0c72a4 */ /* 0x000fe2000f8e023f */
[----:B------:R-:W-:Y:S01]  /*3e20*/  IMAD.U32 R6, RZ, RZ, UR14 ;  /* 0x0000000eff067e24 */ /* 0x000fe2000f8e00ff */
[----:B------:R-:W3:Y:S01]  /*3e30*/  LDL.64 R8, [R1+0x90] ;  /* 0x0000900001087983 */ /* 0x000ee20000100a00 */
[----:B------:R-:W-:Y:S02]  /*3e40*/  USHF.L.U32 UR4, UR8, 0x5, URZ ;  /* 0x0000000508047899 */ /* 0x000fe4000800063f */
[----:B------:R-:W-:Y:S01]  /*3e50*/  UIMAD UR12, UR8, UR5, UR12 ;  /* 0x00000005080c72a4 */ /* 0x000fe2000f8e020c */
[----:B------:R-:W1:Y:S01]  /*3e60*/  S2R R149, SR_TID.X ;  /* 0x0000000000957919 */ /* 0x000e620000002100 */
[----:B------:R-:W-:Y:S02]  /*3e70*/  UIADD3 UR5, -UR4, UR9, URZ ;  /* 0x0000000904057290 */ /* 0x000fe4000fffe13f */
[----:B------:R-:W-:Y:S06]  /*3e80*/  UIADD3 UR12, UR15, UR12, URZ ;  /* 0x0000000c0f0c7290 */ /* 0x000fec000fffe03f */
[----:B------:R-:W-:Y:S01]  /*3e90*/  IMAD.U32 R5, RZ, RZ, UR12 ;  /* 0x0000000cff057e24 */ /* 0x000fe2000f8e00ff */
[----:B-1----:R-:W-:Y:S04]  /*3ea0*/  SHF.R.S32.HI R11, RZ, 0x1f, R149 ;  /* 0x0000001fff0b7819 */ /* 0x002fe80000011495 */
[----:B------:R-:W-:Y:S04]  /*3eb0*/  LEA.HI R11, R11, R149, RZ, 0x3 ;  /* 0x000000950b0b7211 */ /* 0x000fe800078f18ff */
[----:B------:R-:W-:Y:S02]  /*3ec0*/  SHF.R.S32.HI R11, RZ, 0x3, R11 ;  /* 0x00000003ff0b7819 */ /* 0x000fe4000001140b */
[----:B--2---:R-:W-:Y:S02]  /*3ed0*/  LEA R4, P0, R4, R12, 0x6 ;  /* 0x0000000c04047211 */ /* 0x004fe400078030ff */
[----:B----4-:R-:W-:Y:S02]  /*3ee0*/  LOP3.LUT P1, RZ, R7, 0x1, RZ, 0xc0, !PT ;  /* 0x0000000107ff7812 */ /* 0x010fe4000782c0ff */
[----:B------:R-:W-:Y:S02]  /*3ef0*/  LEA.HI.X R5, R6, R13, R5, 0x6, P0 ;  /* 0x0000000d06057211 */ /* 0x000fe400000f3405 */
[----:B------:R-:W-:Y:S02]  /*3f00*/  ISETP.GE.OR P1, PT, R11, UR5, !P1 ;  /* 0x000000050b007c0c */ /* 0x000fe4000cf26670 */
[----:B------:R-:W-:Y:S04]  /*3f10*/  LOP3.LUT P0, RZ, R7, 0x2, RZ, 0xc0, !PT ;  /* 0x0000000207ff7812 */ /* 0x000fe8000780c0ff */
[----:B------:R-:W-:Y:S07]  /*3f20*/  ISETP.GE.OR P0, PT, R11, UR5, !P0 ;  /* 0x000000050b007c0c */ /* 0x000fee000c706670 */
[----:B------:R-:W-:Y:S01]  /*3f30*/  @!PT LDS RZ, [RZ] ;  /* 0x00000000fffff984 */ /* 0x000fe20000000800 */
[----:B------:R-:W-:Y:S01]  /*3f40*/  @!PT LDS RZ, [RZ] ;  /* 0x00000000fffff984 */ /* 0x000fe20000000800 */
[----:B------:R-:W-:Y:S01]  /*3f50*/  @!PT LDS RZ, [RZ] ;  /* 0x00000000fffff984 */ /* 0x000fe20000000800 */
[----:B---3--:R1:W-:Y:S01]  /*3f60*/  LDGSTS.E.BYPASS.LTC128B.128 [R10+0x8080], [R4.64], !P1 ;  /* 0x08080000040a7fae */ /* 0x0083e2000c901d4a */
[----:B------:R-:W-:Y:S04]  /*3f70*/  LOP3.LUT P1, RZ, R7, 0x4, RZ, 0xc0, !PT ;  /* 0x0000000407ff7812 */ /* 0x000fe8000782c0ff */
[----:B------:R-:W-:Y:S01]  /*3f80*/  ISETP.GE.OR P1, PT, R11, UR5, !P1 ;  /* 0x000000050b007c0c */ /* 0x000fe2000cf26670 */
[----:B------:R1:W-:Y:S01]  /*3f90*/  LDGSTS.E.BYPASS.LTC128B.128 [R10+0x9080], [R4.64+0x80], !P0 ;  /* 0x09080080040a7fae */ /* 0x0003e2000c101d4a */
[----:B------:R-:W-:Y:S04]  /*3fa0*/  LOP3.LUT P0, RZ, R7, 0x8, RZ, 0xc0, !PT ;  /* 0x0000000807ff7812 */ /* 0x000fe8000780c0ff */
[----:B------:R-:W-:Y:S02]  /*3fb0*/  ISETP.GE.OR P0, PT, R11, UR5, !P0 ;  /* 0x000000050b007c0c */ /* 0x000fe4000c706670 */
[----:B------:R-:W2:Y:S05]  /*3fc0*/  S2R R11, SR_TID.X ;  /* 0x00000000000b7919 */ /* 0x000eaa0000002100 */
[----:B------:R1:W-:Y:S06]  /*3fd0*/  LDGSTS.E.BYPASS.LTC128B.128 [R10+0xa080], [R4.64+0x100], !P1 ;  /* 0x0a080100040a7fae */ /* 0x0003ec000c901d4a */
[----:B------:R1:W-:Y:S01]  /*3fe0*/  LDGSTS.E.BYPASS.LTC128B.128 [R10+0xb080], [R4.64+0x180], !P0 ;  /* 0x0b080180040a7fae */ /* 0x0003e2000c101d4a */
[----:B--2---:R-:W-:Y:S02]  /*3ff0*/  @!P6 IMAD.SHL.U32 R6, R11, 0x10, RZ ;  /* 0x000000100b06e824 */ /* 0x004fe400078e00ff */
[----:B-1----:R-:W-:Y:S04]  /*4000*/  IMAD.U32 R4, RZ, RZ, UR4 ;  /* 0x00000004ff047e24 */ /* 0x002fe8000f8e00ff */
[----:B------:R-:W-:Y:S05]  /*4010*/  @!P6 IMAD.WIDE R4, R4, 0x4, R8 ;  /* 0x000000040404e825 */ /* 0x000fea00078e0208 */
[----:B------:R1:W-:Y:S02]  /*4020*/  @!P6 LDGSTS.E.BYPASS.LTC128B.128 [R6+0x14080], [R4.64] ;  /* 0x140800000406efae */ /* 0x0003e4000b901d4a */
.L_x_54:
        /* <DEDUP_REMOVED lines=21> */
[----:B-----5:R1:W-:Y:S03]  /*4180*/  STL [R1+0x9c], R0 ;  /* 0x00009c0001007387 */ /* 0x0203e60000100800 */
        /* <DEDUP_REMOVED lines=80> */
[----:B-1----:R-:W-:Y:S01]  /*4690*/  FMUL.FTZ R149, R84, c[0x0][0x298] ;  /* 0x0000a60054957a20 */ /* 0x002fe20000410000 */
[----:B------:R-:W-:Y:S01]  /*46a0*/  PLOP3.LUT P0, PT, PT, PT, PT, 0x8, 0x0 ;  /* 0x000000000000781c */ /* 0x000fe20003f0e170 */
[----:B------:R-:W-:-:S02]  /*46b0*/  FMUL.FTZ R6, R85, c[0x0][0x298] ;  /* 0x0000a60055067a20 */ /* 0x000fc40000410000 */
[----:B------:R-:W-:Y:S02]  /*46c0*/  FMUL.FTZ R148, R86, c[0x0][0x298] ;  /* 0x0000a60056947a20 */ /* 0x000fe40000410000 */
[----:B------:R-:W-:Y:S02]  /*46d0*/  FMUL.FTZ R4, R87, c[0x0][0x298] ;  /* 0x0000a60057047a20 */ /* 0x000fe40000410000 */
[----:B------:R-:W-:Y:S02]  /*46e0*/  FMUL.FTZ R5, R88, c[0x0][0x298] ;  /* 0x0000a60058057a20 */ /* 0x000fe40000410000 */
[----:B------:R-:W-:Y:S02]  /*46f0*/  FMUL.FTZ R2, R89, c[0x0][0x298] ;  /* 0x0000a60059027a20 */ /* 0x000fe40000410000 */
[----:B------:R-:W-:Y:S02]  /*4700*/  FMUL.FTZ R3, R90, c[0x0][0x298] ;  /* 0x0000a6005a037a20 */ /* 0x000fe40000410000 */
[----:B-----5:R-:W-:-:S02]  /*4710*/  FMUL.FTZ R0, R91, c[0x0][0x298] ;  /* 0x0000a6005b007a20 */ /* 0x020fc40000410000 */
        /* <DEDUP_REMOVED lines=56> */
.L_x_52:
[----:B------:R-:W-:Y:S05]  /*4aa0*/  @P0 BRA `(.L_x_56) ;  /* 0x00001e6000000947 */ /* 0x000fea0003800000 */
[----:B------:R-:W2:Y:S01]  /*4ab0*/  LDL R111, [R1+0x98] ;  /* 0x00009800016f7983 */ /* 0x000ea20000100800 */
[----:B------:R-:W-:Y:S02]  /*4ac0*/  F2FP.PACK_AB R87, R33, R32 ;  /* 0x000000202157723e */ /* 0x000fe400000000ff */
[----:B------:R-:W-:Y:S01]  /*4ad0*/  F2FP.PACK_AB R33, R2, R5 ;  /* 0x000000050221723e */ /* 0x000fe200000000ff */
[----:B------:R-:W1:Y:S01]  /*4ae0*/  S2R R119, SR_TID.X ;  /* 0x0000000000777919 */ /* 0x000e620000002100 */
[----:B------:R-:W-:Y:S02]  /*4af0*/  F2FP.PACK_AB R32, R0, R3 ;  /* 0x000000030020723e */ /* 0x000fe400000000ff */
[----:B------:R-:W-:Y:S02]  /*4b00*/  F2FP.PACK_AB R86, R35, R34 ;  /* 0x000000222356723e */ /* 0x000fe400000000ff */
[----:B------:R-:W-:-:S02]  /*4b10*/  F2FP.PACK_AB R35, R6, R149 ;  /* 0x000000950623723e */ /* 0x000fc400000000ff */
[----:B------:R-:W-:Y:S02]  /*4b20*/  F2FP.PACK_AB R36, R37, R36 ;  /* 0x000000242524723e */ /* 0x000fe400000000ff */
[----:B------:R-:W-:Y:S02]  /*4b30*/  F2FP.PACK_AB R90, R23, R22 ;  /* 0x00000016175a723e */ /* 0x000fe400000000ff */
[----:B------:R-:W-:Y:S02]  /*4b40*/  F2FP.PACK_AB R34, R4, R148 ;  /* 0x000000940422723e */ /* 0x000fe400000000ff */
[----:B------:R-:W-:Y:S02]  /*4b50*/  F2FP.PACK_AB R91, R21, R20 ;  /* 0x00000014155b723e */ /* 0x000fe400000000ff */
[----:B------:R-:W-:Y:S02]  /*4b60*/  F2FP.PACK_AB R89, R25, R24 ;  /* 0x000000181959723e */ /* 0x000fe400000000ff */
[----:B------:R-:W-:-:S02]  /*4b70*/  F2FP.PACK_AB R88, R27, R26 ;  /* 0x0000001a1b58723e */ /* 0x000fc400000000ff */
[----:B------:R-:W-:Y:S02]  /*4b80*/  F2FP.PACK_AB R85, R29, R28 ;  /* 0x0000001c1d55723e */ /* 0x000fe400000000ff */
[----:B------:R-:W-:Y:S02]  /*4b90*/  F2FP.PACK_AB R84, R31, R30 ;  /* 0x0000001e1f54723e */ /* 0x000fe400000000ff */
[----:B------:R-:W-:Y:S02]  /*4ba0*/  F2FP.PACK_AB R38, R39, R38 ;  /* 0x000000262726723e */ /* 0x000fe400000000ff */
[----:B-1----:R-:W-:Y:S02]  /*4bb0*/  SHF.R.S32.HI R5, RZ, 0x1f, R119 ;  /* 0x0000001fff057819 */ /* 0x002fe40000011477 */
[----:B------:R-:W-:Y:S02]  /*4bc0*/  F2FP.PACK_AB R48, R49, R48 ;  /* 0x000000303130723e */ /* 0x000fe400000000ff */
[----:B------:R-:W-:-:S02]  /*4bd0*/  LEA.HI R3, R5, R119, RZ, 0x2 ;  /* 0x0000007705037211 */ /* 0x000fc400078f10ff */
[CC--:B------:R-:W-:Y:S02]  /*4be0*/  LEA.HI R37, R5.reuse, R119.reuse, RZ, 0x5 ;  /* 0x0000007705257211 */ /* 0x0c0fe400078f28ff */
[--C-:B------:R-:W-:Y:S02]  /*4bf0*/  SHF.R.S32.HI R6, RZ, 0x2, R3.reuse ;  /* 0x00000002ff067819 */ /* 0x100fe40000011403 */
[----:B------:R-:W-:Y:S02]  /*4c00*/  SHF.R.S32.HI R0, RZ, 0x1f, R3 ;  /* 0x0000001fff007819 */ /* 0x000fe40000011403 */
[----:B------:R-:W-:Y:S02]  /*4c10*/  SHF.R.S32.HI R23, RZ, 0x5, R37 ;  /* 0x00000005ff177819 */ /* 0x000fe40000011425 */
[----:B------:R-:W-:Y:S02]  /*4c20*/  LEA.HI R0, R0, R6, RZ, 0x3 ;  /* 0x0000000600007211 */ /* 0x000fe400078f18ff */
[----:B------:R-:W-:-:S02]  /*4c30*/  LEA.HI R5, R5, R119, RZ, 0x6 ;  /* 0x0000007705057211 */ /* 0x000fc400078f30ff */
[----:B------:R-:W-:Y:S02]  /*4c40*/  LOP3.LUT R0, R0, 0xfffffff8, RZ, 0xc0, !PT ;  /* 0xfffffff800007812 */ /* 0x000fe400078ec0ff */
[----:B------:R-:W-:Y:S02]  /*4c50*/  LOP3.LUT R3, R3, 0x3ffffffc, RZ, 0xc0, !PT ;  /* 0x3ffffffc03037812 */ /* 0x000fe400078ec0ff */
[----:B------:R-:W-:Y:S01]  /*4c60*/  SHF.R.U32.HI R5, RZ, 0x3, R5 ;  /* 0x00000003ff057819 */ /* 0x000fe20000011605 */
[----:B------:R-:W-:Y:S01]  /*4c70*/  IMAD.IADD R6, R6, 0x1, -R0 ;  /* 0x0000000106067824 */ /* 0x000fe200078e0a00 */
[----:B------:R-:W-:Y:S02]  /*4c80*/  LEA.HI R0, R37, R23, RZ, 0x1 ;  /* 0x0000001725007211 */ /* 0x000fe400078f08ff */
[----:B------:R-:W-:Y:S01]  /*4c90*/  F2FP.PACK_AB R50, R51, R50 ;  /* 0x000000323332723e */ /* 0x000fe200000000ff */
[----:B------:R-:W-:Y:S01]  /*4ca0*/  IMAD.SHL.U32 R2, R6, 0x40, RZ ;  /* 0x0000004006027824 */ /* 0x000fe200078e00ff */
[----:B------:R-:W-:-:S02]  /*4cb0*/  LOP3.LUT R4, R0, 0x1ffffe, RZ, 0xc0, !PT ;  /* 0x001ffffe00047812 */ /* 0x000fc400078ec0ff */
[----:B------:R-:W-:Y:S02]  /*4cc0*/  LOP3.LUT P0, RZ, R6, 0x4, RZ, 0xc0, !PT ;  /* 0x0000000406ff7812 */ /* 0x000fe4000780c0ff */
[----:B------:R-:W-:Y:S01]  /*4cd0*/  LOP3.LUT R0, R2, 0x1c0, RZ, 0xc0, !PT ;  /* 0x000001c002007812 */ /* 0x000fe200078ec0ff */
[----:B------:R-:W-:Y:S01]  /*4ce0*/  IMAD.IADD R2, R119, 0x1, -R3 ;  /* 0x0000000177027824 */ /* 0x000fe200078e0a03 */
[----:B------:R-:W-:Y:S01]  /*4cf0*/  F2FP.PACK_AB R40, R41, R40 ;  /* 0x000000282928723e */ /* 0x000fe200000000ff */
[----:B------:R-:W-:Y:S01]  /*4d00*/  IMAD.IADD R3, R23, 0x1, -R4 ;  /* 0x0000000117037824 */ /* 0x000fe200078e0a04 */
[----:B------:R-:W-:Y:S02]  /*4d10*/  LOP3.LUT R4, R0, 0x18, R5, 0xf8, !PT ;  /* 0x0000001800047812 */ /* 0x000fe400078ef805 */
[----:B------:R-:W-:Y:S01]  /*4d20*/  SHF.R.U32.HI R0, RZ, 0x3, R0 ;  /* 0x00000003ff007819 */ /* 0x000fe20000011600 */
[----:B------:R-:W-:Y:S01]  /*4d30*/  IMAD R2, R3, 0x200, R2 ;  /* 0x0000020003027824 */ /* 0x000fe200078e0202 */
[----:B------:R-:W-:-:S02]  /*4d40*/  F2FP.PACK_AB R42, R43, R42 ;  /* 0x0000002a2b2a723e */ /* 0x000fc400000000ff */
[----:B------:R-:W-:Y:S02]  /*4d50*/  LOP3.LUT R0, R4, R0, RZ, 0x3c, !PT ;  /* 0x0000000004007212 */ /* 0x000fe400078e3cff */
[----:B------:R-:W-:Y:S02]  /*4d60*/  F2FP.PACK_AB R44, R45, R44 ;  /* 0x0000002c2d2c723e */ /* 0x000fe400000000ff */
[----:B------:R-:W-:Y:S01]  /*4d70*/  F2FP.PACK_AB R46, R47, R46 ;  /* 0x0000002e2f2e723e */ /* 0x000fe200000000ff */
[----:B------:R-:W-:Y:S01]  /*4d80*/  IMAD.U32 R0, R2, 0x2, R0 ;  /* 0x0000000202007824 */ /* 0x000fe200078e0000 */
[----:B------:R-:W-:Y:S02]  /*4d90*/  F2FP.PACK_AB R52, R53, R52 ;  /* 0x000000343534723e */ /* 0x000fe400000000ff */
[----:B------:R-:W-:Y:S01]  /*4da0*/  F2FP.PACK_AB R54, R55, R54 ;  /* 0x000000363736723e */ /* 0x000fe200000000ff */
[----:B------:R-:W-:Y:S01]  /*4db0*/  IMAD.SHL.U32 R0, R0, 0x2, RZ ;  /* 0x0000000200007824 */ /* 0x000fe200078e00ff */
[----:B------:R-:W-:Y:S01]  /*4dc0*/  BAR.SYNC.DEFER_BLOCKING 0x1, 0x100 ;  /* 0x0044000000007b1d */ /* 0x000fe20000010000 */
[----:B------:R-:W-:-:S02]  /*4dd0*/  F2FP.PACK_AB R64, R65, R64 ;  /* 0x000000404140723e */ /* 0x000fc400000000ff */
[----:B------:R-:W-:Y:S02]  /*4de0*/  F2FP.PACK_AB R66, R67, R66 ;  /* 0x000000424342723e */ /* 0x000fe400000000ff */
[C---:B------:R-:W-:Y:S02]  /*4df0*/  IADD3 R2, R0.reuse, 0x40, RZ ;  /* 0x0000004000027810 */ /* 0x040fe40007ffe0ff */
[----:B------:R-:W-:Y:S02]  /*4e00*/  @P0 IADD3 R2, R0, -0x40, RZ ;  /* 0xffffffc000020810 */ /* 0x000fe40007ffe0ff */
[----:B------:R-:W-:Y:S02]  /*4e10*/  F2FP.PACK_AB R56, R57, R56 ;  /* 0x000000383938723e */ /* 0x000fe400000000ff */
[----:B------:R-:W-:Y:S02]  /*4e20*/  F2FP.PACK_AB R58, R59, R58 ;  /* 0x0000003a3b3a723e */ /* 0x000fe400000000ff */
[----:B------:R-:W-:-:S02]  /*4e30*/  F2FP.PACK_AB R60, R61, R60 ;  /* 0x0000003c3d3c723e */ /* 0x000fc400000000ff */
[----:B------:R-:W-:Y:S02]  /*4e40*/  F2FP.PACK_AB R62, R63, R62 ;  /* 0x0000003e3f3e723e */ /* 0x000fe400000000ff */
[----:B------:R-:W-:Y:S02]  /*4e50*/  F2FP.PACK_AB R68, R69, R68 ;  /* 0x000000444544723e */ /* 0x000fe400000000ff */
[----:B------:R-:W-:Y:S02]  /*4e60*/  F2FP.PACK_AB R70, R71, R70 ;  /* 0x000000464746723e */ /* 0x000fe400000000ff */
[----:B------:R-:W-:Y:S02]  /*4e70*/  F2FP.PACK_AB R80, R81, R80 ;  /* 0x000000505150723e */ /* 0x000fe400000000ff */
[----:B------:R-:W-:Y:S01]  /*4e80*/  F2FP.PACK_AB R82, R83, R82 ;  /* 0x000000525352723e */ /* 0x000fe200000000ff */
[----:B------:R-:W-:Y:S01]  /*4e90*/  STS [R0+0x8080], R91 ;  /* 0x0080805b00007388 */ /* 0x000fe20000000800 */
[----:B------:R-:W-:-:S02]  /*4ea0*/  F2FP.PACK_AB R72, R73, R72 ;  /* 0x000000484948723e */ /* 0x000fc400000000ff */
[----:B------:R-:W-:Y:S01]  /*4eb0*/  F2FP.PACK_AB R74, R75, R74 ;  /* 0x0000004a4b4a723e */ /* 0x000fe200000000ff */
[----:B------:R-:W-:Y:S01]  /*4ec0*/  STS [R0+0x8480], R90 ;  /* 0x0084805a00007388 */ /* 0x000fe20000000800 */
[----:B------:R-:W-:Y:S02]  /*4ed0*/  F2FP.PACK_AB R76, R77, R76 ;  /* 0x0000004c4d4c723e */ /* 0x000fe400000000ff */
[----:B------:R-:W-:Y:S01]  /*4ee0*/  F2FP.PACK_AB R78, R79, R78 ;  /* 0x0000004e4f4e723e */ /* 0x000fe200000000ff */
[----:B------:R-:W-:Y:S01]  /*4ef0*/  STS [R2+0x8080], R87 ;  /* 0x0080805702007388 */ /* 0x000fe20000000800 */
        /* <DEDUP_REMOVED lines=18> */
[----:B-----5:R-:W-:Y:S02]  /*5020*/  F2FP.PACK_AB R18, R117, R116 ;  /* 0x000000747512723e */ /* 0x020fe400000000ff */
        /* <DEDUP_REMOVED lines=23> */
[----:B------:R-:W-:-:S03]  /*51a0*/  ISETP.NE.U32.AND P0, PT, RZ, c[0x0][0x358], PT ;  /* 0x0000d600ff007a0c */ /* 0x000fc60003f05070 */
[----:B------:R-:W-:Y:S01]  /*51b0*/  STS [R0+0xc480], R54 ;  /* 0x00c4803600007388 */ /* 0x000fe20000000800 */
[----:B------:R-:W-:Y:S02]  /*51c0*/  ISETP.NE.AND.EX P1, PT, RZ, c[0x0][0x35c], PT, P0 ;  /* 0x0000d700ff007a0c */ /* 0x000fe40003f25300 */
[----:B------:R-:W-:Y:S01]  /*51d0*/  ISETP.NE.U32.AND P0, PT, RZ, c[0x0][0x360], PT ;  /* 0x0000d800ff007a0c */ /* 0x000fe20003f05070 */
[----:B------:R-:W-:Y:S03]  /*51e0*/  STS [R2+0xc080], R64 ;  /* 0x00c0804002007388 */ /* 0x000fe60000000800 */
[----:B------:R-:W-:Y:S01]  /*51f0*/  ISETP.NE.AND.EX P0, PT, RZ, c[0x0][0x364], PT, P0 ;  /* 0x0000d900ff007a0c */ /* 0x000fe20003f05300 */
        /* <DEDUP_REMOVED lines=42> */
[----:B------:R-:W-:Y:S04]  /*54a0*/  STS [R0+0x7480], R12 ;  /* 0x0074800c00007388 */ /* 0x000fe80000000800 */
[----:B------:R-:W-:Y:S04]  /*54b0*/  STS [R2+0x7080], R11 ;  /* 0x0070800b02007388 */ /* 0x000fe80000000800 */
[----:B------:R3:W-:Y:S01]  /*54c0*/  STS [R2+0x7480], R10 ;  /* 0x0074800a02007388 */ /* 0x0007e20000000800 */
[----:B-1----:R-:W-:-:S02]  /*54d0*/  IMAD.MOV.U32 R6, RZ, RZ, 0x4 ;  /* 0x00000004ff067424 */ /* 0x002fc400078e00ff */
[----:B------:R-:W-:Y:S02]  /*54e0*/  IMAD.MOV.U32 R8, RZ, RZ, c[0x0][0x2f0] ;  /* 0x0000bc00ff087624 */ /* 0x000fe400078e00ff */
[CC--:B--2---:R-:W-:Y:S01]  /*54f0*/  IMAD.WIDE R4, R111.reuse, R6.reuse, c[0x0][0x358] ;  /* 0x0000d6006f047625 */ /* 0x0c4fe200078e0206 */
[----:B------:R-:W-:Y:S03]  /*5500*/  BAR.SYNC.DEFER_BLOCKING 0x1, 0x100 ;  /* 0x0044000000007b1d */ /* 0x000fe60000010000 */
[----:B---3--:R-:W-:-:S03]  /*5510*/  @P0 IMAD.WIDE R2, R111, R6, c[0x0][0x360] ;  /* 0x0000d8006f020625 */ /* 0x008fc600078e0206 */
[----:B------:R-:W2:Y:S04]  /*5520*/  @P1 LDG.E R0, [R4.64] ;  /* 0x0000000a04001981 */ /* 0x000ea8000c1e1900 */
[----:B------:R1:W5:Y:S01]  /*5530*/  @P0 LDG.E R8, [R2.64] ;  /* 0x0000000a02080981 */ /* 0x000362000c1e1900 */
[----:B------:R-:W-:Y:S02]  /*5540*/  CS2R R6, SRZ ;  /* 0x0000000000067805 */ /* 0x000fe4000001ff00 */
[--C-:B--2---:R-:W-:Y:S01]  /*5550*/  @P1 SHF.R.S32.HI R7, RZ, 0x1f, R0.reuse ;  /* 0x0000001fff071819 */ /* 0x104fe20000011400 */
[----:B------:R-:W-:Y:S01]  /*5560*/  @P1 IMAD.MOV.U32 R6, RZ, RZ, R0 ;  /* 0x000000ffff061224 */ /* 0x000fe200078e0000 */
[----:B------:R-:W-:Y:S05]  /*5570*/  @P0 BRA `(.L_x_57) ;  /* 0x0000004000000947 */ /* 0x000fea0003800000 */
[----:B-1----:R-:W-:Y:S05]  /*5580*/  @!P1 BRA `(.L_x_57) ;  /* 0x0000003000009947 */ /* 0x002fea0003800000 */
[----:B------:R-:W2:Y:S04]  /*5590*/  LDG.E R2, [R4.64] ;  /* 0x0000000a04027981 */ /* 0x000ea8000c1e1900 */
[----:B------:R-:W2:Y:S02]  /*55a0*/  LDG.E R0, [R4.64+0x4] ;  /* 0x0000040a04007981 */ /* 0x000ea4000c1e1900 */
[----:B--2--5:R-:W-:-:S02]  /*55b0*/  IADD3 R8, -R2, R0, RZ ;  /* 0x0000000002087210 */ /* 0x024fc40007ffe1ff */
.L_x_57:
[----:B-1----:R-:W-:Y:S01]  /*55c0*/  LOP3.LUT R0, R37, 0xffffffe0, RZ, 0xc0, !PT ;  /* 0xffffffe025007812 */ /* 0x002fe200078ec0ff */
[C---:B------:R-:W-:Y:S01]  /*55d0*/  IMAD.SHL.U32 R2, R23.reuse, 0x40, RZ ;  /* 0x0000004017027824 */ /* 0x040fe200078e00ff */
[----:B------:R-:W1:Y:S01]  /*55e0*/  S2R R9, SR_CTAID.X ;  /* 0x0000000000097919 */ /* 0x000e620000002500 */
[----:B------:R-:W-:Y:S01]  /*55f0*/  IADD3 R6, P0, R23, R6, RZ ;  /* 0x0000000617067210 */ /* 0x000fe20007f1e0ff */
[----:B------:R-:W-:Y:S01]  /*5600*/  BSSY B0, `(.L_x_58) ;  /* 0x000003a000007945 */ /* 0x000fe20003800000 */
[----:B------:R-:W-:Y:S01]  /*5610*/  IMAD.IADD R0, R119, 0x1, -R0 ;  /* 0x0000000177007824 */ /* 0x000fe200078e0a00 */
[----:B------:R-:W-:Y:S01]  /*5620*/  LOP3.LUT R2, R2, 0x1c0, RZ, 0xc0, !PT ;  /* 0x000001c002027812 */ /* 0x000fe200078ec0ff */
[----:B------:R-:W2:Y:S01]  /*5630*/  S2R R22, SR_CTAID.Y ;  /* 0x0000000000167919 */ /* 0x000ea20000002600 */
[----:B------:R-:W-:Y:S01]  /*5640*/  LEA.HI.X.SX32 R7, R23, R7, 0x1, P0 ;  /* 0x0000000717077211 */ /* 0x000fe200000f0eff */
[----:B------:R-:W-:Y:S01]  /*5650*/  IMAD.SHL.U32 R12, R0, 0x8, RZ ;  /* 0x00000008000c7824 */ /* 0x000fe200078e00ff */
[----:B------:R-:W-:-:S02]  /*5660*/  SHF.R.S32.HI R4, RZ, 0x1f, R0 ;  /* 0x0000001fff047819 */ /* 0x000fc40000011400 */
[----:B------:R-:W-:Y:S02]  /*5670*/  SHF.R.U32.HI R3, RZ, 0x3, R2 ;  /* 0x00000003ff037819 */ /* 0x000fe40000011602 */
[----:B------:R-:W-:Y:S02]  /*5680*/  LEA.HI R0, R4, R0, RZ, 0x3 ;  /* 0x0000000004007211 */ /* 0x000fe400078f18ff */
[--C-:B------:R-:W-:Y:S02]  /*5690*/  LOP3.LUT R2, R2, 0x38, R12.reuse, 0xf8, !PT ;  /* 0x0000003802027812 */ /* 0x100fe400078ef80c */
[----:B------:R-:W-:Y:S01]  /*56a0*/  SHF.R.S32.HI R13, RZ, 0x1f, R12 ;  /* 0x0000001fff0d7819 */ /* 0x000fe2000001140c */
[----:B------:R-:W-:Y:S01]  /*56b0*/  IMAD.SHL.U32 R0, R0, 0x200, RZ ;  /* 0x0000020000007824 */ /* 0x000fe200078e00ff */
[----:B------:R-:W-:Y:S02]  /*56c0*/  LOP3.LUT R2, R2, R3, RZ, 0x3c, !PT ;  /* 0x0000000302027212 */ /* 0x000fe400078e3cff */
[----:B------:R-:W-:-:S02]  /*56d0*/  SHF.R.S32.HI R4, RZ, 0x1f, R111 ;  /* 0x0000001fff047819 */ /* 0x000fc4000001146f */
[----:B------:R-:W-:Y:S01]  /*56e0*/  LOP3.LUT R0, R2, 0x7ffff000, R0, 0xf8, !PT ;  /* 0x7ffff00002007812 */ /* 0x000fe200078ef800 */
[C---:B-1---5:R-:W-:Y:S01]  /*56f0*/  IMAD R8, R9.reuse, -0x40, R8 ;  /* 0xffffffc009087824 */ /* 0x062fe200078e0208 */
[----:B------:R-:W-:Y:S01]  /*5700*/  SEL R20, R4, RZ, !P1 ;  /* 0x000000ff04147207 */ /* 0x000fe20004800000 */
[----:B------:R-:W-:Y:S01]  /*5710*/  IMAD.WIDE R6, R9, 0x40, R6 ;  /* 0x0000004009067825 */ /* 0x000fe200078e0206 */
[----:B------:R-:W-:Y:S02]  /*5720*/  SEL R15, R111, RZ, !P1 ;  /* 0x000000ff6f0f7207 */ /* 0x000fe40004800000 */
[----:B------:R-:W-:Y:S01]  /*5730*/  IMNMX R14, R8, 0x40, PT ;  /* 0x00000040080e7817 */ /* 0x000fe20003800200 */
[----:B------:R-:W-:Y:S01]  /*5740*/  IMAD.SHL.U32 R0, R0, 0x2, RZ ;  /* 0x0000000200007824 */ /* 0x000fe200078e00ff */
[----:B--2---:R-:W-:Y:S01]  /*5750*/  SHF.R.S32.HI R84, RZ, 0x1f, R22 ;  /* 0x0000001fff547819 */ /* 0x004fe20000011416 */
[----:B------:R-:W-:Y:S01]  /*5760*/  IMAD.WIDE.U32 R2, R22, c[0x0][0x338], R12 ;  /* 0x0000ce0016027a25 */ /* 0x000fe200078e000c */
[----:B------:R-:W-:-:S02]  /*5770*/  ISETP.GE.AND P2, PT, R23, R14, PT ;  /* 0x0000000e1700720c */ /* 0x000fc40003f46270 */
[----:B------:R1:W2:Y:S01]  /*5780*/  LDS.128 R24, [R0+0x8480] ;  /* 0x0084800000187984 */ /* 0x0002a20000000c00 */
[----:B------:R-:W-:Y:S01]  /*5790*/  IMAD R5, R84, c[0x0][0x338], RZ ;  /* 0x0000ce0054057a24 */ /* 0x000fe200078e02ff */
[----:B------:R-:W-:Y:S01]  /*57a0*/  ISETP.GE.OR P0, PT, R12, c[0x0][0x324], P2 ;  /* 0x0000c9000c007a0c */ /* 0x000fe20001706670 */
[----:B------:R-:W-:Y:S01]  /*57b0*/  IMAD R4, R20, c[0x0][0x340], RZ ;  /* 0x0000d00014047a24 */ /* 0x000fe200078e02ff */
[----:B------:R1:W3:Y:S01]  /*57c0*/  LDS.128 R28, [R0+0x8880] ;  /* 0x00888000001c7984 */ /* 0x0002e20000000c00 */
[----:B------:R-:W-:Y:S01]  /*57d0*/  IMAD R5, R22, c[0x0][0x33c], R5 ;  /* 0x0000cf0016057a24 */ /* 0x000fe200078e0205 */
[----:B------:R-:W-:Y:S01]  /*57e0*/  P2R R21, PR, RZ, 0x4 ;  /* 0x00000004ff157803 */ /* 0x000fe20000000000 */
[----:B------:R-:W-:Y:S01]  /*57f0*/  IMAD R4, R15, c[0x0][0x344], R4 ;  /* 0x0000d1000f047a24 */ /* 0x000fe200078e0204 */
[----:B------:R1:W4:Y:S01]  /*5800*/  LDS.128 R32, [R0+0x8c80] ;  /* 0x008c800000207984 */ /* 0x0003220000000c00 */
[----:B------:R-:W-:-:S03]  /*5810*/  IMAD.IADD R3, R3, 0x1, R5 ;  /* 0x0000000103037824 */ /* 0x000fc600078e0205 */
[----:B------:R1:W1:Y:S01]  /*5820*/  LDS.128 R36, [R0+0x9080] ;  /* 0x0090800000247984 */ /* 0x0002620000000c00 */
[----:B------:R-:W-:-:S03]  /*5830*/  IMAD.WIDE.U32 R10, R15, c[0x0][0x340], R2 ;  /* 0x0000d0000f0a7a25 */ /* 0x000fc600078e0002 */
[----:B------:R1:W1:Y:S01]  /*5840*/  LDS.128 R40, [R0+0x9480] ;  /* 0x0094800000287984 */ /* 0x0002620000000c00 */
[----:B------:R-:W-:-:S03]  /*5850*/  IMAD.IADD R9, R11, 0x1, R4 ;  /* 0x000000010b097824 */ /* 0x000fc600078e0204 */
[----:B------:R1:W1:Y:S04]  /*5860*/  LDS.128 R44, [R0+0x9880] ;  /* 0x00988000002c7984 */ /* 0x0002680000000c00 */
        /* <DEDUP_REMOVED lines=11> */
[----:B------:R-:W-:-:S05]  /*5920*/  MOV R8, R10 ;  /* 0x0000000a00087202 */ /* 0x000fca0000000f00 */
[----:B------:R-:W-:-:S05]  /*5930*/  IMAD.WIDE.U32 R2, R6, c[0x0][0x330], R8 ;  /* 0x0000cc0006027a25 */ /* 0x000fca00078e0008 */
[----:B------:R-:W-:Y:S01]  /*5940*/  LEA R4, P0, R2, c[0x0][0x318], 0x1 ;  /* 0x0000c60002047a11 */ /* 0x000fe200078008ff */
[----:B-12---:R-:W-:-:S04]  /*5950*/  IMAD R0, R7, c[0x0][0x330], RZ ;  /* 0x0000cc0007007a24 */ /* 0x006fc800078e02ff */
[----:B------:R-:W-:-:S05]  /*5960*/  IMAD R0, R6, c[0x0][0x334], R0 ;  /* 0x0000cd0006007a24 */ /* 0x000fca00078e0200 */
[----:B------:R-:W-:-:S04]  /*5970*/  IADD3 R0, R3, R0, RZ ;  /* 0x0000000003007210 */ /* 0x000fc80007ffe0ff */
[----:B------:R-:W-:-:S05]  /*5980*/  LEA.HI.X R5, R2, c[0x0][0x31c], R0, 0x1, P0 ;  /* 0x0000c70002057a11 */ /* 0x000fca00000f0c00 */
[----:B---3--:R1:W-:Y:S02]  /*5990*/  STG.E.128 [R4.64], R16 ;  /* 0x0000001004007986 */ /* 0x0083e4000c101d0a */
.L_x_59:
[----:B--234-:R-:W-:Y:S05]  /*59a0*/  BSYNC B0 ;  /* 0x0000000000007941 */ /* 0x01cfea0003800000 */
.L_x_58:
[----:B-1----:R-:W-:Y:S01]  /*59b0*/  IADD3 R0, R23, 0x8, RZ ;  /* 0x0000000817007810 */ /* 0x002fe20007ffe0ff */
[----:B------:R-:W-:Y:S03]  /*59c0*/  BSSY B0, `(.L_x_60) ;  /* 0x0000010000007945 */ /* 0x000fe60003800000 */
[----:B------:R-:W-:-:S04]  /*59d0*/  ISETP.GE.AND P0, PT, R0, R14, PT ;  /* 0x0000000e0000720c */ /* 0x000fc80003f06270 */
[----:B------:R-:W-:Y:S02]  /*59e0*/  P2R R16, PR, RZ, 0x1 ;  /* 0x00000001ff107803 */ /* 0x000fe40000000000 */
        /* <DEDUP_REMOVED lines=13> */
.L_x_61:
[----:B------:R-:W-:Y:S05]  /*5ac0*/  BSYNC B0 ;  /* 0x0000000000007941 */ /* 0x000fea0003800000 */
.L_x_60:
        /* <DEDUP_REMOVED lines=16> */
.L_x_63:
[----:B------:R-:W-:Y:S05]  /*5bd0*/  BSYNC B0 ;  /* 0x0000000000007941 */ /* 0x000fea0003800000 */
.L_x_62:
        /* <DEDUP_REMOVED lines=16> */
.L_x_65:
[----:B------:R-:W-:Y:S05]  /*5ce0*/  BSYNC B0 ;  /* 0x0000000000007941 */ /* 0x000fea0003800000 */
.L_x_64:
        /* <DEDUP_REMOVED lines=16> */
.L_x_67:
[----:B------:R-:W-:Y:S05]  /*5df0*/  BSYNC B0 ;  /* 0x0000000000007941 */ /* 0x000fea0003800000 */
.L_x_66:
        /* <DEDUP_REMOVED lines=16> */
.L_x_69:
[----:B------:R-:W-:Y:S05]  /*5f00*/  BSYNC B0 ;  /* 0x0000000000007941 */ /* 0x000fea0003800000 */
.L_x_68:
        /* <DEDUP_REMOVED lines=16> */
.L_x_71:
[----:B------:R-:W-:Y:S05]  /*6010*/  BSYNC B0 ;  /* 0x0000000000007941 */ /* 0x000fea0003800000 */
.L_x_70:
        /* <DEDUP_REMOVED lines=8> */
[----:B------:R-:W-:Y:S02]  /*60a0*/  IMAD R8, R2, c[0x0][0x330], RZ ;  /* 0x0000cc0002087a24 */ /* 0x000fe400078e02ff */
[----:B------:R-:W-:-:S04]  /*60b0*/  IMAD.MOV.U32 R2, RZ, RZ, R10 ;  /* 0x000000ffff027224 */ /* 0x000fc800078e000a */
[----:B-1----:R-:W-:-:S04]  /*60c0*/  IMAD.WIDE.U32 R4, R0, c[0x0][0x330], R2 ;  /* 0x0000cc0000047a25 */ /* 0x002fc800078e0002 */
[----:B------:R-:W-:Y:S01]  /*60d0*/  IMAD R0, R0, c[0x0][0x334], R8 ;  /* 0x0000cd0000007a24 */ /* 0x000fe200078e0208 */
[----:B------:R-:W-:-:S04]  /*60e0*/  LEA R2, P0, R4, c[0x0][0x318], 0x1 ;  /* 0x0000c60004027a11 */ /* 0x000fc800078008ff */
[----:B------:R-:W-:-:S04]  /*60f0*/  IADD3 R0, R5, R0, RZ ;  /* 0x0000000005007210 */ /* 0x000fc80007ffe0ff */
[----:B------:R-:W-:-:S05]  /*6100*/  LEA.HI.X R3, R4, c[0x0][0x31c], R0, 0x1, P0 ;  /* 0x0000c70004037a11 */ /* 0x000fca00000f0c00 */
[----:B------:R1:W-:Y:S02]  /*6110*/  STG.E.128 [R2.64], R48 ;  /* 0x0000003002007986 */ /* 0x0003e4000c101d0a */
.L_x_73:
[----:B------:R-:W-:Y:S05]  /*6120*/  BSYNC B0 ;  /* 0x0000000000007941 */ /* 0x000fea0003800000 */
.L_x_72:
[----:B------:R-:W-:Y:S01]  /*6130*/  ISETP.NE.AND P0, PT, R21, RZ, PT ;  /* 0x000000ff1500720c */ /* 0x000fe20003f05270 */
[----:B------:R-:W-:Y:S01]  /*6140*/  IMAD R0, R84, c[0x0][0x308], RZ ;  /* 0x0000c20054007a24 */ /* 0x000fe200078e02ff */
[----:B------:R-:W-:Y:S01]  /*6150*/  BSSY B0, `(.L_x_74) ;  /* 0x0000012000007945 */ /* 0x000fe20003800000 */
[----:B-1----:R-:W-:Y:S01]  /*6160*/  IMAD.WIDE.U32 R2, R22, c[0x0][0x308], R12 ;  /* 0x0000c20016027a25 */ /* 0x002fe200078e000c */
[----:B------:R-:W-:-:S03]  /*6170*/  ISETP.GE.OR P0, PT, R12, c[0x0][0x2f4], P0 ;  /* 0x0000bd000c007a0c */ /* 0x000fc60000706670 */
[----:B------:R-:W-:Y:S02]  /*6180*/  IMAD R0, R22, c[0x0][0x30c], R0 ;  /* 0x0000c30016007a24 */ /* 0x000fe400078e0200 */
[----:B------:R-:W-:-:S03]  /*6190*/  IMAD R4, R20, c[0x0][0x310], RZ ;  /* 0x0000c40014047a24 */ /* 0x000fc600078e02ff */
[----:B------:R-:W-:Y:S01]  /*61a0*/  IADD3 R3, R3, R0, RZ ;  /* 0x0000000003037210 */ /* 0x000fe20007ffe0ff */
[----:B------:R-:W-:-:S04]  /*61b0*/  IMAD R0, R15, c[0x0][0x314], R4 ;  /* 0x0000c5000f007a24 */ /* 0x000fc800078e0204 */
[----:B------:R-:W-:-:S05]  /*61c0*/  IMAD.WIDE.U32 R10, R15, c[0x0][0x310], R2 ;  /* 0x0000c4000f0a7a25 */ /* 0x000fca00078e0002 */
[----:B------:R-:W-:Y:S01]  /*61d0*/  IADD3 R9, R11, R0, RZ ;  /* 0x000000000b097210 */ /* 0x000fe20007ffe0ff */
        /* <DEDUP_REMOVED lines=9> */
.L_x_75:
[----:B------:R-:W-:Y:S05]  /*6270*/  BSYNC B0 ;  /* 0x0000000000007941 */ /* 0x000fea0003800000 */
.L_x_74:
[----:B------:R-:W-:Y:S01]  /*6280*/  ISETP.NE.AND P0, PT, R16, RZ, PT ;  /* 0x000000ff1000720c */ /* 0x000fe20003f05270 */
[----:B------:R-:W-:Y:S03]  /*6290*/  BSSY B0, `(.L_x_76) ;  /* 0x000000e000007945 */ /* 0x000fe60003800000 */
        /* <DEDUP_REMOVED lines=13> */
.L_x_77:
[----:B------:R-:W-:Y:S05]  /*6370*/  BSYNC B0 ;  /* 0x0000000000007941 */ /* 0x000fea0003800000 */
.L_x_76:
[----:B------:R-:W-:Y:S01]  /*6380*/  ISETP.GE.OR P0, PT, R12, c[0x0][0x2f4], P6 ;  /* 0x0000bd000c007a0c */ /* 0x000fe20003706670 */
[----:B------:R-:W-:-:S12]  /*6390*/  BSSY B0, `(.L_x_78) ;  /* 0x000000d000007945 */ /* 0x000fd80003800000 */
        /* <DEDUP_REMOVED lines=12> */
.L_x_79:
[----:B------:R-:W-:Y:S05]  /*6460*/  BSYNC B0 ;  /* 0x0000000000007941 */ /* 0x000fea0003800000 */
.L_x_78:
        /* <DEDUP_REMOVED lines=14> */
.L_x_81:
[----:B------:R-:W-:Y:S05]  /*6550*/  BSYNC B0 ;  /* 0x0000000000007941 */ /* 0x000fea0003800000 */
.L_x_80:
        /* <DEDUP_REMOVED lines=14> */
.L_x_83:
[----:B------:R-:W-:Y:S05]  /*6640*/  BSYNC B0 ;  /* 0x0000000000007941 */ /* 0x000fea0003800000 */
.L_x_82:
        /* <DEDUP_REMOVED lines=14> */
.L_x_85:
[----:B------:R-:W-:Y:S05]  /*6730*/  BSYNC B0 ;  /* 0x0000000000007941 */ /* 0x000fea0003800000 */
.L_x_84:
        /* <DEDUP_REMOVED lines=14> */
.L_x_87:
[----:B------:R-:W-:Y:S05]  /*6820*/  BSYNC B0 ;  /* 0x0000000000007941 */ /* 0x000fea0003800000 */
.L_x_86:
[----:B------:R-:W-:-:S13]  /*6830*/  ISETP.GE.OR P0, PT, R12, c[0x0][0x2f4], P1 ;  /* 0x0000bd000c007a0c */ /* 0x000fda0000f06670 */
[----:B------:R-:W-:Y:S05]  /*6840*/  @P0 EXIT ;  /* 0x000000000000094d */ /* 0x000fea0003800000 */
[----:B------:R-:W-:Y:S01]  /*6850*/  IADD3 R6, P0, R6, 0x38, RZ ;  /* 0x0000003806067810 */ /* 0x000fe20007f1e0ff */
[----:B------:R-:W-:Y:S01]  /*6860*/  IMAD.MOV.U32 R2, RZ, RZ, R10 ;  /* 0x000000ffff027224 */ /* 0x000fe200078e000a */
[----:B------:R-:W-:-:S03]  /*6870*/  MOV R3, R9 ;  /* 0x0000000900037202 */ /* 0x000fc60000000f00 */
[----:B------:R-:W-:Y:S02]  /*6880*/  IMAD.X R0, RZ, RZ, R7, P0 ;  /* 0x000000ffff007224 */ /* 0x000fe400000e0607 */
[----:B-1----:R-:W-:-:S04]  /*6890*/  IMAD.WIDE.U32 R4, R6, c[0x0][0x300], R2 ;  /* 0x0000c00006047a25 */ /* 0x002fc800078e0002 */
[----:B------:R-:W-:Y:S01]  /*68a0*/  IMAD R0, R0, c[0x0][0x300], RZ ;  /* 0x0000c00000007a24 */ /* 0x000fe200078e02ff */
[----:B------:R-:W-:-:S03]  /*68b0*/  LEA R2, P0, R4, c[0x0][0x2e8], 0x1 ;  /* 0x0000ba0004027a11 */ /* 0x000fc600078008ff */
[----:B------:R-:W-:-:S05]  /*68c0*/  IMAD R0, R6, c[0x0][0x304], R0 ;  /* 0x0000c10006007a24 */ /* 0x000fca00078e0200 */
[----:B------:R-:W-:-:S04]  /*68d0*/  IADD3 R0, R5, R0, RZ ;  /* 0x0000000005007210 */ /* 0x000fc80007ffe0ff */
[----:B------:R-:W-:-:S05]  /*68e0*/  LEA.HI.X R3, R4, c[0x0][0x2ec], R0, 0x1, P0 ;  /* 0x0000bb0004037a11 */ /* 0x000fca00000f0c00 */
[----:B------:R-:W-:Y:S01]  /*68f0*/  STG.E.128 [R2.64], R80 ;  /* 0x0000005002007986 */ /* 0x000fe2000c101d0a */
[----:B------:R-:W-:Y:S05]  /*6900*/  EXIT ;  /* 0x000000000000794d */ /* 0x000fea0003800000 */
.L_x_56:
[----:B------:R-:W2:Y:S01]  /*6910*/  LDL R8, [R1+0x98] ;  /* 0x0000980001087983 */ /* 0x000ea20000100800 */
[----:B------:R-:W-:Y:S01]  /*6920*/  ISETP.NE.U32.AND P0, PT, RZ, c[0x0][0x358], PT ;  /* 0x0000d600ff007a0c */ /* 0x000fe20003f05070 */
[----:B------:R-:W-:-:S03]  /*6930*/  IMAD.MOV.U32 R2, RZ, RZ, 0x4 ;  /* 0x00000004ff027424 */ /* 0x000fc600078e00ff */
[----:B------:R-:W-:Y:S02]  /*6940*/  ISETP.NE.AND.EX P1, PT, RZ, c[0x0][0x35c], PT, P0 ;  /* 0x0000d700ff007a0c */ /* 0x000fe40003f25300 */
[----:B------:R-:W-:-:S04]  /*6950*/  ISETP.NE.U32.AND P0, PT, RZ, c[0x0][0x360], PT ;  /* 0x0000d800ff007a0c */ /* 0x000fc80003f05070 */
[----:B------:R-:W-:Y:S01]  /*6960*/  ISETP.NE.AND.EX P0, PT, RZ, c[0x0][0x364], PT, P0 ;  /* 0x0000d900ff007a0c */ /* 0x000fe20003f05300 */
[----:B--2---:R-:W-:-:S06]  /*6970*/  IMAD.WIDE R4, R8, R2, c[0x0][0x358] ;  /* 0x0000d60008047625 */ /* 0x004fcc00078e0202 */
[----:B------:R-:W2:Y:S01]  /*6980*/  @P1 LDG.E R0, [R4.64] ;  /* 0x0000000a04001981 */ /* 0x000ea2000c1e1900 */
[----:B------:R-:W-:-:S05]  /*6990*/  IMAD.MOV.U32 R6, RZ, RZ, c[0x0][0x2f0] ;  /* 0x0000bc00ff067624 */ /* 0x000fca00078e00ff */
[----:B------:R-:W-:-:S05]  /*69a0*/  @P0 IMAD.WIDE R2, R8, R2, c[0x0][0x360] ;  /* 0x0000d80008020625 */ /* 0x000fca00078e0202 */
[----:B------:R1:W5:Y:S02]  /*69b0*/  @P0 LDG.E R6, [R2.64] ;  /* 0x0000000a02060981 */ /* 0x000364000c1e1900 */
[----:B-1----:R-:W-:Y:S02]  /*69c0*/  CS2R R2, SRZ ;  /* 0x0000000000027805 */ /* 0x002fe4000001ff00 */
[--C-:B--2---:R-:W-:Y:S01]  /*69d0*/  @P1 SHF.R.S32.HI R3, RZ, 0x1f, R0.reuse ;  /* 0x0000001fff031819 */ /* 0x104fe20000011400 */
[----:B------:R-:W-:Y:S01]  /*69e0*/  @P1 IMAD.MOV.U32 R2, RZ, RZ, R0 ;  /* 0x000000ffff021224 */ /* 0x000fe200078e0000 */
[----:B------:R-:W-:Y:S05]  /*69f0*/  @P0 BRA `(.L_x_88) ;  /* 0x0000004000000947 */ /* 0x000fea0003800000 */
[----:B------:R-:W-:Y:S05]  /*6a00*/  @!P1 BRA `(.L_x_88) ;  /* 0x0000003000009947 */ /* 0x000fea0003800000 */
[----:B------:R1:W2:Y:S04]  /*6a10*/  LDG.E R0, [R4.64] ;  /* 0x0000000a04007981 */ /* 0x0002a8000c1e1900 */
[----:B-1----:R-:W2:Y:S02]  /*6a20*/  LDG.E R4, [R4.64+0x4] ;  /* 0x0000040a04047981 */ /* 0x002ea4000c1e1900 */
[----:B--2--5:R-:W-:-:S02]  /*6a30*/  IADD3 R6, -R0, R4, RZ ;  /* 0x0000000400067210 */ /* 0x024fc40007ffe1ff */
.L_x_88:
[----:B------:R-:W1:Y:S01]  /*6a40*/  S2R R4, SR_TID.X ;  /* 0x0000000000047919 */ /* 0x000e620000002100 */
[----:B------:R-:W-:Y:S01]  /*6a50*/  SEL R16, R8, RZ, !P1 ;  /* 0x000000ff08107207 */ /* 0x000fe20004800000 */
[----:B------:R-:W-:Y:S02]  /*6a60*/  BSSY B0, `(.L_x_89) ;  /* 0x0000025000007945 */ /* 0x000fe40003800000 */
[----:B-----5:R-:W2:Y:S04]  /*6a70*/  S2R R9, SR_CTAID.X ;  /* 0x0000000000097919 */ /* 0x020ea80000002500 */
[----:B------:R-:W3:Y:S01]  /*6a80*/  S2R R20, SR_CTAID.Y ;  /* 0x0000000000147919 */ /* 0x000ee20000002600 */
[----:B-1----:R-:W-:-:S04]  /*6a90*/  SHF.R.S32.HI R14, RZ, 0x1f, R4 ;  /* 0x0000001fff0e7819 */ /* 0x002fc80000011404 */
[----:B------:R-:W-:Y:S01]  /*6aa0*/  LEA.HI R14, R14, R4, RZ, 0x5 ;  /* 0x000000040e0e7211 */ /* 0x000fe200078f28ff */
[----:B--2---:R-:W-:-:S03]  /*6ab0*/  IMAD R15, R9, -0x40, R6 ;  /* 0xffffffc0090f7824 */ /* 0x004fc600078e0206 */
[----:B------:R-:W-:Y:S02]  /*6ac0*/  LOP3.LUT R0, R14, 0x1fffffe0, RZ, 0xc0, !PT ;  /* 0x1fffffe00e007812 */ /* 0x000fe400078ec0ff */
[----:B------:R-:W-:Y:S02]  /*6ad0*/  SHF.R.S32.HI R14, RZ, 0x5, R14 ;  /* 0x00000005ff0e7819 */ /* 0x000fe4000001140e */
[----:B---3--:R-:W-:Y:S01]  /*6ae0*/  SHF.R.S32.HI R21, RZ, 0x1f, R20 ;  /* 0x0000001fff157819 */ /* 0x008fe20000011414 */
[----:B------:R-:W-:Y:S01]  /*6af0*/  IMAD.IADD R0, R4, 0x1, -R0 ;  /* 0x0000000104007824 */ /* 0x000fe200078e0a00 */
[C---:B------:R-:W-:Y:S02]  /*6b00*/  IADD3 R2, P0, R14.reuse, R2, RZ ;  /* 0x000000020e027210 */ /* 0x040fe40007f1e0ff */
[----:B------:R-:W-:Y:S01]  /*6b10*/  ISETP.GE.AND P2, PT, R14, R15, PT ;  /* 0x0000000f0e00720c */ /* 0x000fe20003f46270 */
[----:B------:R-:W-:Y:S01]  /*6b20*/  IMAD.SHL.U32 R12, R0, 0x8, RZ ;  /* 0x00000008000c7824 */ /* 0x000fe200078e00ff */
[----:B------:R-:W-:Y:S01]  /*6b30*/  SHF.R.S32.HI R0, RZ, 0x1f, R8 ;  /* 0x0000001fff007819 */ /* 0x000fe20000011408 */
[----:B------:R-:W-:Y:S01]  /*6b40*/  IMAD R7, R21, c[0x0][0x308], RZ ;  /* 0x0000c20015077a24 */ /* 0x000fe200078e02ff */
[----:B------:R-:W-:-:S02]  /*6b50*/  LEA.HI.X.SX32 R3, R14, R3, 0x1, P0 ;  /* 0x000000030e037211 */ /* 0x000fc400000f0eff */
[--C-:B------:R-:W-:Y:S01]  /*6b60*/  SHF.R.S32.HI R13, RZ, 0x1f, R12.reuse ;  /* 0x0000001fff0d7819 */ /* 0x100fe2000001140c */
[----:B------:R-:W-:Y:S01]  /*6b70*/  IMAD R7, R20, c[0x0][0x30c], R7 ;  /* 0x0000c30014077a24 */ /* 0x000fe200078e0207 */
[----:B------:R-:W-:Y:S02]  /*6b80*/  ISETP.GE.OR P0, PT, R12, c[0x0][0x2f4], P2 ;  /* 0x0000bd000c007a0c */ /* 0x000fe40001706670 */
[----:B------:R-:W-:Y:S01]  /*6b90*/  SEL R17, R0, RZ, !P1 ;  /* 0x000000ff00117207 */ /* 0x000fe20004800000 */
[----:B------:R-:W-:Y:S01]  /*6ba0*/  IMAD.WIDE.U32 R4, R20, c[0x0][0x308], R12 ;  /* 0x0000c20014047a25 */ /* 0x000fe200078e000c */
[----:B------:R-:W-:-:S03]  /*6bb0*/  P2R R18, PR, RZ, 0x4 ;  /* 0x00000004ff127803 */ /* 0x000fc60000000000 */
[----:B------:R-:W-:Y:S02]  /*6bc0*/  IMAD.IADD R5, R7, 0x1, R5 ;  /* 0x0000000107057824 */ /* 0x000fe400078e0205 */
[----:B------:R-:W-:Y:S02]  /*6bd0*/  IMAD R8, R17, c[0x0][0x310], RZ ;  /* 0x0000c40011087a24 */ /* 0x000fe400078e02ff */
[----:B------:R-:W-:-:S04]  /*6be0*/  IMAD.WIDE.U32 R10, R16, c[0x0][0x310], R4 ;  /* 0x0000c400100a7a25 */ /* 0x000fc800078e0004 */
[----:B------:R-:W-:Y:S02]  /*6bf0*/  IMAD R8, R16, c[0x0][0x314], R8 ;  /* 0x0000c50010087a24 */ /* 0x000fe400078e0208 */
[----:B------:R-:W-:-:S04]  /*6c00*/  IMAD.WIDE R6, R9, 0x40, R2 ;  /* 0x0000004009067825 */ /* 0x000fc800078e0202 */
[----:B------:R-:W-:Y:S01]  /*6c10*/  IMAD.IADD R9, R11, 0x1, R8 ;  /* 0x000000010b097824 */ /* 0x000fe200078e0208 */
        /* <DEDUP_REMOVED lines=8> */
[----:B------:R1:W-:Y:S02]  /*6ca0*/  STG.E.128 [R4.64], RZ ;  /* 0x000000ff04007986 */ /* 0x0003e4000c101d0a */
.L_x_90:
[----:B------:R-:W-:Y:S05]  /*6cb0*/  BSYNC B0 ;  /* 0x0000000000007941 */ /* 0x000fea0003800000 */
.L_x_89:
[----:B------:R-:W-:Y:S01]  /*6cc0*/  IADD3 R0, R14, 0x8, RZ ;  /* 0x000000080e007810 */ /* 0x000fe20007ffe0ff */
        /* <DEDUP_REMOVED lines=15> */
[----:B------:R1:W-:Y:S02]  /*6dc0*/  STG.E.128 [R4.64], RZ ;  /* 0x000000ff04007986 */ /* 0x0003e4000c101d0a */
.L_x_92:
[----:B------:R-:W-:Y:S05]  /*6dd0*/  BSYNC B0 ;  /* 0x0000000000007941 */ /* 0x000fea0003800000 */
.L_x_91:
        /* <DEDUP_REMOVED lines=16> */
.L_x_94:
[----:B------:R-:W-:Y:S05]  /*6ee0*/  BSYNC B0 ;  /* 0x0000000000007941 */ /* 0x000fea0003800000 */
.L_x_93:
        /* <DEDUP_REMOVED lines=16> */
.L_x_96:
[----:B------:R-:W-:Y:S05]  /*6ff0*/  BSYNC B0 ;  /* 0x0000000000007941 */ /* 0x000fea0003800000 */
.L_x_95:
        /* <DEDUP_REMOVED lines=16> */
.L_x_98:
[----:B------:R-:W-:Y:S05]  /*7100*/  BSYNC B0 ;  /* 0x0000000000007941 */ /* 0x000fea0003800000 */
.L_x_97:
        /* <DEDUP_REMOVED lines=16> */
.L_x_100:
[----:B------:R-:W-:Y:S05]  /*7210*/  BSYNC B0 ;  /* 0x0000000000007941 */ /* 0x000fea0003800000 */
.L_x_99:
        /* <DEDUP_REMOVED lines=16> */
.L_x_102:
[----:B------:R-:W-:Y:S05]  /*7320*/  BSYNC B0 ;  /* 0x0000000000007941 */ /* 0x000fea0003800000 */
.L_x_101:
        /* <DEDUP_REMOVED lines=15> */
[----:B------:R1:W-:Y:S02]  /*7420*/  STG.E.128 [R2.64], RZ ;  /* 0x000000ff02007986 */ /* 0x0003e4000c101d0a */
.L_x_104:
[----:B------:R-:W-:Y:S05]  /*7430*/  BSYNC B0 ;  /* 0x0000000000007941 */ /* 0x000fea0003800000 */
.L_x_103:
        /* <DEDUP_REMOVED lines=20> */
.L_x_106:
[----:B------:R-:W-:Y:S05]  /*7580*/  BSYNC B0 ;  /* 0x0000000000007941 */ /* 0x000fea0003800000 */
.L_x_105:
        /* <DEDUP_REMOVED lines=15> */
.L_x_108:
[----:B------:R-:W-:Y:S05]  /*7680*/  BSYNC B0 ;  /* 0x0000000000007941 */ /* 0x000fea0003800000 */
.L_x_107:
        /* <DEDUP_REMOVED lines=14> */
.L_x_110:
[----:B------:R-:W-:Y:S05]  /*7770*/  BSYNC B0 ;  /* 0x0000000000007941 */ /* 0x000fea0003800000 */
.L_x_109:
        /* <DEDUP_REMOVED lines=14> */
.L_x_112:
[----:B------:R-:W-:Y:S05]  /*7860*/  BSYNC B0 ;  /* 0x0000000000007941 */ /* 0x000fea0003800000 */
.L_x_111:
        /* <DEDUP_REMOVED lines=14> */
.L_x_114:
[----:B------:R-:W-:Y:S05]  /*7950*/  BSYNC B0 ;  /* 0x0000000000007941 */ /* 0x000fea0003800000 */
.L_x_113:
        /* <DEDUP_REMOVED lines=14> */
.L_x_116:
[----:B------:R-:W-:Y:S05]  /*7a40*/  BSYNC B0 ;  /* 0x0000000000007941 */ /* 0x000fea0003800000 */
.L_x_115:
        /* <DEDUP_REMOVED lines=14> */
.L_x_118:
[----:B------:R-:W-:Y:S05]  /*7b30*/  BSYNC B0 ;  /* 0x0000000000007941 */ /* 0x000fea0003800000 */
.L_x_117:
        /* <DEDUP_REMOVED lines=12> */
[----:B------:R-:W-:Y:S01]  /*7c00*/  STG.E.128 [R2.64], RZ ;  /* 0x000000ff02007986 */ /* 0x000fe2000c101d0a */
[----:B------:R-:W-:Y:S05]  /*7c10*/  EXIT ;  /* 0x000000000000794d */ /* 0x000fea0003800000 */
.L_x_119:
        /* <DEDUP_REMOVED lines=14> */
.L_x_1148:


//--------------------- .text._ZN7cutlass13device_kernelIN5flash19enable_sm80_to_sm89INS1_16FlashAttnBwdSm80INS1_25CollectiveMainloopBwdSm80ILi1ELi1EN4cute5tupleIJNS5_1CILi32EEENS7_ILi64EEENS7_ILi256EEEEEENS_6half_tEfNS_4arch4Sm80ELb0ELb0ELb0ELb1ELb0ELb0ELb0ELb0ELi2ELi2ELi2ELi1ELb1EEENS1_24CollectiveEpilogueBwdGQAISB_fSE_Li256ELb1ELb0EEENS1_19SingleTileSchedulerILb1ELb0ELb0ELi64EEEEEEEEEvNT_6ParamsE --------------------------
	.section	.text._ZN7cutlass13device_kernelIN5flash19enable_sm80_to_sm89INS1_16FlashAttnBwdSm80INS1_25CollectiveMainloopBwdSm80ILi1ELi1EN4cute5tupleIJNS5_1CILi32EEENS7_ILi64EEENS7_ILi256EEEEEENS_6half_tEfNS_4arch4Sm80ELb0ELb0ELb0ELb1ELb0ELb0ELb0ELb0ELi2ELi2ELi2ELi1ELb1EEENS1_24CollectiveEpilogueBwdGQAISB_fSE_Li256ELb1ELb0EEENS1_19SingleTileSchedulerILb1ELb0ELb0ELi64EEEEEEEEEvNT_6ParamsE,"ax",@progbits
	.sectioninfo	@"SHI_REGISTERS=255"
	.align	128
.text._ZN7cutlass13device_kernelIN5flash19enable_sm80_to_sm89INS1_16FlashAttnBwdSm80INS1_25CollectiveMainloopBwdSm80ILi1ELi1EN4cute5tupleIJNS5_1CILi32EEENS7_ILi64EEENS7_ILi256EEEEEENS_6half_tEfNS_4arch4Sm80ELb0ELb0ELb0ELb1ELb0ELb0ELb0ELb0ELi2ELi2ELi2ELi1ELb1EEENS1_24CollectiveEpilogueBwdGQAISB_fSE_Li256ELb1ELb0EEENS1_19SingleTileSchedulerILb1ELb0ELb0ELi64EEEEEEEEEvNT_6ParamsE:
        .type           _ZN7cutlass13device_kernelIN5flash19enable_sm80_to_sm89INS1_16FlashAttnBwdSm80INS1_25CollectiveMainloopBwdSm80ILi1ELi1EN4cute5tupleIJNS5_1CILi32EEENS7_ILi64EEENS7_ILi256EEEEEENS_6half_tEfNS_4arch4Sm80ELb0ELb0ELb0ELb1ELb0ELb0ELb0ELb0ELi2ELi2ELi2ELi1ELb1EEENS1_24CollectiveEpilogueBwdGQAISB_fSE_Li256ELb1ELb0EEENS1_19SingleTileSchedulerILb1ELb0ELb0ELi64EEEEEEEEEvNT_6ParamsE,@function
        .size           _ZN7cutlass13device_kernelIN5flash19enable_sm80_to_sm89INS1_16FlashAttnBwdSm80INS1_25CollectiveMainloopBwdSm80ILi1ELi1EN4cute5tupleIJNS5_1CILi32EEENS7_ILi64EEENS7_ILi256EEEEEENS_6half_tEfNS_4arch4Sm80ELb0ELb0ELb0ELb1ELb0ELb0ELb0ELb0ELi2ELi2ELi2ELi1ELb1EEENS1_24CollectiveEpilogueBwdGQAISB_fSE_Li256ELb1ELb0EEENS1_19SingleTileSchedulerILb1ELb0ELb0ELi64EEEEEEEEEvNT_6ParamsE,(.L_x_1149 - _ZN7cutlass13device_kernelIN5flash19enable_sm80_to_sm89INS1_16FlashAttnBwdSm80INS1_25CollectiveMainloopBwdSm80ILi1ELi1EN4cute5tupleIJNS5_1CILi32EEENS7_ILi64EEENS7_ILi256EEEEEENS_6half_tEfNS_4arch4Sm80ELb0ELb0ELb0ELb1ELb0ELb0ELb0ELb0ELi2ELi2ELi2ELi1ELb1EEENS1_24CollectiveEpilogueBwdGQAISB_fSE_Li256ELb1ELb0EEENS1_19SingleTileSchedulerILb1ELb0ELb0ELi64EEEEEEEEEvNT_6ParamsE)
        .other          _ZN7cutlass13device_kernelIN5flash19enable_sm80_to_sm89INS1_16FlashAttnBwdSm80INS1_25CollectiveMainloopBwdSm80ILi1ELi1EN4cute5tupleIJNS5_1CILi32EEENS7_ILi64EEENS7_ILi256EEEEEENS_6half_tEfNS_4arch4Sm80ELb0ELb0ELb0ELb1ELb0ELb0ELb0ELb0ELi2ELi2ELi2ELi1ELb1EEENS1_24CollectiveEpilogueBwdGQAISB_fSE_Li256ELb1ELb0EEENS1_19SingleTileSchedulerILb1ELb0ELb0ELi64EEEEEEEEEvNT_6ParamsE,@"STO_CUDA_ENTRY STV_DEFAULT"
_ZN7cutlass13device_kernelIN5flash19enable_sm80_to_sm89INS1_16FlashAttnBwdSm80INS1_25CollectiveMainloopBwdSm80ILi1ELi1EN4cute5tupleIJNS5_1CILi32EEENS7_ILi64EEENS7_ILi256EEEEEENS_6half_tEfNS_4arch4Sm80ELb0ELb0ELb0ELb1ELb0ELb0ELb0ELb0ELi2ELi2ELi2ELi1ELb1EEENS1_24CollectiveEpilogueBwdGQAISB_fSE_Li256ELb1ELb0EEENS1_19SingleTileSchedulerILb1ELb0ELb0ELi64EEEEEEEEEvNT_6ParamsE:
        /* <DEDUP_REMOVED lines=18> */
.L_x_121:
        /* <DEDUP_REMOVED lines=8> */
.L_x_123:
[----:B------:R-:W-:Y:S02]  /*01a0*/  MOV R0, c[0x0][0x3ac] ;  /* 0x0000eb0000007a02 */ /* 0x000fe40000000f00 */
.L_x_122:
[----:B-1----:R-:W-:-:S05]  /*01b0*/  IMAD.SHL.U32 R2, R19, 0x40, RZ ;  /* 0x0000004013027824 */ /* 0x002fca00078e00ff */
[----:B-----5:R-:W-:-:S04]  /*01c0*/  ISETP.GE.AND P0, PT, R2, R0, PT ;  /* 0x000000000200720c */ /* 0x020fc80003f06270 */
[----:B------:R-:W-:-:S05]  /*01d0*/  SEL R0, R5, 0xffffffff, !P0 ;  /* 0xffffffff05007807 */ /* 0x000fca0004000000 */
[----:B------:R1:W-:Y:S01]  /*01e0*/  STL [R1+0x98], R0 ;  /* 0x0000980001007387 */ /* 0x0003e20000100800 */
[----:B------:R-:W-:Y:S05]  /*01f0*/  BRA `(.L_x_124) ;  /* 0x0000012000007947 */ /* 0x000fea0003800000 */
.L_x_120:
[----:B---34-:R-:W-:-:S04]  /*0200*/  ISETP.NE.U32.AND P0, PT, RZ, c[0x0][0x3c8], PT ;  /* 0x0000f200ff007a0c */ /* 0x018fc80003f05070 */
[----:B------:R-:W-:-:S13]  /*0210*/  ISETP.NE.AND.EX P0, PT, RZ, c[0x0][0x3cc], PT, P0 ;  /* 0x0000f300ff007a0c */ /* 0x000fda0003f05300 */
[----:B------:R-:W-:Y:S05]  /*0220*/  @!P0 BRA `(.L_x_125) ;  /* 0x0000002000008947 */ /* 0x000fea0003800000 */
[----:B------:R1:W5:Y:S01]  /*0230*/  LDG.E R0, [R2.64] ;  /* 0x0000000a02007981 */ /* 0x000362000c1e1900 */
[----:B------:R-:W-:Y:S05]  /*0240*/  BRA `(.L_x_126) ;  /* 0x0000009000007947 */ /* 0x000fea0003800000 */
.L_x_125:
        /* <DEDUP_REMOVED lines=8> */
.L_x_127:
[----:B------:R-:W-:Y:S02]  /*02d0*/  MOV R0, c[0x0][0x3ac] ;  /* 0x0000eb0000007a02 */ /* 0x000fe40000000f00 */
.L_x_126:
[----:B-1----:R-:W-:-:S05]  /*02e0*/  IMAD.SHL.U32 R2, R19, 0x40, RZ ;  /* 0x0000004013027824 */ /* 0x002fca00078e00ff */
[----:B-----5:R-:W-:-:S04]  /*02f0*/  ISETP.GE.AND P0, PT, R2, R0, PT ;  /* 0x000000000200720c */ /* 0x020fc80003f06270 */
[----:B------:R-:W-:-:S05]  /*0300*/  SEL R0, R5, 0xffffffff, !P0 ;  /* 0xffffffff05007807 */ /* 0x000fca0004000000 */
[----:B------:R1:W-:Y:S04]  /*0310*/  STL [R1+0x98], R0 ;  /* 0x0000980001007387 */ /* 0x0003e80000100800 */
.L_x_124:
        /* <DEDUP_REMOVED lines=8> */
[----:B------:R-:W-:-:S04]  /*03a0*/  ISETP.NE.U32.AND P4, PT, RZ, c[0x0][0x2d0], PT ;  /* 0x0000b400ff007a0c */ /* 0x000fc80003f85070 */
[----:B------:R-:W-:-:S05]  /*03b0*/  ISETP.NE.AND.EX P4, PT, RZ, c[0x0][0x2d4], PT, P4 ;  /* 0x0000b500ff007a0c */ /* 0x000fca0003f85340 */
[CC--:B------:R-:W-:Y:S02]  /*03c0*/  @P0 IMAD.WIDE R2, R149.reuse, R13.reuse, c[0x0][0x2d8] ;  /* 0x0000b60095020625 */ /* 0x0c0fe400078e020d */
[----:B-1----:R-:W2:Y:S04]  /*03d0*/  @P5 LDG.E R0, [R4.64] ;  /* 0x0000000a04005981 */ /* 0x002ea8000c1e1900 */
[----:B------:R1:W3:Y:S04]  /*03e0*/  @P0 LDG.E R8, [R2.64] ;  /* 0x0000000a02080981 */ /* 0x0002e8000c1e1900 */
[----:B------:R-:W4:Y:S01]  /*03f0*/  @P5 LDG.E R7, [R4.64] ;  /* 0x0000000a04075981 */ /* 0x000f22000c1e1900 */
[----:B-1----:R-:W-:-:S05]  /*0400*/  IMAD.WIDE R2, R149, R13, c[0x0][0x2d0] ;  /* 0x0000b40095027625 */ /* 0x002fca00078e020d */
[----:B------:R-:W5:Y:S01]  /*0410*/  @P4 LDG.E R6, [R2.64] ;  /* 0x0000000a02064981 */ /* 0x000f62000c1e1900 */
[----:B------:R-:W-:Y:S01]  /*0420*/  ULDC UR9, c[0x0][0x168] ;  /* 0x00005a0000097ab9 */ /* 0x000fe20000000800 */
[----:B------:R-:W-:Y:S01]  /*0430*/  CS2R R10, SRZ ;  /* 0x00000000000a7805 */ /* 0x000fe2000001ff00 */
[----:B------:R-:W-:Y:S02]  /*0440*/  IMAD.MOV.U32 R12, RZ, RZ, RZ ;  /* 0x000000ffff0c7224 */ /* 0x000fe400078e00ff */
[----:B------:R-:W-:Y:S02]  /*0450*/  IMAD.MOV.U32 R18, RZ, RZ, c[0x0][0x198] ;  /* 0x00006600ff127624 */ /* 0x000fe400078e00ff */
[----:B--2---:R-:W-:Y:S01]  /*0460*/  @P5 IMAD R0, R149, 0x20, R0 ;  /* 0x0000002095005824 */ /* 0x004fe200078e0200 */
[----:B---3--:R1:W2:Y:S04]  /*0470*/  @P0 R2UR UR9, R8 ;  /* 0x00000000080903c2 */ /* 0x0082a800000e0000 */
[----:B-1----:R-:W-:-:S04]  /*0480*/  @P5 SHF.R.S32.HI R8, RZ, 0x1f, R0 ;  /* 0x0000001fff085819 */ /* 0x002fc80000011400 */
[----:B------:R-:W-:Y:S02]  /*0490*/  @P5 LEA.HI R0, R8, R0, RZ, 0x5 ;  /* 0x0000000008005211 */ /* 0x000fe400078f28ff */
[----:B------:R-:W-:Y:S01]  /*04a0*/  CS2R R8, SRZ ;  /* 0x0000000000087805 */ /* 0x000fe2000001ff00 */
[--C-:B-----5:R-:W-:Y:S01]  /*04b0*/  @P4 SHF.R.S32.HI R11, RZ, 0x1f, R6.reuse ;  /* 0x0000001fff0b4819 */ /* 0x120fe20000011406 */
[--C-:B----4-:R-:W-:Y:S01]  /*04c0*/  @P5 IMAD.MOV.U32 R8, RZ, RZ, R7.reuse ;  /* 0x000000ffff085224 */ /* 0x110fe200078e0007 */
[----:B------:R-:W-:Y:S01]  /*04d0*/  @P5 SHF.R.S32.HI R9, RZ, 0x1f, R7 ;  /* 0x0000001fff095819 */ /* 0x000fe20000011407 */
[----:B------:R-:W-:Y:S01]  /*04e0*/  @P4 IMAD.MOV.U32 R10, RZ, RZ, R6 ;  /* 0x000000ffff0a4224 */ /* 0x000fe200078e0006 */
[----:B------:R-:W-:Y:S01]  /*04f0*/  @P5 LOP3.LUT R12, R0, 0xffffffe0, RZ, 0xc0, !PT ;  /* 0xffffffe0000c5812 */ /* 0x000fe200078ec0ff */
[----:B--2---:R-:W-:Y:S05]  /*0500*/  @P0 BRA `(.L_x_128) ;  /* 0x0000006000000947 */ /* 0x004fea0003800000 */
[----:B------:R-:W-:Y:S05]  /*0510*/  @!P5 BRA `(.L_x_128) ;  /* 0x000000500000d947 */ /* 0x000fea0003800000 */
[----:B------:R1:W2:Y:S04]  /*0520*/  LDG.E R0, [R4.64] ;  /* 0x0000000a04007981 */ /* 0x0002a8000c1e1900 */
[----:B-1----:R-:W3:Y:S01]  /*0530*/  LDG.E R4, [R4.64+0x4] ;  /* 0x0000040a04047981 */ /* 0x002ee2000c1e1900 */
[----:B--2---:R-:W1:Y:S08]  /*0540*/  R2UR UR9, R0 ;  /* 0x00000000000973c2 */ /* 0x004e7000000e0000 */
[----:B---3--:R-:W1:Y:S02]  /*0550*/  R2UR UR4, R4 ;  /* 0x00000000040473c2 */ /* 0x008e6400000e0000 */
[----:B-1----:R-:W-:-:S06]  /*0560*/  UIADD3 UR9, -UR9, UR4, URZ ;  /* 0x0000000409097290 */ /* 0x002fcc000fffe13f */
.L_x_128:
[----:B------:R-:W-:-:S04]  /*0570*/  ISETP.NE.U32.AND P0, PT, RZ, c[0x0][0x2e0], PT ;  /* 0x0000b800ff007a0c */ /* 0x000fc80003f05070 */
[----:B------:R-:W-:-:S13]  /*0580*/  ISETP.NE.AND.EX P0, PT, RZ, c[0x0][0x2e4], PT, P0 ;  /* 0x0000b900ff007a0c */ /* 0x000fda0003f05300 */
[----:B------:R-:W-:Y:S05]  /*0590*/  @!P0 BRA `(.L_x_129) ;  /* 0x0000003000008947 */ /* 0x000fea0003800000 */
[----:B------:R-:W-:-:S05]  /*05a0*/  IMAD.WIDE R2, R149, R13, c[0x0][0x2e0] ;  /* 0x0000b80095027625 */ /* 0x000fca00078e020d */
[----:B------:R1:W5:Y:S01]  /*05b0*/  LDG.E R18, [R2.64] ;  /* 0x0000000a02127981 */ /* 0x000362000c1e1900 */
[----:B------:R-:W-:Y:S05]  /*05c0*/  BRA `(.L_x_130) ;  /* 0x0000004000007947 */ /* 0x000fea0003800000 */
.L_x_129:
[----:B------:R-:W-:Y:S05]  /*05d0*/  @!P4 BRA `(.L_x_130) ;  /* 0x000000300000c947 */ /* 0x000fea0003800000 */
[----:B------:R1:W2:Y:S04]  /*05e0*/  LDG.E R0, [R2.64] ;  /* 0x0000000a02007981 */ /* 0x0002a8000c1e1900 */
[----:B-1----:R-:W2:Y:S02]  /*05f0*/  LDG.E R2, [R2.64+0x4] ;  /* 0x0000040a02027981 */ /* 0x002ea4000c1e1900 */
[----:B--2---:R-:W-:Y:S02]  /*0600*/  IADD3 R18, -R0, R2, RZ ;  /* 0x0000000200127210 */ /* 0x004fe40007ffe1ff */
.L_x_130:
[----:B------:R-:W-:Y:S01]  /*0610*/  UISETP.GE.AND UP0, UPT, UR9, 0x1, UPT ;  /* 0x000000010900788c */ /* 0x000fe2000bf06270 */
[----:B------:R-:W-:Y:S01]  /*0620*/  PLOP3.LUT P1, PT, PT, PT, PT, 0x80, 0x0 ;  /* 0x000000000000781c */ /* 0x000fe20003f2f070 */
[----:B------:R-:W-:Y:S01]  /*0630*/  CS2R R142, SRZ ;  /* 0x00000000008e7805 */ /* 0x000fe2000001ff00 */
[----:B------:R-:W-:Y:S01]  /*0640*/  CS2R R140, SRZ ;  /* 0x00000000008c7805 */ /* 0x000fe2000001ff00 */
[----:B------:R-:W-:Y:S01]  /*0650*/  CS2R R146, SRZ ;  /* 0x0000000000927805 */ /* 0x000fe2000001ff00 */
[----:B------:R-:W-:Y:S01]  /*0660*/  CS2R R144, SRZ ;  /* 0x0000000000907805 */ /* 0x000fe2000001ff00 */
[----:B------:R-:W-:Y:S01]  /*0670*/  PLOP3.LUT P0, PT, PT, PT, UP0, 0x80, 0x0 ;  /* 0x000000000000781c */ /* 0x000fe20003f0f008 */
        /* <DEDUP_REMOVED lines=61> */
[----:B-1----:R-:W-:Y:S01]  /*0a50*/  IMAD.MOV.U32 R2, RZ, RZ, c[0x0][0x248] ;  /* 0x00009200ff027624 */ /* 0x002fe200078e00ff */
[----:B------:R-:W-:Y:S01]  /*0a60*/  SHF.R.S32.HI R0, RZ, 0x1f, R12 ;  /* 0x0000001fff007819 */ /* 0x000fe2000001140c */
[----:B------:R-:W-:Y:S01]  /*0a70*/  IMAD.SHL.U32 R3, R152, 0x4, RZ ;  /* 0x0000000498037824 */ /* 0x000fe200078e00ff */
[----:B------:R-:W-:Y:S01]  /*0a80*/  SHF.R.S32.HI R37, RZ, 0x1f, R152 ;  /* 0x0000001fff257819 */ /* 0x000fe20000011498 */
[----:B------:R-:W-:Y:S01]  /*0a90*/  IMAD.MOV.U32 R6, RZ, RZ, R148 ;  /* 0x000000ffff067224 */ /* 0x000fe200078e0094 */
[----:B------:R-:W-:Y:S01]  /*0aa0*/  ISETP.NE.AND P3, PT, R2, 0x1, PT ;  /* 0x000000010200780c */ /* 0x000fe20003f65270 */
[----:B-----5:R-:W-:Y:S01]  /*0ab0*/  IMAD R35, R19, -0x40, R18 ;  /* 0xffffffc013237824 */ /* 0x020fe200078e0212 */
[----:B------:R-:W-:Y:S01]  /*0ac0*/  IADD3 R2, P0, R3, R12, RZ ;  /* 0x0000000c03027210 */ /* 0x000fe20007f1e0ff */
[----:B------:R-:W-:Y:S01]  /*0ad0*/  UIADD3 UR5, UR9, 0x1f, URZ ;  /* 0x0000001f09057890 */ /* 0x000fe2000fffe03f */
[----:B------:R-:W-:Y:S01]  /*0ae0*/  LEA.HI R36, R37, R152, RZ, 0x3 ;  /* 0x0000009825247211 */ /* 0x000fe200078f18ff */
[----:B------:R-:W-:Y:S01]  /*0af0*/  CS2R R146, SRZ ;  /* 0x0000000000927805 */ /* 0x000fe2000001ff00 */
        /* <DEDUP_REMOVED lines=25> */
[C---:B------:R-:W-:Y:S01]  /*0c90*/  IMAD.X R27, R4.reuse, 0x1, R9, P2 ;  /* 0x00000001041b7824 */ /* 0x040fe200010e0609 */
[----:B------:R-:W-:Y:S01]  /*0ca0*/  LEA.HI R38, R37, R152, RZ, 0x4 ;  /* 0x0000009825267211 */ /* 0x000fe200078f20ff */
[----:B------:R-:W-:Y:S01]  /*0cb0*/  IMAD.X R9, R4, 0x1, R11, P0 ;  /* 0x0000000104097824 */ /* 0x000fe200000e060b */
[----:B------:R-:W-:Y:S01]  /*0cc0*/  @P3 SHF.R.U32.HI R6, RZ, c[0x0][0x250], R5 ;  /* 0x00009400ff063a19 */ /* 0x000fe20000011605 */
[----:B------:R-:W-:Y:S01]  /*0cd0*/  IMAD.WIDE.U32 R4, R148, c[0x0][0x270], R2 ;  /* 0x00009c0094047a25 */ /* 0x000fe200078e0002 */
[----:B------:R-:W-:Y:S01]  /*0ce0*/  LOP3.LUT R0, R0, 0xfffffff8, RZ, 0xc0, !PT ;  /* 0xfffffff800007812 */ /* 0x000fe200078ec0ff */
[----:B------:R-:W-:Y:S01]  /*0cf0*/  CS2R R134, SRZ ;  /* 0x0000000000867805 */ /* 0x000fe2000001ff00 */
[----:B------:R-:W-:Y:S01]  /*0d00*/  LOP3.LUT R11, R36, 0xfffffff8, RZ, 0xc0, !PT ;  /* 0xfffffff8240b7812 */ /* 0x000fe200078ec0ff */
[C---:B------:R-:W-:Y:S01]  /*0d10*/  IMAD R12, R148.reuse, c[0x0][0x28c], R12 ;  /* 0x0000a300940c7a24 */ /* 0x040fe200078e020c */
[----:B------:R-:W-:Y:S01]  /*0d20*/  SHF.R.S32.HI R10, RZ, 0x4, R38 ;  /* 0x00000004ff0a7819 */ /* 0x000fe20000011426 */
[----:B------:R-:W-:Y:S01]  /*0d30*/  IMAD.WIDE.U32 R2, R148, c[0x0][0x288], R2 ;  /* 0x0000a20094027a25 */ /* 0x000fe200078e0002 */
[----:B------:R-:W-:Y:S01]  /*0d40*/  SEL R31, R149, RZ, !P5 ;  /* 0x000000ff951f7207 */ /* 0x000fe20006800000 */
[----:B------:R-:W-:Y:S01]  /*0d50*/  CS2R R132, SRZ ;  /* 0x0000000000847805 */ /* 0x000fe2000001ff00 */
[----:B------:R-:W-:Y:S01]  /*0d60*/  LEA.HI R7, R38, R10, RZ, 0x1 ;  /* 0x0000000a26077211 */ /* 0x000fe200078f08ff */
[----:B------:R-:W-:Y:S01]  /*0d70*/  IMAD R14, R148, c[0x0][0x274], R14 ;  /* 0x00009d00940e7a24 */ /* 0x000fe200078e020e */
[----:B------:R-:W-:Y:S01]  /*0d80*/  CS2R R130, SRZ ;  /* 0x0000000000827805 */ /* 0x000fe2000001ff00 */
[----:B------:R-:W-:Y:S01]  /*0d90*/  IMAD.IADD R29, R16, 0x1, -R0 ;  /* 0x00000001101d7824 */ /* 0x000fe200078e0a00 */
[----:B------:R-:W-:Y:S01]  /*0da0*/  LEA.HI R0, R37, R152, RZ, 0x6 ;  /* 0x0000009825007211 */ /* 0x000fe200078f30ff */
[----:B------:R-:W-:Y:S01]  /*0db0*/  IMAD.IADD R22, R152, 0x1, -R11 ;  /* 0x0000000198167824 */ /* 0x000fe200078e0a0b */
[----:B------:R-:W-:Y:S01]  /*0dc0*/  LOP3.LUT R7, R7, 0xfffffffe, RZ, 0xc0, !PT ;  /* 0xfffffffe07077812 */ /* 0x000fe200078ec0ff */
[----:B------:R-:W-:Y:S01]  /*0dd0*/  IMAD.IADD R13, R3, 0x1, R12 ;  /* 0x00000001030d7824 */ /* 0x000fe200078e020c */
[----:B------:R-:W-:Y:S01]  /*0de0*/  SHF.R.S32.HI R23, RZ, 0x6, R0 ;  /* 0x00000006ff177819 */ /* 0x000fe20000011400 */
[----:B------:R-:W-:Y:S01]  /*0df0*/  IMAD.SHL.U32 R3, R50, 0x40, RZ ;  /* 0x0000004032037824 */ /* 0x000fe200078e00ff */
[----:B------:R-:W-:Y:S01]  /*0e00*/  CS2R R128, SRZ ;  /* 0x0000000000807805 */ /* 0x000fe2000001ff00 */
[----:B------:R-:W-:Y:S01]  /*0e10*/  IMAD.IADD R15, R5, 0x1, R14 ;  /* 0x00000001050f7824 */ /* 0x000fe200078e020e */
[----:B------:R-:W-:Y:S01]  /*0e20*/  SHF.R.S32.HI R5, RZ, 0x1f, R6 ;  /* 0x0000001fff057819 */ /* 0x000fe20000011406 */
[----:B------:R-:W-:Y:S01]  /*0e30*/  IMAD.SHL.U32 R16, R22, 0x8, RZ ;  /* 0x0000000816107824 */ /* 0x000fe200078e00ff */
[----:B------:R-:W-:Y:S01]  /*0e40*/  LOP3.LUT R0, R3, 0x1c0, RZ, 0xc0, !PT ;  /* 0x000001c003007812 */ /* 0x000fe200078ec0ff */
[----:B------:R-:W-:Y:S01]  /*0e50*/  IMAD.MOV.U32 R12, RZ, RZ, R2 ;  /* 0x000000ffff0c7224 */ /* 0x000fe200078e0002 */
[----:B------:R-:W-:Y:S01]  /*0e60*/  CS2R R126, SRZ ;  /* 0x00000000007e7805 */ /* 0x000fe2000001ff00 */
        /* <DEDUP_REMOVED lines=8> */
[C---:B------:R-:W-:Y:S01]  /*0ef0*/  IMAD R4, R6.reuse, c[0x0][0x1e4], R2 ;  /* 0x0000790006047a24 */ /* 0x040fe200078e0202 */
        /* <DEDUP_REMOVED lines=8> */
[----:B------:R-:W-:Y:S01]  /*0f80*/  ISETP.GE.AND P3, PT, R16, c[0x0][0x1cc], PT ;  /* 0x0000730010007a0c */ /* 0x000fe20003f66270 */
[----:B------:R-:W-:Y:S01]  /*0f90*/  IMAD R10, R6, c[0x0][0x1b4], R5 ;  /* 0x00006d00060a7a24 */ /* 0x000fe200078e0205 */
[----:B------:R-:W-:Y:S01]  /*0fa0*/  IADD3 R32, R16, 0x40, RZ ;  /* 0x0000004010207810 */ /* 0x000fe20007ffe0ff */
[----:B------:R-:W-:Y:S01]  /*0fb0*/  IMAD.WIDE.U32 R4, R6, c[0x0][0x1b0], R16 ;  /* 0x00006c0006047a25 */ /* 0x000fe200078e0010 */
[----:B------:R-:W-:Y:S01]  /*0fc0*/  IADD3 R33, R16, 0x80, RZ ;  /* 0x0000008010217810 */ /* 0x000fe20007ffe0ff */
[----:B------:R-:W-:Y:S01]  /*0fd0*/  CS2R R122, SRZ ;  /* 0x00000000007a7805 */ /* 0x000fe2000001ff00 */
[----:B------:R-:W-:Y:S01]  /*0fe0*/  ISETP.GE.AND P2, PT, R32, c[0x0][0x1cc], PT ;  /* 0x0000730020007a0c */ /* 0x000fe20003f46270 */
        /* <DEDUP_REMOVED lines=8> */
[----:B------:R-:W-:Y:S01]  /*1070*/  IMAD.WIDE.U32 R2, R0, c[0x0][0x1e8], R2 ;  /* 0x00007a0000027a25 */ /* 0x000fe200078e0002 */
        /* <DEDUP_REMOVED lines=49> */
[----:B------:R-:W-:Y:S01]  /*1390*/  IMAD R7, R8, c[0x0][0x1ac], R3 ;  /* 0x00006b0008077a24 */ /* 0x000fe200078e0203 */
[----:B------:R-:W-:Y:S01]  /*13a0*/  CS2R R64, SRZ ;  /* 0x0000000000407805 */ /* 0x000fe2000001ff00 */
[----:B------:R-:W-:Y:S01]  /*13b0*/  IMAD.IADD R5, R11, 0x1, R20 ;  /* 0x000000010b057824 */ /* 0x000fe200078e0214 */
[----:B------:R-:W-:Y:S01]  /*13c0*/  LEA.HI.X R3, R12, c[0x0][0x1c4], R0, 0x1, P0 ;  /* 0x000071000c037a11 */ /* 0x000fe200000f0c00 */
[----:B------:R-:W-:Y:S01]  /*13d0*/  IMAD.IADD R0, R35, 0x1, -R50 ;  /* 0x0000000123007824 */ /* 0x000fe200078e0a32 */
[----:B------:R-:W-:Y:S01]  /*13e0*/  STL.64 [R1+0x88], R42 ;  /* 0x0000882a01007387 */ /* 0x000fe20000100a00 */
[----:B------:R-:W-:Y:S01]  /*13f0*/  IMAD.MOV.U32 R4, RZ, RZ, R10 ;  /* 0x000000ffff047224 */ /* 0x000fe200078e000a */
[----:B------:R-:W-:Y:S01]  /*1400*/  CS2R R62, SRZ ;  /* 0x00000000003e7805 */ /* 0x000fe2000001ff00 */
[----:B------:R-:W-:Y:S01]  /*1410*/  IMAD.SHL.U32 R41, R28, 0x2, RZ ;  /* 0x000000021c297824 */ /* 0x000fe200078e00ff */
[----:B------:R-:W-:Y:S01]  /*1420*/  ISETP.LT.OR P6, PT, R0, 0x1, P3 ;  /* 0x000000010000780c */ /* 0x000fe20001fc1670 */
[----:B------:R-:W-:Y:S01]  /*1430*/  IMAD.WIDE.U32 R8, R8, c[0x0][0x1a8], R4 ;  /* 0x00006a0008087a25 */ /* 0x000fe200078e0004 */
[----:B------:R-:W-:Y:S01]  /*1440*/  IADD3 R28, R16, 0xc0, RZ ;  /* 0x000000c0101c7810 */ /* 0x000fe20007ffe0ff */
[----:B------:R-:W-:Y:S01]  /*1450*/  CS2R R60, SRZ ;  /* 0x00000000003c7805 */ /* 0x000fe2000001ff00 */
[----:B------:R-:W-:Y:S01]  /*1460*/  ISETP.LT.OR P5, PT, R0, 0x1, P2 ;  /* 0x000000010000780c */ /* 0x000fe200017a1670 */
[----:B------:R-:W-:Y:S01]  /*1470*/  IMAD.MOV.U32 R5, RZ, RZ, c[0x0][0x1d8] ;  /* 0x00007600ff057624 */ /* 0x000fe200078e00ff */
[----:B------:R-:W-:Y:S01]  /*1480*/  LEA R6, P0, R8, c[0x0][0x190], 0x1 ;  /* 0x0000640008067a11 */ /* 0x000fe200078008ff */
[----:B------:R-:W-:Y:S01]  /*1490*/  IMAD.IADD R7, R9, 0x1, R7 ;  /* 0x0000000109077824 */ /* 0x000fe200078e0207 */
[----:B------:R-:W-:Y:S01]  /*14a0*/  ISETP.LT.OR P3, PT, R0, 0x21, P3 ;  /* 0x000000210000780c */ /* 0x000fe20001f61670 */
[----:B------:R-:W-:Y:S01]  /*14b0*/  IMAD.MOV.U32 R10, RZ, RZ, c[0x0][0x1dc] ;  /* 0x00007700ff0a7624 */ /* 0x000fe200078e00ff */
[C---:B------:R-:W-:Y:S01]  /*14c0*/  LEA R4, P4, R5.reuse, R2, 0x6 ;  /* 0x0000000205047211 */ /* 0x040fe200078830ff */
[----:B------:R-:W-:Y:S01]  /*14d0*/  IMAD.MOV.U32 R13, RZ, RZ, c[0x0][0x1a8] ;  /* 0x00006a00ff0d7624 */ /* 0x000fe200078e00ff */
[----:B------:R-:W-:Y:S01]  /*14e0*/  LEA.HI.X R7, R8, c[0x0][0x194], R7, 0x1, P0 ;  /* 0x0000650008077a11 */ /* 0x000fe200000f0c07 */
[----:B------:R-:W-:Y:S01]  /*14f0*/  @!PT LDS RZ, [RZ] ;  /* 0x00000000fffff984 */ /* 0x000fe20000000800 */
[----:B------:R-:W-:Y:S01]  /*1500*/  @!PT LDS RZ, [RZ] ;  /* 0x00000000fffff984 */ /* 0x000fe20000000800 */
[----:B------:R-:W-:Y:S01]  /*1510*/  @!PT LDS RZ, [RZ] ;  /* 0x00000000fffff984 */ /* 0x000fe20000000800 */
[----:B------:R1:W-:Y:S01]  /*1520*/  LDGSTS.E.BYPASS.LTC128B.128 [R41+0x8080], [R2.64], !P6 ;  /* 0x0808000002297fae */ /* 0x0003e2000f101d4a */
[----:B------:R-:W-:Y:S01]  /*1530*/  ISETP.GE.AND P0, PT, R28, c[0x0][0x1cc], PT ;  /* 0x000073001c007a0c */ /* 0x000fe20003f06270 */
[----:B------:R-:W-:Y:S01]  /*1540*/  IMAD.MOV.U32 R18, RZ, RZ, c[0x0][0x1ac] ;  /* 0x00006b00ff127624 */ /* 0x000fe200078e00ff */
[----:B------:R-:W-:Y:S01]  /*1550*/  LEA.HI.X R5, R5, R3, R10, 0x6, P4 ;  /* 0x0000000305057211 */ /* 0x000fe200020f340a */
[----:B------:R1:W-:Y:S01]  /*1560*/  LDGSTS.E.BYPASS.LTC128B.128 [R41+0xa080], [R2.64+0x80], !P5 ;  /* 0x0a08008002297fae */ /* 0x0003e2000e901d4a */
[C---:B------:R-:W-:Y:S01]  /*1570*/  ISETP.LT.OR P4, PT, R0.reuse, 0x1, P1 ;  /* 0x000000010000780c */ /* 0x040fe20000f81670 */
[C---:B------:R-:W-:Y:S01]  /*1580*/  IMAD R8, R27.reuse, c[0x0][0x178], RZ ;  /* 0x00005e001b087a24 */ /* 0x040fe200078e02ff */
[----:B------:R-:W-:Y:S01]  /*1590*/  ISETP.LT.OR P6, PT, R0, 0x1, P0 ;  /* 0x000000010000780c */ /* 0x000fe200007c1670 */
[----:B------:R-:W-:Y:S01]  /*15a0*/  IMAD R9, R27, c[0x0][0x208], RZ ;  /* 0x000082001b097a24 */ /* 0x000fe200078e02ff */
[----:B------:R-:W-:Y:S01]  /*15b0*/  ISETP.GE.AND P5, PT, R16, c[0x0][0x19c], PT ;  /* 0x0000670010007a0c */ /* 0x000fe20003fa6270 */
[C---:B------:R-:W-:Y:S01]  /*15c0*/  IMAD R14, R21.reuse, c[0x0][0x17c], R8 ;  /* 0x00005f00150e7a24 */ /* 0x040fe200078e0208 */
[C---:B------:R-:W-:Y:S01]  /*15d0*/  ISETP.LT.OR P2, PT, R0.reuse, 0x21, P2 ;  /* 0x000000210000780c */ /* 0x040fe20001741670 */
[C---:B------:R-:W-:Y:S01]  /*15e0*/  IMAD R15, R21.reuse, c[0x0][0x20c], R9 ;  /* 0x00008300150f7a24 */ /* 0x040fe200078e0209 */
[C---:B------:R-:W-:Y:S01]  /*15f0*/  ISETP.LT.OR P1, PT, R0.reuse, 0x21, P1 ;  /* 0x000000210000780c */ /* 0x040fe20000f21670 */
[--C-:B------:R-:W-:Y:S01]  /*1600*/  IMAD.WIDE.U32 R8, R21, c[0x0][0x178], R16.reuse ;  /* 0x00005e0015087a25 */ /* 0x100fe200078e0010 */
[C---:B------:R-:W-:Y:S01]  /*1610*/  ISETP.LT.OR P0, PT, R0.reuse, 0x21, P0 ;  /* 0x000000210000780c */ /* 0x040fe20000701670 */
[----:B------:R-:W-:Y:S01]  /*1620*/  STL [R1+0x50], R41 ;  /* 0x0000502901007387 */ /* 0x000fe20000100800 */
[----:B------:R-:W-:Y:S01]  /*1630*/  LEA.HI R27, R37, R152, RZ, 0x5 ;  /* 0x00000098251b7211 */ /* 0x000fe200078f28ff */
[----:B------:R-:W-:Y:S01]  /*1640*/  IMAD.WIDE.U32 R10, R21, c[0x0][0x208], R16 ;  /* 0x00008200150a7a25 */ /* 0x000fe200078e0010 */
[----:B------:R-:W-:Y:S01]  /*1650*/  CS2R R58, SRZ ;  /* 0x00000000003a7805 */ /* 0x000fe2000001ff00 */
[----:B------:R1:W-:Y:S01]  /*1660*/  LDGSTS.E.BYPASS.LTC128B.128 [R41+0xc080], [R2.64+0x100], !P4 ;  /* 0x0c08010002297fae */ /* 0x0003e2000e101d4a */
[C---:B------:R-:W-:Y:S01]  /*1670*/  LEA R12, P4, R13.reuse, R6, 0x6 ;  /* 0x000000060d0c7211 */ /* 0x040fe200078830ff */
[----:B------:R-:W-:Y:S01]  /*1680*/  IMAD.MOV.U32 R149, RZ, RZ, 0x20 ;  /* 0x00000020ff957424 */ /* 0x000fe200078e00ff */
[----:B------:R-:W-:Y:S01]  /*1690*/  SHF.R.S32.HI R21, RZ, 0x5, R27 ;  /* 0x00000005ff157819 */ /* 0x000fe2000001141b */
[----:B------:R1:W-:Y:S01]  /*16a0*/  LDGSTS.E.BYPASS.LTC128B.128 [R41+0xe080], [R2.64+0x180], !P6 ;  /* 0x0e08018002297fae */ /* 0x0003e2000f101d4a */
[----:B------:R-:W-:Y:S01]  /*16b0*/  ISETP.LT.OR P6, PT, R0, 0x1, P5 ;  /* 0x000000010000780c */ /* 0x000fe20002fc1670 */
[----:B------:R-:W-:Y:S01]  /*16c0*/  IMAD R17, R40, c[0x0][0x238], RZ ;  /* 0x00008e0028117a24 */ /* 0x000fe200078e02ff */
[----:B------:R-:W-:Y:S01]  /*16d0*/  LEA.HI.X R13, R13, R7, R18, 0x6, P4 ;  /* 0x000000070d0d7211 */ /* 0x000fe200020f3412 */
[----:B------:R2:W-:Y:S01]  /*16e0*/  LDGSTS.E.BYPASS.LTC128B.128 [R41+0x9080], [R4.64], !P3 ;  /* 0x0908000004297fae */ /* 0x0005e2000d901d4a */
[----:B------:R-:W-:Y:S01]  /*16f0*/  ISETP.GE.AND P4, PT, R32, c[0x0][0x19c], PT ;  /* 0x0000670020007a0c */ /* 0x000fe20003f86270 */
[----:B------:R-:W-:Y:S01]  /*1700*/  IMAD R17, R148, c[0x0][0x23c], R17 ;  /* 0x00008f0094117a24 */ /* 0x000fe200078e0211 */
[----:B------:R-:W-:Y:S01]  /*1710*/  ISETP.GE.AND P3, PT, R33, c[0x0][0x19c], PT ;  /* 0x0000670021007a0c */ /* 0x000fe20003f66270 */
[----:B------:R2:W-:Y:S01]  /*1720*/  LDGSTS.E.BYPASS.LTC128B.128 [R41+0xb080], [R4.64+0x80], !P2 ;  /* 0x0b08008004297fae */ /* 0x0005e2000d101d4a */
[----:B------:R-:W-:Y:S01]  /*1730*/  ISETP.GE.AND P2, PT, R28, c[0x0][0x19c], PT ;  /* 0x000067001c007a0c */ /* 0x000fe20003f46270 */
[----:B------:R-:W-:Y:S01]  /*1740*/  CS2R R56, SRZ ;  /* 0x0000000000387805 */ /* 0x000fe2000001ff00 */
[C---:B------:R-:W-:Y:S01]  /*1750*/  ISETP.LT.OR P5, PT, R0.reuse, 0x21, P5 ;  /* 0x000000210000780c */ /* 0x040fe20002fa1670 */
[----:B------:R2:W-:Y:S01]  /*1760*/  LDGSTS.E.BYPASS.LTC128B.128 [R41+0xd080], [R4.64+0x100], !P1 ;  /* 0x0d08010004297fae */ /* 0x0005e2000c901d4a */
[C---:B------:R-:W-:Y:S01]  /*1770*/  ISETP.LT.OR P1, PT, R0.reuse, 0x1, P4 ;  /* 0x000000010000780c */ /* 0x040fe20002721670 */
[----:B------:R-:W-:Y:S01]  /*1780*/  CS2R R54, SRZ ;  /* 0x0000000000367805 */ /* 0x000fe2000001ff00 */
[C---:B------:R-:W-:Y:S01]  /*1790*/  ISETP.LT.OR P4, PT, R0.reuse, 0x21, P4 ;  /* 0x000000210000780c */ /* 0x040fe20002781670 */
[----:B------:R2:W-:Y:S01]  /*17a0*/  LDGSTS.E.BYPASS.LTC128B.128 [R41+0xf080], [R4.64+0x180], !P0 ;  /* 0x0f08018004297fae */ /* 0x0005e2000c101d4a */
[C---:B------:R-:W-:Y:S01]  /*17b0*/  ISETP.LT.OR P0, PT, R0.reuse, 0x1, P3 ;  /* 0x000000010000780c */ /* 0x040fe20001f01670 */
[----:B------:R-:W-:Y:S01]  /*17c0*/  CS2R R52, SRZ ;  /* 0x0000000000347805 */ /* 0x000fe2000001ff00 */
[----:B------:R-:W-:Y:S01]  /*17d0*/  ISETP.LT.OR P3, PT, R0, 0x21, P3 ;  /* 0x000000210000780c */ /* 0x000fe20001f61670 */
[----:B------:R-:W0:Y:S01]  /*17e0*/  LDGDEPBAR ;  /* 0x00000000000079af */ /* 0x000e220000000000 */
[----:B------:R-:W-:-:S02]  /*17f0*/  USHF.R.S32.HI UR7, URZ, 0x5, UR4 ;  /* 0x000000053f077899 */ /* 0x000fc40008011404 */
[----:B------:R-:W-:Y:S01]  /*1800*/  UMOV UR6, URZ ;  /* 0x0000003f00067c82 */ /* 0x000fe20008000000 */
[----:B------:R3:W-:Y:S01]  /*1810*/  LDGSTS.E.BYPASS.LTC128B.128 [R41+0x80], [R6.64], !P6 ;  /* 0x0008000006297fae */ /* 0x0007e2000f101d4a */
[C---:B------:R-:W-:Y:S02]  /*1820*/  ISETP.LT.OR P6, PT, R0.reuse, 0x1, P2 ;  /* 0x000000010000780c */ /* 0x040fe400017c1670 */
[----:B------:R-:W-:Y:S01]  /*1830*/  ISETP.LT.OR P2, PT, R0, 0x21, P2 ;  /* 0x000000210000780c */ /* 0x000fe20001741670 */
[----:B-1----:R-:W-:Y:S01]  /*1840*/  IMAD.IADD R3, R9, 0x1, R14 ;  /* 0x0000000109037824 */ /* 0x002fe200078e020e */
[----:B------:R3:W-:Y:S01]  /*1850*/  LDGSTS.E.BYPASS.LTC128B.128 [R41+0x2080], [R6.64+0x80], !P1 ;  /* 0x0208008006297fae */ /* 0x0007e2000c901d4a */
[----:B------:R-:W-:Y:S01]  /*1860*/  IMAD.MOV.U32 R2, RZ, RZ, R8 ;  /* 0x000000ffff027224 */ /* 0x000fe200078e0008 */
[----:B------:R-:W-:Y:S01]  /*1870*/  LOP3.LUT P1, RZ, R29, 0x4, RZ, 0xc0, !PT ;  /* 0x000000041dff7812 */ /* 0x000fe2000782c0ff */
[----:B------:R-:W-:Y:S01]  /*1880*/  IMAD R0, R40, c[0x0][0x180], RZ ;  /* 0x0000600028007a24 */ /* 0x000fe200078e02ff */
[----:B------:R3:W-:Y:S01]  /*1890*/  LDGSTS.E.BYPASS.LTC128B.128 [R41+0x4080], [R6.64+0x100], !P0 ;  /* 0x0408010006297fae */ /* 0x0007e2000c101d4a */
[----:B------:R-:W-:-:S04]  /*18a0*/  IMAD.WIDE.U32 R2, R148, c[0x0][0x180], R2 ;  /* 0x0000600094027a25 */ /* 0x000fc800078e0002 */
[----:B------:R-:W-:Y:S01]  /*18b0*/  IMAD R0, R148, c[0x0][0x184], R0 ;  /* 0x0000610094007a24 */ /* 0x000fe200078e0200 */
[----:B------:R3:W-:Y:S01]  /*18c0*/  LDGSTS.E.BYPASS.LTC128B.128 [R41+0x6080], [R6.64+0x180], !P6 ;  /* 0x0608018006297fae */ /* 0x0007e2000f101d4a */
[----:B------:R-:W-:Y:S02]  /*18d0*/  LOP3.LUT P6, RZ, R22, 0x4, RZ, 0xc0, !PT ;  /* 0x0000000416ff7812 */ /* 0x000fe400078cc0ff */
[----:B------:R-:W-:Y:S01]  /*18e0*/  IMAD.IADD R3, R3, 0x1, R0 ;  /* 0x0000000103037824 */ /* 0x000fe200078e0200 */
[----:B------:R1:W-:Y:S01]  /*18f0*/  LDGSTS.E.BYPASS.LTC128B.128 [R41+0x1080], [R12.64], !P5 ;  /* 0x010800000c297fae */ /* 0x0003e2000e901d4a */
[----:B--2---:R-:W-:Y:S02]  /*1900*/  IMAD.IADD R5, R11, 0x1, R15 ;  /* 0x000000010b057824 */ /* 0x004fe400078e020f */
[----:B------:R-:W-:Y:S01]  /*1910*/  IMAD.MOV.U32 R4, RZ, RZ, R10 ;  /* 0x000000ffff047224 */ /* 0x000fe200078e000a */
[----:B------:R1:W-:Y:S01]  /*1920*/  LDGSTS.E.BYPASS.LTC128B.128 [R41+0x3080], [R12.64+0x80], !P4 ;  /* 0x030800800c297fae */ /* 0x0003e2000e101d4a */
[----:B------:R-:W-:-:S02]  /*1930*/  IMAD.SHL.U32 R0, R29, 0x40, RZ ;  /* 0x000000401d007824 */ /* 0x000fc400078e00ff */
[----:B------:R-:W-:Y:S01]  /*1940*/  IMAD.WIDE.U32 R8, R148, c[0x0][0x210], R4 ;  /* 0x0000840094087a25 */ /* 0x000fe200078e0004 */
[----:B------:R-:W-:Y:S01]  /*1950*/  LEA.HI R5, R27, R21, RZ, 0x1 ;  /* 0x000000151b057211 */ /* 0x000fe200078f08ff */
[----:B------:R1:W-:Y:S01]  /*1960*/  LDGSTS.E.BYPASS.LTC128B.128 [R41+0x5080], [R12.64+0x100], !P3 ;  /* 0x050801000c297fae */ /* 0x0003e2000d901d4a */
[----:B------:R-:W-:Y:S01]  /*1970*/  LOP3.LUT R0, R0, 0x1c0, RZ, 0xc0, !PT ;  /* 0x000001c000007812 */ /* 0x000fe200078ec0ff */
[----:B------:R-:W-:Y:S01]  /*1980*/  IMAD.SHL.U32 R10, R23, 0x8, RZ ;  /* 0x00000008170a7824 */ /* 0x000fe200078e00ff */
[----:B------:R-:W-:Y:S01]  /*1990*/  LOP3.LUT R5, R5, 0xfffffffe, RZ, 0xc0, !PT ;  /* 0xfffffffe05057812 */ /* 0x000fe200078ec0ff */
[----:B------:R-:W-:Y:S01]  /*19a0*/  IMAD R15, R40, c[0x0][0x210], RZ ;  /* 0x00008400280f7a24 */ /* 0x000fe200078e02ff */
[----:B------:R-:W-:Y:S01]  /*19b0*/  LOP3.LUT R4, R34, 0x3ffffffc, RZ, 0xc0, !PT ;  /* 0x3ffffffc22047812 */ /* 0x000fe200078ec0ff */
[----:B------:R1:W-:Y:S01]  /*19c0*/  LDGSTS.E.BYPASS.LTC128B.128 [R41+0x7080], [R12.64+0x180], !P2 ;  /* 0x070801800c297fae */ /* 0x0003e2000d101d4a */
[----:B------:R-:W-:Y:S01]  /*19d0*/  LOP3.LUT R18, R10, 0x18, RZ, 0xc0, !PT ;  /* 0x000000180a127812 */ /* 0x000fe200078ec0ff */
[----:B------:R-:W-:Y:S01]  /*19e0*/  IMAD.IADD R19, R21, 0x1, -R5 ;  /* 0x0000000115137824 */ /* 0x000fe200078e0a05 */
[----:B------:R-:W-:Y:S01]  /*19f0*/  SHF.R.U32.HI R10, RZ, 0x3, R0 ;  /* 0x00000003ff0a7819 */ /* 0x000fe20000011600 */
[----:B------:R-:W-:Y:S01]  /*1a00*/  IMAD R11, R26, c[0x0][0x188], RZ ;  /* 0x000062001a0b7a24 */ /* 0x000fe200078e02ff */
[----:B------:R-:W0:Y:S01]  /*1a10*/  LDGDEPBAR ;  /* 0x00000000000079af */ /* 0x000e220000000000 */
[----:B------:R-:W-:Y:S01]  /*1a20*/  IMAD R15, R148, c[0x0][0x214], R15 ;  /* 0x00008500940f7a24 */ /* 0x000fe200078e020f */
[----:B------:R-:W-:Y:S01]  /*1a30*/  LOP3.LUT R0, R10, R0, R18, 0x1e, !PT ;  /* 0x000000000a007212 */ /* 0x000fe200078e1e12 */
[----:B------:R-:W-:Y:S01]  /*1a40*/  IMAD.IADD R14, R152, 0x1, -R4 ;  /* 0x00000001980e7824 */ /* 0x000fe200078e0a04 */
[----:B------:R-:W-:Y:S01]  /*1a50*/  ISETP.GE.AND P3, PT, R16, c[0x0][0x16c], PT ;  /* 0x00005b0010007a0c */ /* 0x000fe20003f66270 */
[----:B------:R-:W-:-:S02]  /*1a60*/  IMAD.SHL.U32 R20, R19, 0x400, RZ ;  /* 0x0000040013147824 */ /* 0x000fc400078e00ff */
[C---:B------:R-:W-:Y:S02]  /*1a70*/  IMAD R11, R31.reuse, c[0x0][0x18c], R11 ;  /* 0x000063001f0b7a24 */ /* 0x040fe400078e020b */
[----:B------:R-:W-:-:S04]  /*1a80*/  IMAD.WIDE.U32 R4, R31, c[0x0][0x188], R2 ;  /* 0x000062001f047a25 */ /* 0x000fc800078e0002 */
[----:B------:R-:W-:Y:S01]  /*1a90*/  IMAD.SHL.U32 R10, R22, 0x40, RZ ;  /* 0x00000040160a7824 */ /* 0x000fe200078e00ff */
[----:B------:R-:W-:Y:S01]  /*1aa0*/  LEA R48, P0, R4, c[0x0][0x160], 0x1 ;  /* 0x0000580004307a11 */ /* 0x000fe200078008ff */
[----:B------:R-:W-:Y:S02]  /*1ab0*/  IMAD R2, R14, 0x2, R20 ;  /* 0x000000020e027824 */ /* 0x000fe400078e0214 */
[----:B------:R-:W-:Y:S01]  /*1ac0*/  IMAD.IADD R3, R9, 0x1, R15 ;  /* 0x0000000109037824 */ /* 0x000fe200078e020f */
[----:B------:R-:W-:Y:S01]  /*1ad0*/  LOP3.LUT R10, R10, 0x1c0, RZ, 0xc0, !PT ;  /* 0x000001c00a0a7812 */ /* 0x000fe200078ec0ff */
[----:B------:R-:W-:Y:S02]  /*1ae0*/  IMAD.IADD R9, R5, 0x1, R11 ;  /* 0x0000000105097824 */ /* 0x000fe400078e020b */
[----:B------:R-:W-:Y:S01]  /*1af0*/  IMAD.IADD R5, R2, 0x1, R0 ;  /* 0x0000000102057824 */ /* 0x000fe200078e0200 */
[----:B------:R-:W-:Y:S01]  /*1b00*/  SHF.R.U32.HI R14, RZ, 0x3, R10 ;  /* 0x00000003ff0e7819 */ /* 0x000fe2000001160a */
[----:B------:R-:W-:Y:S01]  /*1b10*/  IMAD R0, R26, c[0x0][0x218], RZ ;  /* 0x000086001a007a24 */ /* 0x000fe200078e02ff */
[----:B------:R-:W-:Y:S01]  /*1b20*/  LEA.HI.X R49, R4, c[0x0][0x164], R9, 0x1, P0 ;  /* 0x0000590004317a11 */ /* 0x000fe200000f0c09 */
[----:B------:R-:W-:Y:S01]  /*1b30*/  IMAD.SHL.U32 R44, R5, 0x2, RZ ;  /* 0x00000002052c7824 */ /* 0x000fe200078e00ff */
[----:B------:R-:W-:Y:S01]  /*1b40*/  LOP3.LUT R4, R10, 0x8, R36, 0xf8, !PT ;  /* 0x000000080a047812 */ /* 0x000fe200078ef824 */
[----:B------:R-:W-:Y:S01]  /*1b50*/  IMAD.MOV.U32 R2, RZ, RZ, R8 ;  /* 0x000000ffff027224 */ /* 0x000fe200078e0008 */
[----:B------:R-:W-:-:S04]  /*1b60*/  DEPBAR.LE SB0, 0x1 ;  /* 0x000080400000791a */ /* 0x000fc80000000000 */
[C---:B---3--:R-:W-:Y:S01]  /*1b70*/  IMAD R7, R31.reuse, c[0x0][0x21c], R0 ;  /* 0x000087001f077a24 */ /* 0x048fe200078e0200 */
[----:B------:R-:W-:Y:S01]  /*1b80*/  LOP3.LUT R0, R4, R14, RZ, 0x3c, !PT ;  /* 0x0000000e04007212 */ /* 0x000fe200078e3cff */
[----:B------:R-:W-:Y:S01]  /*1b90*/  IMAD R6, R30, 0x800, R39 ;  /* 0x000008001e067824 */ /* 0x000fe200078e0227 */
[C---:B------:R-:W-:Y:S01]  /*1ba0*/  IADD3 R8, R44.reuse, 0x14180, RZ ;  /* 0x000141802c087810 */ /* 0x040fe20007ffe0ff */
[----:B------:R-:W-:Y:S01]  /*1bb0*/  IMAD.WIDE.U32 R4, R31, c[0x0][0x218], R2 ;  /* 0x000086001f047a25 */ /* 0x000fe200078e0002 */
[----:B------:R-:W-:Y:S01]  /*1bc0*/  STL.64 [R1+0x78], R48 ;  /* 0x0000783001007387 */ /* 0x000fe20000100a00 */
[----:B------:R-:W-:Y:S02]  /*1bd0*/  IADD3 R9, R44, 0x141c0, RZ ;  /* 0x000141c02c097810 */ /* 0x000fe40007ffe0ff */
[----:B------:R-:W-:Y:S01]  /*1be0*/  IMAD.IADD R2, R6, 0x1, R0 ;  /* 0x0000000106027824 */ /* 0x000fe200078e0200 */
[----:B------:R2:W-:Y:S01]  /*1bf0*/  STL [R1+0x60], R44 ;  /* 0x0000602c01007387 */ /* 0x0005e20000100800 */
[----:B------:R-:W-:Y:S01]  /*1c00*/  @P1 IADD3 R9, R8, -0x40, RZ ;  /* 0xffffffc008091810 */ /* 0x000fe20007ffe0ff */
[----:B------:R-:W-:Y:S01]  /*1c10*/  IMAD.IADD R0, R5, 0x1, R7 ;  /* 0x0000000105007824 */ /* 0x000fe200078e0207 */
[----:B------:R-:W-:Y:S01]  /*1c20*/  SHF.R.S32.HI R3, RZ, 0x1f, R23 ;  /* 0x0000001fff037819 */ /* 0x000fe20000011417 */
[----:B------:R-:W-:Y:S01]  /*1c30*/  IMAD.SHL.U32 R2, R2, 0x2, RZ ;  /* 0x0000000202027824 */ /* 0x000fe200078e00ff */
[----:B------:R-:W-:Y:S01]  /*1c40*/  BAR.SYNC.DEFER_BLOCKING 0x0 ;  /* 0x0000000000007b1d */ /* 0x000fe20000010000 */
[----:B------:R-:W-:Y:S01]  /*1c50*/  LOP3.LUT P0, RZ, R22, 0x2, RZ, 0xc0, !PT ;  /* 0x0000000216ff7812 */ /* 0x000fe2000780c0ff */
[----:B------:R-:W-:Y:S01]  /*1c60*/  IMAD.IADD R5, R25, 0x1, R17 ;  /* 0x0000000119057824 */ /* 0x000fe200078e0211 */
[----:B------:R-:W-:Y:S01]  /*1c70*/  SEL R17, RZ, 0x1, P3 ;  /* 0x00000001ff117807 */ /* 0x000fe20001800000 */
[----:B------:R-:W-:Y:S01]  /*1c80*/  IMAD R26, R26, c[0x0][0x240], RZ ;  /* 0x000090001a1a7a24 */ /* 0x000fe200078e02ff */
[----:B------:R-:W-:Y:S01]  /*1c90*/  ISETP.GE.AND P3, PT, R33, c[0x0][0x16c], PT ;  /* 0x00005b0021007a0c */ /* 0x000fe20003f66270 */
[----:B------:R3:W-:Y:S02]  /*1ca0*/  STL [R1+0x68], R9 ;  /* 0x0000680901007387 */ /* 0x0007e40000100800 */
[----:B------:R-:W-:Y:S01]  /*1cb0*/  IMAD R148, R31, c[0x0][0x244], R26 ;  /* 0x000091001f947a24 */ /* 0x000fe200078e021a */
[----:B------:R-:W-:-:S02]  /*1cc0*/  SEL R15, RZ, 0x4, P3 ;  /* 0x00000004ff0f7807 */ /* 0x000fc40001800000 */
[----:B------:R-:W-:Y:S02]  /*1cd0*/  ISETP.GE.AND P3, PT, R33, c[0x0][0x1fc], PT ;  /* 0x00007f0021007a0c */ /* 0x000fe40003f66270 */
[----:B--2---:R-:W-:-:S04]  /*1ce0*/  LEA R44, P1, R4, c[0x0][0x1f0], 0x1 ;  /* 0x00007c00042c7a11 */ /* 0x004fc800078208ff */
[----:B------:R-:W-:Y:S01]  /*1cf0*/  LEA.HI.X R45, R4, c[0x0][0x1f4], R0, 0x1, P1 ;  /* 0x00007d00042d7a11 */ /* 0x000fe200008f0c00 */
[----:B------:R-:W2:Y:S01]  /*1d00*/  LDSM.16.M88.4 R164, [R2+0x8080] ;  /* 0x0080800002a4783b */ /* 0x000ea20000000200 */
[----:B------:R-:W-:Y:S01]  /*1d10*/  LEA.HI R0, R3, R23, RZ, 0x2 ;  /* 0x0000001703007211 */ /* 0x000fe200078f10ff */
[----:B------:R-:W-:Y:S01]  /*1d20*/  IMAD.MOV.U32 R3, RZ, RZ, 0x40 ;  /* 0x00000040ff037424 */ /* 0x000fe200078e00ff */
[----:B------:R-:W-:Y:S01]  /*1d30*/  ISETP.LT.AND P1, PT, R50, UR9, PT ;  /* 0x0000000932007c0c */ /* 0x000fe2000bf21270 */
[----:B------:R-:W4:Y:S01]  /*1d40*/  LDSM.16.M88.4 R180, [R2+0xa080] ;  /* 0x00a0800002b4783b */ /* 0x000f220000000200 */
[----:B------:R-:W-:Y:S01]  /*1d50*/  LOP3.LUT R6, R0, 0xfffffffc, RZ, 0xc0, !PT ;  /* 0xfffffffc00067812 */ /* 0x000fe200078ec0ff */
[----:B------:R-:W-:Y:S01]  /*1d60*/  IMAD.MOV.U32 R4, RZ, RZ, R24 ;  /* 0x000000ffff047224 */ /* 0x000fe200078e0018 */
[----:B------:R-:W-:Y:S01]  /*1d70*/  SEL R0, R149, 0xffffffe0, !P0 ;  /* 0xffffffe095007807 */ /* 0x000fe20004000000 */
[----:B------:R-:W1:Y:S01]  /*1d80*/  LDSM.16.M88.4 R196, [R2+0xc080] ;  /* 0x00c0800002c4783b */ /* 0x000e620000000200 */
[----:B------:R-:W-:Y:S01]  /*1d90*/  SEL R3, R3, 0xffffffc0, !P6 ;  /* 0xffffffc003037807 */ /* 0x000fe20007000000 */
[----:B------:R-:W-:Y:S01]  /*1da0*/  IMAD.IADD R23, R23, 0x1, -R6 ;  /* 0x0000000117177824 */ /* 0x000fe200078e0a06 */
[----:B------:R-:W-:Y:S01]  /*1db0*/  ISETP.GE.OR P2, PT, R16, c[0x0][0x16c], !P1 ;  /* 0x00005b0010007a0c */ /* 0x000fe20004f46670 */
[C---:B---3--:R-:W-:Y:S01]  /*1dc0*/  IMAD.IADD R9, R2.reuse, 0x1, R0 ;  /* 0x0000000102097824 */ /* 0x048fe200078e0200 */
[----:B------:R-:W3:Y:S01]  /*1dd0*/  LDSM.16.M88.4 R212, [R2+0xe080] ;  /* 0x00e0800002d4783b */ /* 0x000ee20000000200 */
[----:B------:R-:W-:Y:S01]  /*1de0*/  IMAD.IADD R8, R2, 0x1, R3 ;  /* 0x0000000102087824 */ /* 0x000fe200078e0203 */
[----:B------:R-:W-:Y:S01]  /*1df0*/  ISETP.GE.OR P6, PT, R32, c[0x0][0x16c], !P1 ;  /* 0x00005b0020007a0c */ /* 0x000fe20004fc6670 */
[----:B------:R-:W-:Y:S01]  /*1e00*/  IMAD.IADD R7, R3, 0x1, R9 ;  /* 0x0000000103077824 */ /* 0x000fe200078e0209 */
[----:B------:R-:W1:Y:S01]  /*1e10*/  LDSM.16.M88.4 R168, [R9+0x8080] ;  /* 0x0080800009a8783b */ /* 0x000e620000000200 */
[----:B------:R-:W-:Y:S01]  /*1e20*/  ISETP.GE.OR P5, PT, R33, c[0x0][0x16c], !P1 ;  /* 0x00005b0021007a0c */ /* 0x000fe20004fa6670 */
[----:B------:R-:W-:Y:S01]  /*1e30*/  IMAD.WIDE.U32 R150, R31, c[0x0][0x240], R4 ;  /* 0x000090001f967a25 */ /* 0x000fe200078e0004 */
[----:B------:R-:W-:Y:S01]  /*1e40*/  LOP3.LUT R0, R27, 0xffffffe0, RZ, 0xc0, !PT ;  /* 0xffffffe01b007812 */ /* 0x000fe200078ec0ff */
[----:B------:R-:W1:Y:S01]  /*1e50*/  LDSM.16.M88.4 R172, [R8+0x8080] ;  /* 0x0080800008ac783b */ /* 0x000e620000000200 */
[----:B------:R-:W-:Y:S01]  /*1e60*/  ISETP.GE.OR P4, PT, R28, c[0x0][0x16c], !P1 ;  /* 0x00005b001c007a0c */ /* 0x000fe20004f86670 */
[----:B------:R-:W-:Y:S01]  /*1e70*/  IMAD.SHL.U32 R4, R19, 0x10, RZ ;  /* 0x0000001013047824 */ /* 0x000fe200078e00ff */
[----:B------:R-:W-:Y:S01]  /*1e80*/  ISETP.GE.AND P0, PT, R16, c[0x0][0x1fc], PT ;  /* 0x00007f0010007a0c */ /* 0x000fe20003f06270 */
[----:B------:R-:W1:Y:S01]  /*1e90*/  LDSM.16.M88.4 R176, [R7+0x8080] ;  /* 0x0080800007b0783b */ /* 0x000e620000000200 */
[----:B------:R-:W-:Y:S01]  /*1ea0*/  IMAD.IADD R0, R152, 0x1, -R0 ;  /* 0x0000000198007824 */ /* 0x000fe200078e0a00 */
[----:B------:R-:W-:Y:S01]  /*1eb0*/  CS2R R50, SRZ ;  /* 0x0000000000327805 */ /* 0x000fe2000001ff00 */
[----:B------:R-:W-:Y:S01]  /*1ec0*/  LOP3.LUT R10, R10, 0x10, R4, 0xf8, !PT ;  /* 0x000000100a0a7812 */ /* 0x000fe200078ef804 */
[----:B------:R-:W1:Y:S01]  /*1ed0*/  LDSM.16.M88.4 R184, [R9+0xa080] ;  /* 0x00a0800009b8783b */ /* 0x000e620000000200 */
[----:B------:R-:W-:Y:S01]  /*1ee0*/  CS2R R26, SRZ ;  /* 0x00000000001a7805 */ /* 0x000fe2000001ff00 */
[----:B------:R-:W-:-:S02]  /*1ef0*/  CS2R R24, SRZ ;  /* 0x0000000000187805 */ /* 0x000fc4000001ff00 */
        /* <DEDUP_REMOVED lines=8> */
[----:B------:R-:W-:Y:S06]  /*1f80*/  BAR.SYNC.DEFER_BLOCKING 0x0 ;  /* 0x0000000000007b1d */ /* 0x000fec0000010000 */
[----:B------:R-:W-:Y:S04]  /*1f90*/  STL.64 [R1+0x70], R44 ;  /* 0x0000702c01007387 */ /* 0x000fe80000100a00 */
[----:B------:R2:W-:Y:S04]  /*1fa0*/  STL [R1+0x28], R2 ;  /* 0x0000280201007387 */ /* 0x0005e80000100800 */
[----:B------:R1:W-:Y:S04]  /*1fb0*/  STL [R1+0x2c], R9 ;  /* 0x00002c0901007387 */ /* 0x0003e80000100800 */
[----:B------:R3:W-:Y:S04]  /*1fc0*/  STL [R1+0x34], R8 ;  /* 0x0000340801007387 */ /* 0x0007e80000100800 */
[----:B------:R4:W-:Y:S04]  /*1fd0*/  STL [R1+0x30], R7 ;  /* 0x0000300701007387 */ /* 0x0009e80000100800 */
[----:B------:R-:W-:Y:S01]  /*1fe0*/  @!PT LDS RZ, [RZ] ;  /* 0x00000000fffff984 */ /* 0x000fe20000000800 */
[----:B------:R-:W-:Y:S01]  /*1ff0*/  @!PT LDS RZ, [RZ] ;  /* 0x00000000fffff984 */ /* 0x000fe20000000800 */
[----:B------:R-:W-:Y:S01]  /*2000*/  @!PT LDS RZ, [RZ] ;  /* 0x00000000fffff984 */ /* 0x000fe20000000800 */
[----:B------:R4:W-:Y:S01]  /*2010*/  LDGSTS.E.BYPASS.LTC128B.128 [R41+0x8080], [R48.64], !P2 ;  /* 0x0808000030297fae */ /* 0x0009e2000d101d4a */
[----:B------:R-:W-:-:S02]  /*2020*/  ISETP.GE.OR P2, PT, R16, c[0x0][0x1fc], !P1 ;  /* 0x00007f0010007a0c */ /* 0x000fc40004f46670 */
[----:B------:R-:W-:Y:S01]  /*2030*/  SEL R16, RZ, 0x1, P0 ;  /* 0x00000001ff107807 */ /* 0x000fe20000000000 */
[----:B------:R4:W-:Y:S01]  /*2040*/  LDGSTS.E.BYPASS.LTC128B.128 [R41+0x9080], [R48.64+0x80], !P6 ;  /* 0x0908008030297fae */ /* 0x0009e2000f101d4a */
[----:B------:R-:W-:Y:S02]  /*2050*/  ISETP.GE.AND P0, PT, R28, c[0x0][0x1fc], PT ;  /* 0x00007f001c007a0c */ /* 0x000fe40003f06270 */
[----:B------:R-:W-:Y:S01]  /*2060*/  ISETP.GE.OR P6, PT, R32, c[0x0][0x1fc], !P1 ;  /* 0x00007f0020007a0c */ /* 0x000fe20004fc6670 */
[----:B------:R4:W-:Y:S01]  /*2070*/  LDGSTS.E.BYPASS.LTC128B.128 [R41+0xa080], [R48.64+0x100], !P5 ;  /* 0x0a08010030297fae */ /* 0x0009e2000e901d4a */
[----:B--2---:R-:W-:Y:S02]  /*2080*/  LOP3.LUT R2, R38, 0xfffffff0, RZ, 0xc0, !PT ;  /* 0xfffffff026027812 */ /* 0x004fe400078ec0ff */
[----:B------:R-:W-:Y:S01]  /*2090*/  ISETP.GE.AND P5, PT, R32, c[0x0][0x16c], PT ;  /* 0x00005b0020007a0c */ /* 0x000fe20003fa6270 */
[----:B------:R2:W-:Y:S01]  /*20a0*/  LDGSTS.E.BYPASS.LTC128B.128 [R41+0xb080], [R48.64+0x180], !P4 ;  /* 0x0b08018030297fae */ /* 0x0005e2000e101d4a */
[----:B-1----:R-:W-:Y:S01]  /*20b0*/  SHF.R.S32.HI R9, RZ, 0x1f, R0 ;  /* 0x0000001fff097819 */ /* 0x002fe20000011400 */
[----:B------:R-:W-:Y:S01]  /*20c0*/  IMAD.IADD R2, R152, 0x1, -R2 ;  /* 0x0000000198027824 */ /* 0x000fe200078e0a02 */
[----:B------:R-:W-:Y:S01]  /*20d0*/  SEL R11, RZ, 0xffffffff, P5 ;  /* 0xffffffffff0b7807 */ /* 0x000fe20002800000 */
[----:B------:R-:W-:Y:S01]  /*20e0*/  STL.64 [R1+0x80], R150 ;  /* 0x0000809601007387 */ /* 0x000fe20000100a00 */
[----:B------:R-:W-:Y:S01]  /*20f0*/  LEA.HI R5, R9, R0, RZ, 0x2 ;  /* 0x0000000009057211 */ /* 0x000fe200078f10ff */
[----:B---3--:R-:W-:Y:S01]  /*2100*/  IMAD.SHL.U32 R8, R30, 0x20, RZ ;  /* 0x000000201e087824 */ /* 0x008fe200078e00ff */
[----:B------:R-:W-:Y:S01]  /*2110*/  SHF.R.S32.HI R6, RZ, 0x1f, R2 ;  /* 0x0000001fff067819 */ /* 0x000fe20000011402 */
[----:B------:R-:W-:Y:S01]  /*2120*/  IMAD.SHL.U32 R11, R11, 0x2, RZ ;  /* 0x000000020b0b7824 */ /* 0x000fe200078e00ff */
[----:B------:R-:W-:Y:S01]  /*2130*/  ISETP.GE.AND P4, PT, R32, c[0x0][0x1fc], PT ;  /* 0x00007f0020007a0c */ /* 0x000fe20003f86270 */
[----:B------:R-:W-:Y:S01]  /*2140*/  CS2R R38, SRZ ;  /* 0x0000000000267805 */ /* 0x000fe2000001ff00 */
[----:B------:R-:W-:-:S02]  /*2150*/  LEA.HI R6, R6, R2, RZ, 0x3 ;  /* 0x0000000206067211 */ /* 0x000fc400078f18ff */
[----:B------:R-:W-:Y:S02]  /*2160*/  ISETP.GE.AND P5, PT, R28, c[0x0][0x16c], PT ;  /* 0x00005b001c007a0c */ /* 0x000fe40003fa6270 */
[C---:B----4-:R-:W-:Y:S01]  /*2170*/  LOP3.LUT R7, R6.reuse, 0xfffffff8, RZ, 0xc0, !PT ;  /* 0xfffffff806077812 */ /* 0x050fe200078ec0ff */
[----:B------:R-:W-:Y:S01]  /*2180*/  IMAD.SHL.U32 R6, R6, 0x40, RZ ;  /* 0x0000004006067824 */ /* 0x000fe200078e00ff */
[----:B------:R-:W-:Y:S02]  /*2190*/  SEL R12, RZ, 0xffffffff, P4 ;  /* 0xffffffffff0c7807 */ /* 0x000fe40002000000 */
[----:B------:R-:W-:Y:S01]  /*21a0*/  LOP3.LUT R9, R18, 0x20, R8, 0xf8, !PT ;  /* 0x0000002012097812 */ /* 0x000fe200078ef808 */
[----:B------:R-:W-:Y:S01]  /*21b0*/  IMAD.IADD R2, R2, 0x1, -R7 ;  /* 0x0000000102027824 */ /* 0x000fe200078e0a07 */
[----:B------:R-:W-:Y:S01]  /*21c0*/  LOP3.LUT R7, R5, 0xfffffffc, RZ, 0xc0, !PT ;  /* 0xfffffffc05077812 */ /* 0x000fe200078ec0ff */
[----:B------:R-:W-:Y:S01]  /*21d0*/  IMAD R8, R23, -0x8, R35 ;  /* 0xfffffff817087824 */ /* 0x000fe200078e0223 */
[----:B------:R-:W-:Y:S01]  /*21e0*/  LEA.HI R5, R5, R4, RZ, 0x1e ;  /* 0x0000000405057211 */ /* 0x000fe200078ff0ff */
[----:B------:R-:W-:Y:S01]  /*21f0*/  IMAD.SHL.U32 R4, R12, 0x2, RZ ;  /* 0x000000020c047824 */ /* 0x000fe200078e00ff */
[----:B------:R-:W-:Y:S01]  /*2200*/  ISETP.GT.AND P4, PT, R152, 0x7, PT ;  /* 0x000000079800780c */ /* 0x000fe20003f84270 */
[----:B------:R-:W-:Y:S01]  /*2210*/  IMAD.IADD R7, R0, 0x1, -R7 ;  /* 0x0000000100077824 */ /* 0x000fe200078e0a07 */
[----:B------:R-:W-:Y:S01]  /*2220*/  LOP3.LUT R0, R10, 0x8, R36, 0xf8, !PT ;  /* 0x000000080a007812 */ /* 0x000fe200078ef824 */
[----:B------:R1:W-:Y:S01]  /*2230*/  STL [R1+0x64], R5 ;  /* 0x0000640501007387 */ /* 0x0003e20000100800 */
[----:B------:R-:W-:Y:S01]  /*2240*/  SEL R13, RZ, 0x8, P5 ;  /* 0x00000008ff0d7807 */ /* 0x000fe20002800000 */
[----:B------:R-:W-:Y:S01]  /*2250*/  IMAD R10, R7, -0x2, R8 ;  /* 0xfffffffe070a7824 */ /* 0x000fe200078e0208 */
[----:B------:R-:W-:Y:S01]  /*2260*/  LOP3.LUT R8, R0, R14, RZ, 0x3c, !PT ;  /* 0x0000000e00087212 */ /* 0x000fe200078e3cff */
[----:B--2---:R-:W-:Y:S01]  /*2270*/  CS2R R48, SRZ ;  /* 0x0000000000307805 */ /* 0x004fe2000001ff00 */
[----:B------:R-:W-:Y:S01]  /*2280*/  LOP3.LUT R4, R4, 0x2, R16, 0xe2, !PT ;  /* 0x0000000204047812 */ /* 0x000fe200078ee210 */
[----:B------:R-:W-:Y:S01]  /*2290*/  CS2R R36, SRZ ;  /* 0x0000000000247805 */ /* 0x000fe2000001ff00 */
[----:B------:R-:W-:Y:S01]  /*22a0*/  SEL R7, RZ, 0x4, P3 ;  /* 0x00000004ff077807 */ /* 0x000fe20001800000 */
[----:B------:R-:W-:Y:S01]  /*22b0*/  CS2R R34, SRZ ;  /* 0x0000000000227805 */ /* 0x000fe2000001ff00 */
[----:B------:R-:W-:Y:S01]  /*22c0*/  LOP3.LUT P3, RZ, R2, 0x4, RZ, 0xc0, !PT ;  /* 0x0000000402ff7812 */ /* 0x000fe2000786c0ff */
[----:B------:R-:W-:Y:S01]  /*22d0*/  CS2R R22, SRZ ;  /* 0x0000000000167805 */ /* 0x000fe2000001ff00 */
[----:B------:R-:W-:-:S02]  /*22e0*/  LOP3.LUT R6, R6, 0xfffffe00, RZ, 0xc0, !PT ;  /* 0xfffffe0006067812 */ /* 0x000fc400078ec0ff */
[----:B------:R-:W-:Y:S02]  /*22f0*/  ISETP.GE.OR P5, PT, R33, c[0x0][0x1fc], !P1 ;  /* 0x00007f0021007a0c */ /* 0x000fe40004fa6670 */
[----:B------:R-:W-:Y:S01]  /*2300*/  ISETP.GE.OR P1, PT, R28, c[0x0][0x1fc], !P1 ;  /* 0x00007f001c007a0c */ /* 0x000fe20004f26670 */
[----:B------:R-:W-:Y:S01]  /*2310*/  CS2R R32, SRZ ;  /* 0x0000000000207805 */ /* 0x000fe2000001ff00 */
[----:B------:R-:W-:Y:S01]  /*2320*/  CS2R R28, SRZ ;  /* 0x00000000001c7805 */ /* 0x000fe2000001ff00 */
        /* <DEDUP_REMOVED lines=15> */
[----:B-1----:R-:W-:Y:S01]  /*2420*/  CS2R R46, SRZ ;  /* 0x00000000002e7805 */ /* 0x002fe2000001ff00 */
[----:B--2---:R-:W-:Y:S01]  /*2430*/  IMAD.SHL.U32 R0, R2, 0x40, RZ ;  /* 0x0000004002007824 */ /* 0x004fe200078e00ff */
[----:B------:R-:W-:Y:S01]  /*2440*/  LOP3.LUT R2, R5, R4, R7, 0xfe, !PT ;  /* 0x0000000405027212 */ /* 0x000fe200078efe07 */
[----:B------:R-:W-:Y:S02]  /*2450*/  IMAD.SHL.U32 R5, R30, 0x8, RZ ;  /* 0x000000081e057824 */ /* 0x000fe400078e00ff */
[----:B------:R-:W-:Y:S01]  /*2460*/  IMAD.SHL.U32 R4, R21, 0x8, RZ ;  /* 0x0000000815047824 */ /* 0x000fe200078e00ff */
[----:B------:R-:W-:Y:S01]  /*2470*/  LOP3.LUT R0, R0, 0x1c0, RZ, 0xc0, !PT ;  /* 0x000001c000007812 */ /* 0x000fe200078ec0ff */
[----:B------:R1:W-:Y:S03]  /*2480*/  STL [R1+0x58], R2 ;  /* 0x0000580201007387 */ /* 0x0003e60000100800 */
[----:B------:R-:W-:-:S02]  /*2490*/  LOP3.LUT R7, R0, 0x8, R5, 0xf8, !PT ;  /* 0x0000000800077812 */ /* 0x000fc400078ef805 */
        /* <DEDUP_REMOVED lines=24> */
[----:B------:R-:W-:-:S02]  /*2620*/  ISETP.GT.AND P2, PT, R10, 0x21, PT ;  /* 0x000000210a00780c */ /* 0x000fc40003f44270 */
[----:B------:R3:W-:Y:S04]  /*2630*/  STL [R1+0x38], R3 ;  /* 0x0000380301007387 */ /* 0x0007e80000100800 */
        /* <DEDUP_REMOVED lines=9> */
[----:B------:R-:W-:Y:S01]  /*26d0*/  ISETP.GT.AND P3, PT, R10, 0x20, PT ;  /* 0x000000200a00780c */ /* 0x000fe20003f64270 */
        /* <DEDUP_REMOVED lines=10> */
.L_x_134:
        /* <DEDUP_REMOVED lines=293> */
.L_x_132:
        /* <DEDUP_REMOVED lines=69> */
[----:B--2---:R-:W-:Y:S04]  /*3e20*/  LEA R4, P0, R4, R12, 0x6 ;  /* 0x0000000c04047211 */ /* 0x004fe800078030ff */
[----:B------:R-:W-:Y:S02]  /*3e30*/  LEA.HI.X R5, R6, R13, R5, 0x6, P0 ;  /* 0x0000000d06057211 */ /* 0x000fe400000f3405 */
[C---:B----4-:R-:W-:Y:S02]  /*3e40*/  LOP3.LUT P0, RZ, R7.reuse, 0x1, RZ, 0xc0, !PT ;  /* 0x0000000107ff7812 */ /* 0x050fe4000780c0ff */
[----:B------:R-:W-:Y:S02]  /*3e50*/  LOP3.LUT P1, RZ, R7, 0x2, RZ, 0xc0, !PT ;  /* 0x0000000207ff7812 */ /* 0x000fe4000782c0ff */
[C---:B------:R-:W-:Y:S02]  /*3e60*/  ISETP.GE.OR P0, PT, R11.reuse, UR5, !P0 ;  /* 0x000000050b007c0c */ /* 0x040fe4000c706670 */
[----:B------:R-:W-:Y:S11]  /*3e70*/  ISETP.GE.OR P1, PT, R11, UR5, !P1 ;  /* 0x000000050b007c0c */ /* 0x000ff6000cf26670 */
[----:B------:R-:W-:Y:S01]  /*3e80*/  @!PT LDS RZ, [RZ] ;  /* 0x00000000fffff984 */ /* 0x000fe20000000800 */
[----:B------:R-:W-:Y:S01]  /*3e90*/  @!PT LDS RZ, [RZ] ;  /* 0x00000000fffff984 */ /* 0x000fe20000000800 */
[----:B------:R-:W-:Y:S01]  /*3ea0*/  @!PT LDS RZ, [RZ] ;  /* 0x00000000fffff984 */ /* 0x000fe20000000800 */
[----:B---3--:R1:W-:Y:S01]  /*3eb0*/  LDGSTS.E.BYPASS.LTC128B.128 [R10+0x8080], [R4.64], !P0 ;  /* 0x08080000040a7fae */ /* 0x0083e2000c101d4a */
[----:B------:R-:W-:Y:S03]  /*3ec0*/  LOP3.LUT P0, RZ, R7, 0x4, RZ, 0xc0, !PT ;  /* 0x0000000407ff7812 */ /* 0x000fe6000780c0ff */
[----:B------:R1:W-:Y:S01]  /*3ed0*/  LDGSTS.E.BYPASS.LTC128B.128 [R10+0x9080], [R4.64+0x80], !P1 ;  /* 0x09080080040a7fae */ /* 0x0003e2000c901d4a */
[----:B------:R-:W-:Y:S02]  /*3ee0*/  ISETP.GE.OR P0, PT, R11, UR5, !P0 ;  /* 0x000000050b007c0c */ /* 0x000fe4000c706670 */
        /* <DEDUP_REMOVED lines=9> */
.L_x_133:
        /* <DEDUP_REMOVED lines=102> */
[----:B------:R-:W-:Y:S01]  /*45e0*/  FMUL.FTZ R84, R84, c[0x0][0x298] ;  /* 0x0000a60054547a20 */ /* 0x000fe20000410000 */
[----:B------:R-:W-:Y:S01]  /*45f0*/  PLOP3.LUT P1, PT, PT, PT, PT, 0x8, 0x0 ;  /* 0x000000000000781c */ /* 0x000fe20003f2e170 */
        /* <DEDUP_REMOVED lines=63> */
.L_x_131:
[----:B------:R-:W-:Y:S05]  /*49f0*/  @P1 EXIT ;  /* 0x000000000000194d */ /* 0x000fea0003800000 */
[----:B-1----:R-:W2:Y:S01]  /*4a00*/  LDL.LU R9, [R1+0x98] ;  /* 0x0000980001097983 */ /* 0x002ea20000300800 */
[----:B------:R-:W-:-:S04]  /*4a10*/  ISETP.NE.U32.AND P2, PT, RZ, c[0x0][0x360], PT ;  /* 0x0000d800ff007a0c */ /* 0x000fc80003f45070 */
[----:B------:R-:W-:-:S13]  /*4a20*/  ISETP.NE.AND.EX P2, PT, RZ, c[0x0][0x364], PT, P2 ;  /* 0x0000d900ff007a0c */ /* 0x000fda0003f45320 */
[----:B------:R-:W-:-:S04]  /*4a30*/  @P2 IMAD.MOV.U32 R2, RZ, RZ, 0x4 ;  /* 0x00000004ff022424 */ /* 0x000fc800078e00ff */
[----:B--2---:R-:W-:-:S05]  /*4a40*/  @P2 IMAD.WIDE R2, R9, R2, c[0x0][0x360] ;  /* 0x0000d80009022625 */ /* 0x004fca00078e0202 */
[----:B-----5:R1:W2:Y:S01]  /*4a50*/  @P2 LDG.E R0, [R2.64] ;  /* 0x0000000a02002981 */ /* 0x0202a2000c1e1900 */
[----:B------:R-:W3:Y:S01]  /*4a60*/  S2UR UR5, SR_CTAID.X ;  /* 0x00000000000579c3 */ /* 0x000ee20000002500 */
[----:B------:R-:W-:Y:S02]  /*4a70*/  IMAD.MOV.U32 R4, RZ, RZ, c[0x0][0x338] ;  /* 0x0000ce00ff047624 */ /* 0x000fe400078e00ff */
[----:B------:R-:W4:Y:S04]  /*4a80*/  S2R R5, SR_TID.X ;  /* 0x0000000000057919 */ /* 0x000f280000002100 */
[----:B------:R-:W-:Y:S01]  /*4a90*/  BAR.SYNC.DEFER_BLOCKING 0x1, 0x100 ;  /* 0x0044000000007b1d */ /* 0x000fe20000010000 */
[----:B------:R-:W-:-:S05]  /*4aa0*/  ISETP.NE.AND P0, PT, R4, 0x1, PT ;  /* 0x000000010400780c */ /* 0x000fca0003f05270 */
[----:B-1----:R-:W1:Y:S01]  /*4ab0*/  S2R R3, SR_CTAID.Y ;  /* 0x0000000000037919 */ /* 0x002e620000002600 */
[----:B---3--:R-:W-:Y:S01]  /*4ac0*/  USHF.L.U32 UR5, UR5, 0xe, URZ ;  /* 0x0000000e05057899 */ /* 0x008fe2000800063f */
[----:B----4-:R-:W-:-:S03]  /*4ad0*/  SHF.R.S32.HI R6, RZ, 0x1f, R5 ;  /* 0x0000001fff067819 */ /* 0x010fc60000011405 */
[----:B------:R-:W-:-:S03]  /*4ae0*/  USHF.R.S32.HI UR4, URZ, 0x1f, UR5 ;  /* 0x0000001f3f047899 */ /* 0x000fc60008011405 */
[----:B-1----:R-:W-:-:S04]  /*4af0*/  @P0 IMAD.HI.U32 R4, R3, c[0x0][0x33c], RZ ;  /* 0x0000cf0003040a27 */ /* 0x002fc800078e00ff */
[----:B--2---:R-:W-:-:S05]  /*4b00*/  @P2 IMAD R0, R9, 0x40, R0 ;  /* 0x0000004009002824 */ /* 0x004fca00078e0200 */
[----:B------:R-:W-:-:S04]  /*4b10*/  @P2 SHF.R.S32.HI R2, RZ, 0x1f, R0 ;  /* 0x0000001fff022819 */ /* 0x000fc80000011400 */
[----:B------:R-:W-:Y:S01]  /*4b20*/  @P2 LEA.HI R2, R2, R0, RZ, 0x6 ;  /* 0x0000000002022211 */ /* 0x000fe200078f30ff */
[----:B------:R-:W-:Y:S01]  /*4b30*/  IMAD.MOV.U32 R0, RZ, RZ, R3 ;  /* 0x000000ffff007224 */ /* 0x000fe200078e0003 */
[----:B------:R-:W-:Y:S02]  /*4b40*/  @P0 SHF.R.U32.HI R0, RZ, c[0x0][0x340], R4 ;  /* 0x0000d000ff000a19 */ /* 0x000fe40000011604 */
[----:B------:R-:W-:Y:S02]  /*4b50*/  @P2 SHF.L.U32 R2, R2, 0x8, RZ ;  /* 0x0000000802022819 */ /* 0x000fe400000006ff */
[----:B------:R-:W-:Y:S02]  /*4b60*/  SHF.R.S32.HI R4, RZ, 0x1f, R0 ;  /* 0x0000001fff047819 */ /* 0x000fe40000011400 */
[----:B------:R-:W-:-:S04]  /*4b70*/  @P2 LOP3.LUT R2, R2, 0xffffc000, RZ, 0xc0, !PT ;  /* 0xffffc00002022812 */ /* 0x000fc800078ec0ff */
[----:B------:R-:W-:Y:S02]  /*4b80*/  @P2 SHF.R.S32.HI R3, RZ, 0x1f, R2 ;  /* 0x0000001fff032819 */ /* 0x000fe40000011402 */
[----:B------:R-:W-:-:S06]  /*4b90*/  @!P2 CS2R R2, SRZ ;  /* 0x000000000002a805 */ /* 0x000fcc000001ff00 */
[----:B------:R-:W-:Y:S01]  /*4ba0*/  IADD3 R2, P1, P0, R2, UR5, R5 ;  /* 0x0000000502027c10 */ /* 0x000fe2000f83e005 */
[C---:B------:R-:W-:Y:S02]  /*4bb0*/  IMAD R5, R4.reuse, c[0x0][0x328], RZ ;  /* 0x0000ca0004057a24 */ /* 0x040fe400078e02ff */
[----:B------:R-:W-:Y:S01]  /*4bc0*/  IMAD R4, R4, c[0x0][0x300], RZ ;  /* 0x0000c00004047a24 */ /* 0x000fe200078e02ff */
[----:B------:R-:W-:Y:S01]  /*4bd0*/  IADD3.X R3, R3, UR4, R6, P1, P0 ;  /* 0x0000000403037c10 */ /* 0x000fe20008fe0406 */
[C---:B------:R-:W-:Y:S01]  /*4be0*/  IMAD R7, R0.reuse, c[0x0][0x32c], R5 ;  /* 0x0000cb0000077a24 */ /* 0x040fe200078e0205 */
[----:B------:R-:W-:Y:S01]  /*4bf0*/  SHF.R.S32.HI R6, RZ, 0x1f, R9 ;  /* 0x0000001fff067819 */ /* 0x000fe20000011409 */
[C---:B------:R-:W-:Y:S02]  /*4c00*/  IMAD R8, R0.reuse, c[0x0][0x304], R4 ;  /* 0x0000c10000087a24 */ /* 0x040fe400078e0204 */
[----:B------:R-:W-:-:S04]  /*4c10*/  IMAD.WIDE.U32 R4, R0, c[0x0][0x328], R2 ;  /* 0x0000ca0000047a25 */ /* 0x000fc800078e0002 */
[----:B------:R-:W-:Y:S01]  /*4c20*/  IMAD.WIDE.U32 R2, R0, c[0x0][0x300], R2 ;  /* 0x0000c00000027a25 */ /* 0x000fe200078e0002 */
[----:B------:R-:W-:Y:S02]  /*4c30*/  SEL R0, R6, RZ, !P2 ;  /* 0x000000ff06007207 */ /* 0x000fe40005000000 */
[----:B------:R-:W-:Y:S01]  /*4c40*/  SEL R6, R9, RZ, !P2 ;  /* 0x000000ff09067207 */ /* 0x000fe20005000000 */
[----:B------:R-:W-:Y:S01]  /*4c50*/  IMAD.IADD R5, R5, 0x1, R7 ;  /* 0x0000000105057824 */ /* 0x000fe200078e0207 */
[----:B------:R-:W-:Y:S01]  /*4c60*/  IADD3 R3, R3, R8, RZ ;  /* 0x0000000803037210 */ /* 0x000fe20007ffe0ff */
[C---:B------:R-:W-:Y:S02]  /*4c70*/  IMAD R10, R0.reuse, c[0x0][0x330], RZ ;  /* 0x0000cc00000a7a24 */ /* 0x040fe400078e02ff */
[----:B------:R-:W-:Y:S02]  /*4c80*/  IMAD R0, R0, c[0x0][0x308], RZ ;  /* 0x0000c20000007a24 */ /* 0x000fe400078e02ff */
[----:B------:R-:W-:-:S02]  /*4c90*/  IMAD R10, R6, c[0x0][0x334], R10 ;  /* 0x0000cd00060a7a24 */ /* 0x000fc400078e020a */
[----:B------:R-:W-:-:S04]  /*4ca0*/  IMAD.WIDE.U32 R8, R6, c[0x0][0x330], R4 ;  /* 0x0000cc0006087a25 */ /* 0x000fc800078e0004 */
[----:B------:R-:W-:Y:S01]  /*4cb0*/  IMAD R0, R6, c[0x0][0x30c], R0 ;  /* 0x0000c30006007a24 */ /* 0x000fe200078e0200 */
[----:B------:R-:W-:Y:S01]  /*4cc0*/  LEA R4, P1, R8, c[0x0][0x310], 0x2 ;  /* 0x0000c40008047a11 */ /* 0x000fe200078210ff */
[----:B------:R-:W-:-:S04]  /*4cd0*/  IMAD.WIDE.U32 R6, R6, c[0x0][0x308], R2 ;  /* 0x0000c20006067a25 */ /* 0x000fc800078e0002 */
[----:B------:R-:W-:Y:S01]  /*4ce0*/  IMAD.IADD R3, R9, 0x1, R10 ;  /* 0x0000000109037824 */ /* 0x000fe200078e020a */
[----:B------:R-:W-:Y:S02]  /*4cf0*/  IADD3 R0, R7, R0, RZ ;  /* 0x0000000007007210 */ /* 0x000fe40007ffe0ff */
[----:B------:R-:W-:Y:S02]  /*4d00*/  LEA R2, P0, R6, c[0x0][0x2e8], 0x2 ;  /* 0x0000ba0006027a11 */ /* 0x000fe400078010ff */
[----:B------:R-:W-:Y:S02]  /*4d10*/  LEA.HI.X R5, R8, c[0x0][0x314], R3, 0x2, P1 ;  /* 0x0000c50008057a11 */ /* 0x000fe400008f1403 */
[----:B------:R-:W-:-:S03]  /*4d20*/  LEA.HI.X R3, R6, c[0x0][0x2ec], R0, 0x2, P0 ;  /* 0x0000bb0006037a11 */ /* 0x000fc600000f1400 */
        /* <DEDUP_REMOVED lines=129> */
.L_x_135:
        /* <DEDUP_REMOVED lines=12> */
.L_x_1149:


//--------------------- .text._ZN7cutlass13device_kernelIN5flash19enable_sm80_to_sm89INS1_16FlashAttnBwdSm80INS1_25CollectiveMainloopBwdSm80ILi1ELi1EN4cute5tupleIJNS5_1CILi32EEENS7_ILi64EEENS7_ILi256EEEEEENS_6half_tEfNS_4arch4Sm80ELb0ELb1ELb0ELb0ELb0ELb0ELb0ELb0ELi2ELi2ELi2ELi1ELb1EEENS1_21CollectiveEpilogueBwdISB_SC_SE_Li256ELb0ELb0ELi4EEENS1_19SingleTileSchedulerILb0ELb0ELb0ELi64EEEEEEEEEvNT_6ParamsE --------------------------
	.section	.text._ZN7cutlass13device_kernelIN5flash19enable_sm80_to_sm89INS1_16FlashAttnBwdSm80INS1_25CollectiveMainloopBwdSm80ILi1ELi1EN4cute5tupleIJNS5_1CILi32EEENS7_ILi64EEENS7_ILi256EEEEEENS_6half_tEfNS_4arch4Sm80ELb0ELb1ELb0ELb0ELb0ELb0ELb0ELb0ELi2ELi2ELi2ELi1ELb1EEENS1_21CollectiveEpilogueBwdISB_SC_SE_Li256ELb0ELb0ELi4EEENS1_19SingleTileSchedulerILb0ELb0ELb0ELi64EEEEEEEEEvNT_6ParamsE,"ax",@progbits
	.sectioninfo	@"SHI_REGISTERS=255"
	.align	128
.text._ZN7cutlass13device_kernelIN5flash19enable_sm80_to_sm89INS1_16FlashAttnBwdSm80INS1_25CollectiveMainloopBwdSm80ILi1ELi1EN4cute5tupleIJNS5_1CILi32EEENS7_ILi64EEENS7_ILi256EEEEEENS_6half_tEfNS_4arch4Sm80ELb0ELb1ELb0ELb0ELb0ELb0ELb0ELb0ELi2ELi2ELi2ELi1ELb1EEENS1_21CollectiveEpilogueBwdISB_SC_SE_Li256ELb0ELb0ELi4EEENS1_19SingleTileSchedulerILb0ELb0ELb0ELi64EEEEEEEEEvNT_6ParamsE:
        .type           _ZN7cutlass13device_kernelIN5flash19enable_sm80_to_sm89INS1_16FlashAttnBwdSm80INS1_25CollectiveMainloopBwdSm80ILi1ELi1EN4cute5tupleIJNS5_1CILi32EEENS7_ILi64EEENS7_ILi256EEEEEENS_6half_tEfNS_4arch4Sm80ELb0ELb1ELb0ELb0ELb0ELb0ELb0ELb0ELi2ELi2ELi2ELi1ELb1EEENS1_21CollectiveEpilogueBwdISB_SC_SE_Li256ELb0ELb0ELi4EEENS1_19SingleTileSchedulerILb0ELb0ELb0ELi64EEEEEEEEEvNT_6ParamsE,@function
        .size           _ZN7cutlass13device_kernelIN5flash19enable_sm80_to_sm89INS1_16FlashAttnBwdSm80INS1_25CollectiveMainloopBwdSm80ILi1ELi1EN4cute5tupleIJNS5_1CILi32EEENS7_ILi64EEENS7_ILi256EEEEEENS_6half_tEfNS_4arch4Sm80ELb0ELb1ELb0ELb0ELb0ELb0ELb0ELb0ELi2ELi2ELi2ELi1ELb1EEENS1_21CollectiveEpilogueBwdISB_SC_SE_Li256ELb0ELb0ELi4EEENS1_19SingleTileSchedulerILb0ELb0ELb0ELi64EEEEEEEEEvNT_6ParamsE,(.L_x_1150 - _ZN7cutlass13device_kernelIN5flash19enable_sm80_to_sm89INS1_16FlashAttnBwdSm80INS1_25CollectiveMainloopBwdSm80ILi1ELi1EN4cute5tupleIJNS5_1CILi32EEENS7_ILi64EEENS7_ILi256EEEEEENS_6half_tEfNS_4arch4Sm80ELb0ELb1ELb0ELb0ELb0ELb0ELb0ELb0ELi2ELi2ELi2ELi1ELb1EEENS1_21CollectiveEpilogueBwdISB_SC_SE_Li256ELb0ELb0ELi4EEENS1_19SingleTileSchedulerILb0ELb0ELb0ELi64EEEEEEEEEvNT_6ParamsE)
        .other          _ZN7cutlass13device_kernelIN5flash19enable_sm80_to_sm89INS1_16FlashAttnBwdSm80INS1_25CollectiveMainloopBwdSm80ILi1ELi1EN4cute5tupleIJNS5_1CILi32EEENS7_ILi64EEENS7_ILi256EEEEEENS_6half_tEfNS_4arch4Sm80ELb0ELb1ELb0ELb0ELb0ELb0ELb0ELb0ELi2ELi2ELi2ELi1ELb1EEENS1_21CollectiveEpilogueBwdISB_SC_SE_Li256ELb0ELb0ELi4EEENS1_19SingleTileSchedulerILb0ELb0ELb0ELi64EEEEEEEEEvNT_6ParamsE,@"STO_CUDA_ENTRY STV_DEFAULT"
_ZN7cutlass13device_kernelIN5flash19enable_sm80_to_sm89INS1_16FlashAttnBwdSm80INS1_25CollectiveMainloopBwdSm80ILi1ELi1EN4cute5tupleIJNS5_1CILi32EEENS7_ILi64EEENS7_ILi256EEEEEENS_6half_tEfNS_4arch4Sm80ELb0ELb1ELb0ELb0ELb0ELb0ELb0ELb0ELi2ELi2ELi2ELi1ELb1EEENS1_21CollectiveEpilogueBwdISB_SC_SE_Li256ELb0ELb0ELi4EEENS1_19SingleTileSchedulerILb0ELb0ELb0ELi64EEEEEEEEEvNT_6ParamsE:
[----:B------:R-:W-:-:S03]  /*0000*/  MOV R1, c[0x0][0x28] ;  /* 0x00000a0000017a02 */ /* 0x000fc60000000f00 */
[----:B------:R-:W1:Y:S01]  /*0010*/  S2UR UR11, SR_CTAID.Z ;  /* 0x00000000000b79c3 */ /* 0x000e620000002700 */
[----:B------:R-:W-:Y:S02]  /*0020*/  IADD3 R1, R1, -0xd0, RZ ;  /* 0xffffff3001017810 */ /* 0x000fe40007ffe0ff */
[----:B-1----:R-:W-:-:S13]  /*0030*/  ISETP.LE.AND P0, PT, RZ, UR11, PT ;  /* 0x0000000bff007c0c */ /* 0x002fda000bf03270 */
[----:B------:R-:W-:Y:S05]  /*0040*/  @!P0 EXIT ;  /* 0x000000000000894d */ /* 0x000fea0003800000 */
[----:B------:R-:W1:Y:S01]  /*0050*/  S2R R6, SR_TID.X ;  /* 0x0000000000067919 */ /* 0x000e620000002100 */
[----:B------:R-:W2:Y:S01]  /*0060*/  S2UR UR10, SR_CTAID.X ;  /* 0x00000000000a79c3 */ /* 0x000ea20000002500 */
[----:B------:R-:W-:Y:S02]  /*0070*/  UMOV UR5, 0x1f ;  /* 0x0000001f00057882 */ /* 0x000fe40000000000 */
[----:B------:R-:W-:Y:S02]  /*0080*/  ULDC UR4, c[0x0][0x168] ;  /* 0x00005a0000047ab9 */ /* 0x000fe40000000800 */
[----:B------:R-:W-:-:S03]  /*0090*/  UIADD3 UR5, UR5, UR4, URZ ;  /* 0x0000000405057290 */ /* 0x000fc6000fffe03f */
[----:B------:R-:W3:Y:S01]  /*00a0*/  S2UR UR24, SR_CTAID.Y ;  /* 0x00000000001879c3 */ /* 0x000ee20000002600 */
[----:B------:R-:W-:-:S04]  /*00b0*/  USHF.R.S32.HI UR4, URZ, 0x1f, UR5 ;  /* 0x0000001f3f047899 */ /* 0x000fc80008011405 */
[----:B------:R-:W-:-:S04]  /*00c0*/  ULEA.HI UR4, UR4, UR5, URZ, 0x5 ;  /* 0x0000000504047291 */ /* 0x000fc8000f8f283f */
[----:B------:R-:W-:Y:S01]  /*00d0*/  USHF.R.S32.HI UR14, URZ, 0x5, UR4 ;  /* 0x000000053f0e7899 */ /* 0x000fe20008011404 */
[----:B-1----:R1:W-:Y:S01]  /*00e0*/  STL [R1+0x70], R6 ;  /* 0x0000700601007387 */ /* 0x0023e20000100800 */
[----:B--2---:R-:W-:-:S13]  /*00f0*/  ISETP.LE.AND P0, PT, RZ, UR10, PT ;  /* 0x0000000aff007c0c */ /* 0x004fda000bf03270 */
[----:B---3--:R-:W-:Y:S05]  /*0100*/  @!P0 BRA `(.L_x_136) ;  /* 0x000000c000008947 */ /* 0x008fea0003800000 */
[----:B------:R-:W-:Y:S02]  /*0110*/  ULDC UR4, c[0x0][0x168] ;  /* 0x00005a0000047ab9 */ /* 0x000fe40000000800 */
[----:B------:R-:W-:-:S04]  /*0120*/  ULEA UR4, UR10, UR4, 0x6 ;  /* 0x000000040a047291 */ /* 0x000fc8000f8e303f */
[----:B------:R-:W-:-:S03]  /*0130*/  UIADD3 UR5, UR4, 0x5f, URZ ;  /* 0x0000005f04057890 */ /* 0x000fc6000fffe03f */
[----:B------:R-:W-:Y:S02]  /*0140*/  ULDC UR4, c[0x0][0x198] ;  /* 0x0000660000047ab9 */ /* 0x000fe40000000800 */
[----:B------:R-:W-:-:S03]  /*0150*/  UIADD3 UR4, UR5, -UR4, URZ ;  /* 0x8000000405047290 */ /* 0x000fc6000fffe03f */
[----:B------:R-:W-:Y:S02]  /*0160*/  ULDC UR5, c[0x0][0x2a0] ;  /* 0x0000a80000057ab9 */ /* 0x000fe40000000800 */
[----:B------:R-:W-:-:S04]  /*0170*/  UIADD3 UR5, UR4, UR5, URZ ;  /* 0x0000000504057290 */ /* 0x000fc8000fffe03f */
[----:B------:R-:W-:-:S04]  /*0180*/  USHF.R.S32.HI UR4, URZ, 0x1f, UR5 ;  /* 0x0000001f3f047899 */ /* 0x000fc80008011405 */
[----:B------:R-:W-:-:S04]  /*0190*/  ULEA.HI UR4, UR4, UR5, URZ, 0x5 ;  /* 0x0000000504047291 */ /* 0x000fc8000f8f283f */
[----:B------:R-:W-:-:S04]  /*01a0*/  USHF.R.S32.HI UR4, URZ, 0x5, UR4 ;  /* 0x000000053f047899 */ /* 0x000fc80008011404 */
[----:B------:R-:W-:-:S04]  /*01b0*/  UISETP.LT.AND UP0, UPT, UR14, UR4, UPT ;  /* 0x000000040e00728c */ /* 0x000fc8000bf01270 */
[----:B------:R-:W-:Y:S02]  /*01c0*/  USEL UR14, UR14, UR4, UP0 ;  /* 0x000000040e0e7287 */ /* 0x000fe40008000000 */
.L_x_136:
[----:B------:R-:W-:Y:S01]  /*01d0*/  USHF.L.U32 UR13, UR10, 0x6, URZ ;  /* 0x000000060a0d7899 */ /* 0x000fe2000800063f */
[----:B------:R-:W-:Y:S01]  /*01e0*/  PLOP3.LUT P1, PT, PT, PT, PT, 0x80, 0x0 ;  /* 0x000000000000781c */ /* 0x000fe20003f2f070 */
[----:B------:R-:W-:Y:S01]  /*01f0*/  ULDC UR6, c[0x0][0x168] ;  /* 0x00005a0000067ab9 */ /* 0x000fe20000000800 */
[----:B------:R-:W-:Y:S01]  /*0200*/  CS2R R142, SRZ ;  /* 0x00000000008e7805 */ /* 0x000fe2000001ff00 */
[----:B------:R-:W-:Y:S01]  /*0210*/  UIADD3 UR6, UR13, UR6, URZ ;  /* 0x000000060d067290 */ /* 0x000fe2000fffe03f */
[----:B------:R-:W-:Y:S01]  /*0220*/  CS2R R140, SRZ ;  /* 0x00000000008c7805 */ /* 0x000fe2000001ff00 */
[----:B------:R-:W-:Y:S01]  /*0230*/  ULDC UR5, c[0x0][0x198] ;  /* 0x0000660000057ab9 */ /* 0x000fe20000000800 */
[----:B------:R-:W-:Y:S01]  /*0240*/  CS2R R146, SRZ ;  /* 0x0000000000927805 */ /* 0x000fe2000001ff00 */
[----:B------:R-:W-:Y:S01]  /*0250*/  UIADD3 UR5, UR6, -UR5, URZ ;  /* 0x8000000506057290 */ /* 0x000fe2000fffe03f */
[----:B------:R-:W-:Y:S01]  /*0260*/  CS2R R10, SRZ ;  /* 0x00000000000a7805 */ /* 0x000fe2000001ff00 */
[----:B------:R-:W-:Y:S01]  /*0270*/  ULDC UR4, c[0x0][0x2a4] ;  /* 0x0000a90000047ab9 */ /* 0x000fe20000000800 */
[----:B------:R-:W-:Y:S01]  /*0280*/  IMAD.MOV.U32 R144, RZ, RZ, RZ ;  /* 0x000000ffff907224 */ /* 0x000fe200078e00ff */
[----:B------:R-:W-:Y:S01]  /*0290*/  UIADD3 UR5, UR5, -UR4, URZ ;  /* 0x8000000405057290 */ /* 0x000fe2000fffe03f */
[----:B------:R-:W-:Y:S01]  /*02a0*/  IMAD.MOV.U32 R138, RZ, RZ, RZ ;  /* 0x000000ffff8a7224 */ /* 0x000fe200078e00ff */
[----:B------:R-:W-:Y:S01]  /*02b0*/  ULDC.64 UR20, c[0x0][0x118] ;  /* 0x0000460000147ab9 */ /* 0x000fe20000000a00 */
[----:B------:R-:W-:Y:S01]  /*02c0*/  CS2R R12, SRZ ;  /* 0x00000000000c7805 */ /* 0x000fe2000001ff00 */
[----:B------:R-:W-:Y:S01]  /*02d0*/  USHF.R.S32.HI UR4, URZ, 0x1f, UR5 ;  /* 0x0000001f3f047899 */ /* 0x000fe20008011405 */
[----:B------:R-:W-:Y:S01]  /*02e0*/  MOV R136, RZ ;  /* 0x000000ff00887202 */ /* 0x000fe20000000f00 */
[----:B------:R-:W-:Y:S01]  /*02f0*/  IMAD.MOV.U32 R134, RZ, RZ, RZ ;  /* 0x000000ffff867224 */ /* 0x000fe200078e00ff */
[----:B------:R-:W-:Y:S01]  /*0300*/  CS2R R14, SRZ ;  /* 0x00000000000e7805 */ /* 0x000fe2000001ff00 */
[----:B------:R-:W-:Y:S01]  /*0310*/  ULEA.HI UR4, UR4, UR5, URZ, 0x5 ;  /* 0x0000000504047291 */ /* 0x000fe2000f8f283f */
[----:B------:R-:W-:Y:S01]  /*0320*/  MOV R132, RZ ;  /* 0x000000ff00847202 */ /* 0x000fe20000000f00 */
[----:B------:R-:W-:Y:S01]  /*0330*/  IMAD.MOV.U32 R126, RZ, RZ, RZ ;  /* 0x000000ffff7e7224 */ /* 0x000fe200078e00ff */
[----:B------:R-:W-:Y:S01]  /*0340*/  CS2R R16, SRZ ;  /* 0x0000000000107805 */ /* 0x000fe2000001ff00 */
[----:B------:R-:W-:Y:S01]  /*0350*/  USHF.R.S32.HI UR12, URZ, 0x5, UR4 ;  /* 0x000000053f0c7899 */ /* 0x000fe20008011404 */
[----:B------:R-:W-:Y:S01]  /*0360*/  MOV R124, RZ ;  /* 0x000000ff007c7202 */ /* 0x000fe20000000f00 */
[----:B------:R-:W-:Y:S01]  /*0370*/  IMAD.MOV.U32 R130, RZ, RZ, RZ ;  /* 0x000000ffff827224 */ /* 0x000fe200078e00ff */
[----:B------:R-:W-:Y:S01]  /*0380*/  CS2R R18, SRZ ;  /* 0x0000000000127805 */ /* 0x000fe2000001ff00 */
[----:B------:R-:W-:Y:S01]  /*0390*/  UISETP.LT.AND UP0, UPT, URZ, UR12, UPT ;  /* 0x0000000c3f00728c */ /* 0x000fe2000bf01270 */
[----:B------:R-:W-:Y:S01]  /*03a0*/  MOV R128, RZ ;  /* 0x000000ff00807202 */ /* 0x000fe20000000f00 */
[----:B------:R-:W-:Y:S01]  /*03b0*/  IMAD.MOV.U32 R122, RZ, RZ, RZ ;  /* 0x000000ffff7a7224 */ /* 0x000fe200078e00ff */
[----:B------:R-:W-:Y:S01]  /*03c0*/  CS2R R120, SRZ ;  /* 0x0000000000787805 */ /* 0x000fe2000001ff00 */
[----:B------:R-:W-:Y:S01]  /*03d0*/  USEL UR12, URZ, UR12, !UP0 ;  /* 0x0000000c3f0c7287 */ /* 0x000fe2000c000000 */
[----:B------:R-:W-:Y:S01]  /*03e0*/  CS2R R118, SRZ ;  /* 0x0000000000767805 */ /* 0x000fe2000001ff00 */
[----:B------:R-:W-:Y:S01]  /*03f0*/  CS2R R116, SRZ ;  /* 0x0000000000747805 */ /* 0x000fe2000001ff00 */
[----:B------:R-:W-:Y:S01]  /*0400*/  CS2R R110, SRZ ;  /* 0x00000000006e7805 */ /* 0x000fe2000001ff00 */
[----:B------:R-:W-:Y:S01]  /*0410*/  UISETP.GT.AND UP0, UPT, UR14, UR12, UPT ;  /* 0x0000000c0e00728c */ /* 0x000fe2000bf04270 */
[----:B------:R-:W-:Y:S01]  /*0420*/  CS2R R108, SRZ ;  /* 0x00000000006c7805 */ /* 0x000fe2000001ff00 */
        /* <DEDUP_REMOVED lines=12> */
[----:B------:R-:W-:Y:S01]  /*04f0*/  MOV R89, RZ ;  /* 0x000000ff00597202 */ /* 0x000fe20000000f00 */
[----:B------:R-:W-:Y:S01]  /*0500*/  CS2R R2, SRZ ;  /* 0x0000000000027805 */ /* 0x000fe2000001ff00 */
[----:B------:R-:W-:Y:S01]  /*0510*/  IMAD.MOV.U32 R0, RZ, RZ, RZ ;  /* 0x000000ffff007224 */ /* 0x000fe200078e00ff */
        /* <DEDUP_REMOVED lines=34> */
[----:B------:R-:W-:Y:S01]  /*0740*/  USHF.R.S32.HI UR9, URZ, 0x1f, UR11 ;  /* 0x0000001f3f097899 */ /* 0x000fe2000801140b */
[--C-:B------:R-:W-:Y:S01]  /*0750*/  IMAD.MOV.U32 R84, RZ, RZ, R6.reuse ;  /* 0x000000ffff547224 */ /* 0x100fe200078e0006 */
[----:B------:R-:W-:Y:S01]  /*0760*/  ULDC.64 UR4, c[0x0][0x1e8] ;  /* 0x00007a0000047ab9 */ /* 0x000fe20000000a00 */
[----:B------:R-:W-:Y:S01]  /*0770*/  IMAD.MOV.U32 R84, RZ, RZ, R6 ;  /* 0x000000ffff547224 */ /* 0x000fe200078e0006 */
[----:B------:R-:W-:Y:S01]  /*0780*/  UIMAD UR4, UR9, UR4, URZ ;  /* 0x00000004090472a4 */ /* 0x000fe2000f8e023f */
[----:B------:R-:W-:Y:S01]  /*0790*/  IMAD.MOV.U32 R85, RZ, RZ, R7 ;  /* 0x000000ffff557224 */ /* 0x000fe200078e0007 */
[----:B------:R-:W-:Y:S01]  /*07a0*/  USHF.R.S32.HI UR25, URZ, 0x1f, UR24 ;  /* 0x0000001f3f197899 */ /* 0x000fe20008011418 */
[----:B------:R-:W-:Y:S01]  /*07b0*/  IMAD.U32 R2, RZ, RZ, UR24 ;  /* 0x00000018ff027e24 */ /* 0x000fe2000f8e00ff */
[----:B------:R-:W-:Y:S01]  /*07c0*/  ULDC.64 UR6, c[0x0][0x288] ;  /* 0x0000a20000067ab9 */ /* 0x000fe20000000a00 */
[--C-:B------:R-:W-:Y:S01]  /*07d0*/  SHF.R.S32.HI R85, RZ, 0x1f, R84.reuse ;  /* 0x0000001fff557819 */ /* 0x100fe20000011454 */
[----:B------:R-:W-:Y:S01]  /*07e0*/  UIMAD UR23, UR11, UR5, UR4 ;  /* 0x000000050b1772a4 */ /* 0x000fe2000f8e0204 */
[C---:B------:R-:W-:Y:S01]  /*07f0*/  IMAD.SHL.U32 R10, R84.reuse, 0x4, RZ ;  /* 0x00000004540a7824 */ /* 0x040fe200078e00ff */
[----:B------:R-:W-:Y:S01]  /*0800*/  UIMAD UR6, UR25, UR6, URZ ;  /* 0x00000006190672a4 */ /* 0x000fe2000f8e023f */
[----:B------:R-:W-:Y:S01]  /*0810*/  ISETP.GT.AND P1, PT, R84, 0x7, PT ;  /* 0x000000075400780c */ /* 0x000fe20003f24270 */
[----:B------:R-:W-:Y:S01]  /*0820*/  ULDC.64 UR4, c[0x0][0x238] ;  /* 0x00008e0000047ab9 */ /* 0x000fe20000000a00 */
[----:B------:R-:W-:Y:S01]  /*0830*/  IMAD.WIDE.U32 R2, R2, c[0x0][0x238], R84 ;  /* 0x00008e0002027a25 */ /* 0x000fe200078e0054 */
[----:B------:R-:W-:Y:S01]  /*0840*/  UIMAD UR4, UR25, UR4, URZ ;  /* 0x00000004190472a4 */ /* 0x000fe2000f8e023f */
[----:B------:R-:W-:Y:S01]  /*0850*/  SHF.R.S32.HI R11, RZ, 0x1f, R10 ;  /* 0x0000001fff0b7819 */ /* 0x000fe2000001140a */
[----:B------:R-:W-:Y:S01]  /*0860*/  UIMAD UR22, UR24, UR7, UR6 ;  /* 0x00000007181672a4 */ /* 0x000fe2000f8e0206 */
[----:B-1----:R-:W-:Y:S01]  /*0870*/  IMAD.U32 R6, RZ, RZ, UR24 ;  /* 0x00000018ff067e24 */ /* 0x002fe2000f8e00ff */
[----:B------:R-:W-:Y:S01]  /*0880*/  UIMAD UR6, UR24, UR5, UR4 ;  /* 0x00000005180672a4 */ /* 0x000fe2000f8e0204 */
[----:B------:R-:W-:Y:S01]  /*0890*/  IMAD.U32 R4, RZ, RZ, UR24 ;  /* 0x00000018ff047e24 */ /* 0x000fe2000f8e00ff */
[----:B------:R-:W-:Y:S01]  /*08a0*/  ULDC.64 UR16, c[0x0][0x270] ;  /* 0x00009c0000107ab9 */ /* 0x000fe20000000a00 */
[----:B------:R-:W-:Y:S01]  /*08b0*/  SHF.R.S32.HI R23, RZ, 0x1f, R84 ;  /* 0x0000001fff177819 */ /* 0x000fe20000011454 */
[----:B------:R-:W-:Y:S01]  /*08c0*/  UIMAD UR15, UR25, UR16, URZ ;  /* 0x00000010190f72a4 */ /* 0x000fe2000f8e023f */
[--C-:B------:R-:W-:Y:S01]  /*08d0*/  IMAD.WIDE.U32 R6, R6, c[0x0][0x270], R10.reuse ;  /* 0x00009c0006067a25 */ /* 0x100fe200078e000a */
[----:B------:R-:W-:Y:S01]  /*08e0*/  USHF.L.U32 UR8, UR12, 0x5, URZ ;  /* 0x000000050c087899 */ /* 0x000fe2000800063f */
[----:B------:R-:W-:Y:S01]  /*08f0*/  IADD3 R9, R3, UR6, RZ ;  /* 0x0000000603097c10 */ /* 0x000fe2000fffe0ff */
[----:B------:R-:W-:Y:S01]  /*0900*/  ULDC.64 UR4, c[0x0][0x278] ;  /* 0x00009e0000047ab9 */ /* 0x000fe20000000a00 */
[----:B------:R-:W-:Y:S01]  /*0910*/  IMAD.WIDE.U32 R4, R4, c[0x0][0x288], R10 ;  /* 0x0000a20004047a25 */ /* 0x000fe200078e000a */
[----:B------:R-:W-:Y:S01]  /*0920*/  ULDC.64 UR6, c[0x0][0x290] ;  /* 0x0000a40000067ab9 */ /* 0x000fe20000000a00 */
[CC--:B------:R-:W-:Y:S01]  /*0930*/  LEA.HI R27, R23.reuse, R84.reuse, RZ, 0x3 ;  /* 0x00000054171b7211 */ /* 0x0c0fe200078f18ff */
[----:B------:R-:W-:Y:S01]  /*0940*/  UIMAD UR15, UR24, UR17, UR15 ;  /* 0x00000011180f72a4 */ /* 0x000fe2000f8e020f */
[----:B------:R-:W-:Y:S01]  /*0950*/  IMAD.U32 R0, RZ, RZ, UR8 ;  /* 0x00000008ff007e24 */ /* 0x000fe2000f8e00ff */
[----:B------:R-:W-:Y:S01]  /*0960*/  ULDC.64 UR26, c[0x0][0x248] ;  /* 0x00009200001a7ab9 */ /* 0x000fe20000000a00 */
[----:B------:R-:W-:Y:S01]  /*0970*/  STL [R1+0x74], R85 ;  /* 0x0000745501007387 */ /* 0x000fe20000100800 */
[----:B------:R-:W-:Y:S01]  /*0980*/  UIMAD.WIDE.U32 UR18, UR11, UR4, URZ ;  /* 0x000000040b1272a5 */ /* 0x000fe2000f8e003f */
[----:B------:R-:W-:Y:S01]  /*0990*/  SHF.R.S32.HI R38, RZ, 0x3, R27 ;  /* 0x00000003ff267819 */ /* 0x000fe2000001141b */
[----:B------:R-:W-:Y:S01]  /*09a0*/  UIMAD.WIDE.U32 UR16, UR11, UR6, URZ ;  /* 0x000000060b1072a5 */ /* 0x000fe2000f8e003f */
[----:B------:R1:W-:Y:S01]  /*09b0*/  STL.64 [R1+0x78], R10 ;  /* 0x0000780a01007387 */ /* 0x0003e20000100a00 */
[----:B------:R-:W-:Y:S01]  /*09c0*/  UISETP.NE.AND UP0, UPT, UR26, 0x1, UPT ;  /* 0x000000011a00788c */ /* 0x000fe2000bf05270 */
[-C--:B------:R-:W-:Y:S01]  /*09d0*/  LEA.HI R26, R23, R84.reuse, RZ, 0x4 ;  /* 0x00000054171a7211 */ /* 0x080fe200078f20ff */
[----:B------:R-:W-:Y:S01]  /*09e0*/  UIMAD.WIDE.U32 UR26, UR24, UR27, URZ ;  /* 0x0000001b181a72a5 */ /* 0x000fe2000f8e003f */
[C---:B------:R-:W-:Y:S01]  /*09f0*/  @!P1 IADD3 R31, P4, P3, R0.reuse, UR18, R6 ;  /* 0x00000012001f9c10 */ /* 0x040fe2000fb9e006 */
[----:B------:R-:W-:Y:S01]  /*0a00*/  UIMAD UR28, UR9, UR4, URZ ;  /* 0x00000004091c72a4 */ /* 0x000fe2000f8e023f */
[----:B------:R-:W-:Y:S01]  /*0a10*/  IADD3 R32, P2, P0, R0, UR16, R4 ;  /* 0x0000001000207c10 */ /* 0x000fe2000f85e004 */
[----:B------:R-:W-:Y:S01]  /*0a20*/  IMAD.MOV.U32 R8, RZ, RZ, R2 ;  /* 0x000000ffff087224 */ /* 0x000fe200078e0002 */
[----:B------:R-:W-:Y:S01]  /*0a30*/  LOP3.LUT R0, R27, 0xfffffff8, RZ, 0xc0, !PT ;  /* 0xfffffff81b007812 */ /* 0x000fe200078ec0ff */
[----:B------:R-:W-:Y:S01]  /*0a40*/  IMAD.U32 R2, RZ, RZ, UR10 ;  /* 0x0000000aff027e24 */ /* 0x000fe2000f8e00ff */
[----:B------:R-:W-:Y:S01]  /*0a50*/  SHF.R.S32.HI R39, RZ, 0x1f, R38 ;  /* 0x0000001fff277819 */ /* 0x000fe20000011426 */
[----:B------:R-:W-:Y:S01]  /*0a60*/  UIMAD UR28, UR11, UR5, UR28 ;  /* 0x000000050b1c72a4 */ /* 0x000fe2000f8e021c */
[----:B------:R-:W-:Y:S01]  /*0a70*/  LEA.HI R19, R23, R84, RZ, 0x2 ;  /* 0x0000005417137211 */ /* 0x000fe200078f10ff */
[----:B------:R-:W-:Y:S01]  /*0a80*/  IMAD.IADD R17, R84, 0x1, -R0 ;  /* 0x0000000154117824 */ /* 0x000fe200078e0a00 */
[----:B------:R-:W-:Y:S01]  /*0a90*/  SHF.R.S32.HI R4, RZ, 0x4, R26 ;  /* 0x00000004ff047819 */ /* 0x000fe2000001141a */
[----:B------:R-:W-:Y:S01]  /*0aa0*/  ULDC.64 UR4, c[0x0][0x1e0] ;  /* 0x0000780000047ab9 */ /* 0x000fe20000000a00 */
[----:B------:R-:W-:Y:S01]  /*0ab0*/  IMAD.WIDE R14, R2, 0x40, R38 ;  /* 0x00000040020e7825 */ /* 0x000fe200078e0226 */
[--C-:B------:R-:W-:Y:S01]  /*0ac0*/  SHF.R.S32.HI R6, RZ, 0x2, R19.reuse ;  /* 0x00000002ff067819 */ /* 0x100fe20000011413 */
[----:B------:R-:W-:Y:S01]  /*0ad0*/  UIMAD UR6, UR9, UR6, URZ ;  /* 0x00000006090672a4 */ /* 0x000fe2000f8e023f */
[----:B------:R-:W-:Y:S01]  /*0ae0*/  SHF.R.S32.HI R2, RZ, 0x1f, R19 ;  /* 0x0000001fff027819 */ /* 0x000fe20000011413 */
[----:B------:R-:W-:Y:S01]  /*0af0*/  IMAD.SHL.U32 R12, R17, 0x8, RZ ;  /* 0x00000008110c7824 */ /* 0x000fe200078e00ff */
[----:B------:R-:W-:Y:S01]  /*0b00*/  LEA.HI R0, R26, R4, RZ, 0x1 ;  /* 0x000000041a007211 */ /* 0x000fe200078f08ff */
[----:B------:R-:W-:Y:S01]  /*0b10*/  UIMAD UR6, UR11, UR7, UR6 ;  /* 0x000000070b0672a4 */ /* 0x000fe2000f8e0206 */
[----:B------:R-:W-:Y:S01]  /*0b20*/  IMAD.U32 R16, RZ, RZ, UR11 ;  /* 0x0000000bff107e24 */ /* 0x000fe2000f8e00ff */
[----:B------:R-:W-:Y:S01]  /*0b30*/  STL.64 [R1+0x58], R38 ;  /* 0x0000582601007387 */ /* 0x000fe20000100a00 */
[----:B------:R-:W-:Y:S01]  /*0b40*/  SHF.R.S32.HI R13, RZ, 0x1f, R12 ;  /* 0x0000001fff0d7819 */ /* 0x000fe2000001140c */
[----:B------:R-:W-:Y:S01]  /*0b50*/  IMAD.MOV.U32 R148, RZ, RZ, 0x20 ;  /* 0x00000020ff947424 */ /* 0x000fe200078e00ff */
[----:B-1----:R-:W-:Y:S01]  /*0b60*/  IADD3 R10, R5, UR22, RZ ;  /* 0x00000016050a7c10 */ /* 0x002fe2000fffe0ff */
[----:B------:R-:W-:Y:S01]  /*0b70*/  ULDC UR22, c[0x0][0x250] ;  /* 0x0000940000167ab9 */ /* 0x000fe20000000800 */
[----:B------:R-:W-:Y:S01]  /*0b80*/  IADD3 R11, R7, UR15, RZ ;  /* 0x0000000f070b7c10 */ /* 0x000fe2000fffe0ff */
[----:B------:R-:W-:Y:S01]  /*0b90*/  UMOV UR15, UR24 ;  /* 0x00000018000f7c82 */ /* 0x000fe20008000000 */
[----:B------:R-:W-:Y:S01]  /*0ba0*/  LEA.HI R5, R2, R6, RZ, 0x3 ;  /* 0x0000000602057211 */ /* 0x000fe200078f18ff */
[----:B------:R-:W-:Y:S01]  /*0bb0*/  @UP0 USHF.R.U32.HI UR15, URZ, UR22, UR27 ;  /* 0x000000163f0f0299 */ /* 0x000fe2000801161b */
[----:B------:R-:W-:Y:S01]  /*0bc0*/  LOP3.LUT R0, R0, 0xfffffffe, RZ, 0xc0, !PT ;  /* 0xfffffffe00007812 */ /* 0x000fe200078ec0ff */
[----:B------:R-:W-:Y:S01]  /*0bd0*/  CS2R R146, SRZ ;  /* 0x0000000000927805 */ /* 0x000fe2000001ff00 */
[C---:B------:R-:W-:Y:S01]  /*0be0*/  IADD3 R28, R12.reuse, 0x40, RZ ;  /* 0x000000400c1c7810 */ /* 0x040fe20007ffe0ff */
[----:B------:R-:W-:Y:S01]  /*0bf0*/  USHF.R.S32.HI UR22, URZ, 0x1f, UR15 ;  /* 0x0000001f3f167899 */ /* 0x000fe2000801140f */
[C---:B------:R-:W-:Y:S01]  /*0c00*/  IADD3 R29, R12.reuse, 0x80, RZ ;  /* 0x000000800c1d7810 */ /* 0x040fe20007ffe0ff */
[----:B------:R-:W-:Y:S01]  /*0c10*/  IMAD.U32 R7, RZ, RZ, UR15 ;  /* 0x0000000fff077e24 */ /* 0x000fe2000f8e00ff */
[----:B------:R-:W-:Y:S01]  /*0c20*/  IADD3 R30, R12, 0xc0, RZ ;  /* 0x000000c00c1e7810 */ /* 0x000fe20007ffe0ff */
[----:B------:R-:W-:Y:S01]  /*0c30*/  UIMAD UR4, UR22, UR4, URZ ;  /* 0x00000004160472a4 */ /* 0x000fe2000f8e023f */
[----:B------:R-:W-:Y:S01]  /*0c40*/  IMAD.IADD R22, R4, 0x1, -R0 ;  /* 0x0000000104167824 */ /* 0x000fe200078e0a00 */
[----:B------:R-:W-:Y:S01]  /*0c50*/  LOP3.LUT R0, R5, 0xfffffff8, RZ, 0xc0, !PT ;  /* 0xfffffff805007812 */ /* 0x000fe200078ec0ff */
[----:B------:R-:W-:Y:S01]  /*0c60*/  IMAD.WIDE.U32 R2, R7, c[0x0][0x1e0], R12 ;  /* 0x0000780007027a25 */ /* 0x000fe200078e000c */
[----:B------:R-:W-:Y:S01]  /*0c70*/  UIMAD UR26, UR15, UR5, UR4 ;  /* 0x000000050f1a72a4 */ /* 0x000fe2000f8e0204 */
[----:B------:R-:W-:Y:S01]  /*0c80*/  ISETP.GE.AND P6, PT, R29, c[0x0][0x1cc], PT ;  /* 0x000073001d007a0c */ /* 0x000fe20003fc6270 */
[----:B------:R-:W-:Y:S01]  /*0c90*/  UMOV UR27, 0x5 ;  /* 0x00000005001b7882 */ /* 0x000fe20000000000 */
[----:B------:R-:W-:Y:S01]  /*0ca0*/  IMAD.U32 R4, RZ, RZ, UR11 ;  /* 0x0000000bff047e24 */ /* 0x000fe2000f8e00ff */
[----:B------:R-:W-:Y:S01]  /*0cb0*/  ULDC.64 UR4, c[0x0][0x1b0] ;  /* 0x00006c0000047ab9 */ /* 0x000fe20000000a00 */
[----:B------:R-:W-:Y:S01]  /*0cc0*/  IMAD.IADD R18, R6, 0x1, -R0 ;  /* 0x0000000106127824 */ /* 0x000fe200078e0a00 */
[----:B------:R-:W-:Y:S01]  /*0cd0*/  IADD3 R3, R3, UR26, RZ ;  /* 0x0000001a03037c10 */ /* 0x000fe2000fffe0ff */
[----:B------:R-:W-:Y:S01]  /*0ce0*/  UIMAD UR4, UR22, UR4, URZ ;  /* 0x00000004160472a4 */ /* 0x000fe2000f8e023f */
[CC--:B------:R-:W-:Y:S01]  /*0cf0*/  LEA.HI R0, R23.reuse, R84.reuse, RZ, 0x6 ;  /* 0x0000005417007211 */ /* 0x0c0fe200078f30ff */
[----:B------:R-:W-:Y:S01]  /*0d00*/  UIADD3 UR22, UR17, UR6, URZ ;  /* 0x0000000611167290 */ /* 0x000fe2000fffe03f */
[----:B------:R-:W-:Y:S01]  /*0d10*/  LEA.HI R23, R23, R84, RZ, 0x5 ;  /* 0x0000005417177211 */ /* 0x000fe200078f28ff */
[----:B------:R-:W-:Y:S01]  /*0d20*/  IMAD.WIDE.U32 R4, R4, c[0x0][0x1e8], R2 ;  /* 0x00007a0004047a25 */ /* 0x000fe200078e0002 */
[----:B------:R-:W-:Y:S01]  /*0d30*/  UIMAD UR7, UR15, UR5, UR4 ;  /* 0x000000050f0772a4 */ /* 0x000fe2000f8e0204 */
[----:B------:R-:W-:Y:S01]  /*0d40*/  SHF.R.S32.HI R20, RZ, 0x6, R0 ;  /* 0x00000006ff147819 */ /* 0x000fe20000011400 */
[----:B------:R-:W-:Y:S01]  /*0d50*/  USHF.R.S32.HI UR5, URZ, 0x1f, UR8 ;  /* 0x0000001f3f057899 */ /* 0x000fe20008011408 */
[----:B------:R-:W-:Y:S01]  /*0d60*/  IMAD.SHL.U32 R2, R38, 0x40, RZ ;  /* 0x0000004026027824 */ /* 0x000fe200078e00ff */
[----:B------:R-:W-:Y:S01]  /*0d70*/  UIADD3 UR15, UR19, UR28, URZ ;  /* 0x0000001c130f7290 */ /* 0x000fe2000fffe03f */
[----:B------:R-:W-:Y:S01]  /*0d80*/  IADD3 R5, R5, UR23, RZ ;  /* 0x0000001705057c10 */ /* 0x000fe2000fffe0ff */
[----:B------:R-:W-:Y:S01]  /*0d90*/  ULDC UR4, c[0x0][0x198] ;  /* 0x0000660000047ab9 */ /* 0x000fe20000000800 */
[----:B------:R-:W-:Y:S01]  /*0da0*/  IMAD.SHL.U32 R21, R20, 0x200, RZ ;  /* 0x0000020014157824 */ /* 0x000fe200078e00ff */
[----:B------:R-:W-:Y:S01]  /*0db0*/  LOP3.LUT R0, R2, 0x1c0, RZ, 0xc0, !PT ;  /* 0x000001c002007812 */ /* 0x000fe200078ec0ff */
[----:B------:R-:W-:Y:S01]  /*0dc0*/  IMAD.U32 R6, RZ, RZ, UR5 ;  /* 0x00000005ff067e24 */ /* 0x000fe2000f8e00ff */
[----:B------:R-:W-:Y:S01]  /*0dd0*/  UIADD3 UR23, -UR13, UR4, URZ ;  /* 0x000000040d177290 */ /* 0x000fe2000fffe13f */
[----:B------:R-:W-:Y:S01]  /*0de0*/  IMAD.WIDE.U32 R2, R7, c[0x0][0x1b0], R12 ;  /* 0x00006c0007027a25 */ /* 0x000fe200078e000c */
[----:B------:R-:W-:Y:S01]  /*0df0*/  LOP3.LUT R7, R0, 0x38, R12, 0xf8, !PT ;  /* 0x0000003800077812 */ /* 0x000fe200078ef80c */
[----:B------:R-:W-:Y:S01]  /*0e00*/  ULDC.64 UR4, c[0x0][0x1b8] ;  /* 0x00006e0000047ab9 */ /* 0x000fe20000000a00 */
[----:B------:R-:W-:Y:S01]  /*0e10*/  SHF.R.U32.HI R0, RZ, 0x3, R0 ;  /* 0x00000003ff007819 */ /* 0x000fe20000011600 */
[----:B------:R-:W-:Y:S01]  /*0e20*/  UIMAD UR4, UR9, UR4, URZ ;  /* 0x00000004090472a4 */ /* 0x000fe2000f8e023f */
[C---:B------:R-:W-:Y:S01]  /*0e30*/  @!P1 IADD3.X R34, R6.reuse, UR15, R11, P4, P3 ;  /* 0x0000000f06229c10 */ /* 0x040fe2000a7e640b */
[----:B------:R-:W-:Y:S01]  /*0e40*/  CS2R R144, SRZ ;  /* 0x0000000000907805 */ /* 0x000fe2000001ff00 */
[----:B------:R-:W-:Y:S01]  /*0e50*/  LOP3.LUT R11, R21, R7, R0, 0xf6, !PT ;  /* 0x00000007150b7212 */ /* 0x000fe200078ef600 */
[----:B------:R-:W-:Y:S01]  /*0e60*/  IMAD R0, R15, c[0x0][0x1d8], RZ ;  /* 0x000076000f007a24 */ /* 0x000fe200078e02ff */
[----:B------:R-:W-:Y:S01]  /*0e70*/  IADD3.X R35, R6, UR22, R10, P2, P0 ;  /* 0x0000001606237c10 */ /* 0x000fe200097e040a */
[----:B------:R-:W-:Y:S01]  /*0e80*/  IMAD.WIDE.U32 R6, R14, c[0x0][0x1d8], R4 ;  /* 0x000076000e067a25 */ /* 0x000fe200078e0004 */
[----:B------:R-:W-:Y:S01]  /*0e90*/  IADD3 R10, -R38, UR23, RZ ;  /* 0x00000017260a7c10 */ /* 0x000fe2000fffe1ff */
[----:B------:R-:W-:Y:S01]  /*0ea0*/  UIMAD UR4, UR11, UR5, UR4 ;  /* 0x000000050b0472a4 */ /* 0x000fe2000f8e0204 */
[----:B------:R-:W-:Y:S01]  /*0eb0*/  ISETP.GE.AND P2, PT, R12, c[0x0][0x1cc], PT ;  /* 0x000073000c007a0c */ /* 0x000fe20003f46270 */
[----:B------:R-:W-:Y:S01]  /*0ec0*/  IMAD R0, R14, c[0x0][0x1dc], R0 ;  /* 0x000077000e007a24 */ /* 0x000fe200078e0200 */
[----:B------:R-:W-:Y:S01]  /*0ed0*/  IADD3 R3, R3, UR7, RZ ;  /* 0x0000000703037c10 */ /* 0x000fe2000fffe0ff */
[----:B------:R-:W-:Y:S01]  /*0ee0*/  IMAD.SHL.U32 R37, R11, 0x2, RZ ;  /* 0x000000020b257824 */ /* 0x000fe200078e00ff */
[----:B------:R-:W-:Y:S01]  /*0ef0*/  ISETP.LT.OR P3, PT, R10, 0x1, P2 ;  /* 0x000000010a00780c */ /* 0x000fe20001761670 */
[----:B------:R-:W-:Y:S01]  /*0f00*/  IMAD.IADD R0, R7, 0x1, R0 ;  /* 0x0000000107007824 */ /* 0x000fe200078e0200 */
[----:B------:R-:W-:Y:S01]  /*0f10*/  ISETP.GE.AND P4, PT, R28, c[0x0][0x1cc], PT ;  /* 0x000073001c007a0c */ /* 0x000fe20003f86270 */
[----:B------:R-:W-:Y:S01]  /*0f20*/  IMAD.WIDE.U32 R4, R16, c[0x0][0x1b8], R2 ;  /* 0x00006e0010047a25 */ /* 0x000fe200078e0002 */
[----:B------:R-:W-:Y:S01]  /*0f30*/  LEA R2, P0, R6, c[0x0][0x1c0], 0x1 ;  /* 0x0000700006027a11 */ /* 0x000fe200078008ff */
[----:B------:R-:W-:Y:S01]  /*0f40*/  ULDC.64 UR6, c[0x0][0x208] ;  /* 0x0000820000067ab9 */ /* 0x000fe20000000a00 */
[----:B------:R-:W-:Y:S01]  /*0f50*/  ISETP.LT.OR P5, PT, R10, 0x1, P4 ;  /* 0x000000010a00780c */ /* 0x000fe200027a1670 */
[----:B------:R-:W-:Y:S01]  /*0f60*/  IMAD.MOV.U32 R11, RZ, RZ, c[0x0][0x1ac] ;  /* 0x00006b00ff0b7624 */ /* 0x000fe200078e00ff */
[----:B------:R-:W-:Y:S01]  /*0f70*/  LEA.HI.X R3, R6, c[0x0][0x1c4], R0, 0x1, P0 ;  /* 0x0000710006037a11 */ /* 0x000fe200000f0c00 */
[----:B------:R-:W-:Y:S01]  /*0f80*/  IMAD.U32 R0, RZ, RZ, UR11 ;  /* 0x0000000bff007e24 */ /* 0x000fe2000f8e00ff */
[----:B------:R-:W-:Y:S01]  /*0f90*/  ISETP.LT.OR P0, PT, R10, 0x1, P6 ;  /* 0x000000010a00780c */ /* 0x000fe20003701670 */
[----:B------:R-:W-:Y:S01]  /*0fa0*/  IMAD.MOV.U32 R6, RZ, RZ, R4 ;  /* 0x000000ffff067224 */ /* 0x000fe200078e0004 */
[----:B------:R-:W-:Y:S01]  /*0fb0*/  IADD3 R7, R5, UR4, RZ ;  /* 0x0000000405077c10 */ /* 0x000fe2000fffe0ff */
[----:B------:R-:W-:Y:S01]  /*0fc0*/  @!PT LDS RZ, [RZ] ;  /* 0x00000000fffff984 */ /* 0x000fe20000000800 */
[----:B------:R-:W-:Y:S01]  /*0fd0*/  @!PT LDS RZ, [RZ] ;  /* 0x00000000fffff984 */ /* 0x000fe20000000800 */
[----:B------:R-:W-:Y:S01]  /*0fe0*/  @!PT LDS RZ, [RZ] ;  /* 0x00000000fffff984 */ /* 0x000fe20000000800 */
[----:B------:R1:W-:Y:S01]  /*0ff0*/  LDGSTS.E.BYPASS.LTC128B.128 [R37+0x8080], [R2.64], !P3 ;  /* 0x0808000002257fae */ /* 0x0003e2000d901d54 */
[----:B------:R-:W-:Y:S01]  /*1000*/  ISETP.GE.AND P3, PT, R30, c[0x0][0x1cc], PT ;  /* 0x000073001e007a0c */ /* 0x000fe20003f66270 */
[----:B------:R-:W-:Y:S01]  /*1010*/  IMAD.MOV.U32 R5, RZ, RZ, c[0x0][0x1d8] ;  /* 0x00007600ff057624 */ /* 0x000fe200078e00ff */
[----:B------:R-:W-:Y:S01]  /*1020*/  ISETP.LT.OR P2, PT, R10, 0x21, P2 ;  /* 0x000000210a00780c */ /* 0x000fe20001741670 */
[----:B------:R-:W-:Y:S01]  /*1030*/  IMAD.WIDE.U32 R150, R0, c[0x0][0x240], R8 ;  /* 0x0000900000967a25 */ /* 0x000fe200078e0008 */
[C---:B------:R-:W-:Y:S01]  /*1040*/  ISETP.LT.OR P4, PT, R10.reuse, 0x21, P4 ;  /* 0x000000210a00780c */ /* 0x040fe20002781670 */
[----:B------:R1:W-:Y:S01]  /*1050*/  LDGSTS.E.BYPASS.LTC128B.128 [R37+0xa080], [R2.64+0x80], !P5 ;  /* 0x0a08008002257fae */ /* 0x0003e2000e901d54 */
[C---:B------:R-:W-:Y:S01]  /*1060*/  ISETP.LT.OR P5, PT, R10.reuse, 0x1, P3 ;  /* 0x000000010a00780c */ /* 0x040fe20001fa1670 */
[----:B------:R-:W-:Y:S01]  /*1070*/  IMAD.MOV.U32 R8, RZ, RZ, c[0x0][0x1dc] ;  /* 0x00007700ff087624 */ /* 0x000fe200078e00ff */
[C---:B------:R-:W-:Y:S01]  /*1080*/  ISETP.LT.OR P6, PT, R10.reuse, 0x21, P6 ;  /* 0x000000210a00780c */ /* 0x040fe200037c1670 */
[----:B------:R1:W-:Y:S01]  /*1090*/  LDGSTS.E.BYPASS.LTC128B.128 [R37+0xc080], [R2.64+0x100], !P0 ;  /* 0x0c08010002257fae */ /* 0x0003e2000c101d54 */
[----:B------:R-:W-:Y:S01]  /*10a0*/  ISETP.LT.OR P3, PT, R10, 0x21, P3 ;  /* 0x000000210a00780c */ /* 0x000fe20001f61670 */
[----:B------:R-:W-:Y:S01]  /*10b0*/  IMAD R0, R15, c[0x0][0x1a8], RZ ;  /* 0x00006a000f007a24 */ /* 0x000fe200078e02ff */
[C---:B------:R-:W-:Y:S01]  /*10c0*/  LEA R4, P0, R5.reuse, R2, 0x6 ;  /* 0x0000000205047211 */ /* 0x040fe200078030ff */
[C---:B------:R-:W-:Y:S01]  /*10d0*/  IMAD.WIDE.U32 R6, R14.reuse, c[0x0][0x1a8], R6 ;  /* 0x00006a000e067a25 */ /* 0x040fe200078e0006 */
[----:B------:R-:W-:Y:S01]  /*10e0*/  ULDC.64 UR4, c[0x0][0x180] ;  /* 0x0000600000047ab9 */ /* 0x000fe20000000a00 */
[----:B------:R-:W-:Y:S01]  /*10f0*/  STL [R1+0x50], R37 ;  /* 0x0000502501007387 */ /* 0x000fe20000100800 */
[----:B------:R-:W-:Y:S01]  /*1100*/  LEA.HI.X R5, R5, R3, R8, 0x6, P0 ;  /* 0x0000000305057211 */ /* 0x000fe200000f3408 */
[----:B------:R-:W-:Y:S01]  /*1110*/  IMAD R0, R14, c[0x0][0x1ac], R0 ;  /* 0x00006b000e007a24 */ /* 0x000fe200078e0200 */
[----:B------:R-:W-:Y:S01]  /*1120*/  LEA R8, P0, R6, c[0x0][0x190], 0x1 ;  /* 0x0000640006087a11 */ /* 0x000fe200078008ff */
[----:B------:R1:W-:Y:S01]  /*1130*/  LDGSTS.E.BYPASS.LTC128B.128 [R37+0xe080], [R2.64+0x180], !P5 ;  /* 0x0e08018002257fae */ /* 0x0003e2000e901d54 */
[----:B------:R-:W-:Y:S01]  /*1140*/  ISETP.GE.AND P5, PT, R12, c[0x0][0x19c], PT ;  /* 0x000067000c007a0c */ /* 0x000fe20003fa6270 */
[----:B------:R-:W-:Y:S01]  /*1150*/  IMAD.IADD R0, R7, 0x1, R0 ;  /* 0x0000000107007824 */ /* 0x000fe200078e0200 */
[----:B------:R-:W-:Y:S01]  /*1160*/  UIMAD UR4, UR25, UR4, URZ ;  /* 0x00000004190472a4 */ /* 0x000fe2000f8e023f */
[----:B------:R2:W-:Y:S01]  /*1170*/  LDGSTS.E.BYPASS.LTC128B.128 [R37+0x9080], [R4.64], !P2 ;  /* 0x0908000004257fae */ /* 0x0005e2000d101d54 */
[----:B------:R-:W-:Y:S01]  /*1180*/  ISETP.LT.OR P2, PT, R10, 0x1, P5 ;  /* 0x000000010a00780c */ /* 0x000fe20002f41670 */
[----:B------:R-:W-:Y:S01]  /*1190*/  IMAD.MOV.U32 R7, RZ, RZ, c[0x0][0x1a8] ;  /* 0x00006a00ff077624 */ /* 0x000fe200078e00ff */
[----:B------:R-:W-:Y:S01]  /*11a0*/  LEA.HI.X R9, R6, c[0x0][0x194], R0, 0x1, P0 ;  /* 0x0000650006097a11 */ /* 0x000fe200000f0c00 */
[----:B------:R2:W-:Y:S01]  /*11b0*/  LDGSTS.E.BYPASS.LTC128B.128 [R37+0xb080], [R4.64+0x80], !P4 ;  /* 0x0b08008004257fae */ /* 0x0005e2000e101d54 */
[----:B------:R-:W-:Y:S01]  /*11c0*/  ISETP.GE.AND P4, PT, R28, c[0x0][0x19c], PT ;  /* 0x000067001c007a0c */ /* 0x000fe20003f86270 */
[----:B------:R-:W-:Y:S01]  /*11d0*/  IMAD R0, R39, c[0x0][0x178], RZ ;  /* 0x00005e0027007a24 */ /* 0x000fe200078e02ff */
[C---:B------:R-:W-:Y:S01]  /*11e0*/  ISETP.LT.OR P5, PT, R10.reuse, 0x21, P5 ;  /* 0x000000210a00780c */ /* 0x040fe20002fa1670 */
[----:B------:R2:W-:Y:S01]  /*11f0*/  LDGSTS.E.BYPASS.LTC128B.128 [R37+0xd080], [R4.64+0x100], !P6 ;  /* 0x0d08010004257fae */ /* 0x0005e2000f101d54 */
[----:B------:R-:W-:Y:S01]  /*1200*/  ISETP.LT.OR P6, PT, R10, 0x1, P4 ;  /* 0x000000010a00780c */ /* 0x000fe200027c1670 */
[----:B------:R-:W-:Y:S01]  /*1210*/  IMAD R0, R38, c[0x0][0x17c], R0 ;  /* 0x00005f0026007a24 */ /* 0x000fe200078e0200 */
[C---:B------:R-:W-:Y:S01]  /*1220*/  ISETP.LT.OR P4, PT, R10.reuse, 0x21, P4 ;  /* 0x000000210a00780c */ /* 0x040fe20002781670 */
[----:B------:R2:W-:Y:S01]  /*1230*/  LDGSTS.E.BYPASS.LTC128B.128 [R37+0xf080], [R4.64+0x180], !P3 ;  /* 0x0f08018004257fae */ /* 0x0005e2000d901d54 */
[----:B------:R-:W-:Y:S01]  /*1240*/  ISETP.GE.AND P3, PT, R29, c[0x0][0x19c], PT ;  /* 0x000067001d007a0c */ /* 0x000fe20003f66270 */
[----:B------:R-:W-:Y:S01]  /*1250*/  UIMAD UR26, UR24, UR5, UR4 ;  /* 0x00000005181a72a4 */ /* 0x000fe2000f8e0204 */
[----:B------:R-:W-:Y:S01]  /*1260*/  CS2R R142, SRZ ;  /* 0x00000000008e7805 */ /* 0x000fe2000001ff00 */
[----:B------:R-:W0:Y:S01]  /*1270*/  LDGDEPBAR ;  /* 0x00000000000079af */ /* 0x000e220000000000 */
[C---:B------:R-:W-:Y:S01]  /*1280*/  ISETP.LT.OR P0, PT, R10.reuse, 0x1, P3 ;  /* 0x000000010a00780c */ /* 0x040fe20001f01670 */
[----:B------:R-:W-:Y:S01]  /*1290*/  ULDC.64 UR4, c[0x0][0x210] ;  /* 0x0000840000047ab9 */ /* 0x000fe20000000a00 */
[----:B------:R-:W-:Y:S01]  /*12a0*/  ISETP.LT.OR P3, PT, R10, 0x21, P3 ;  /* 0x000000210a00780c */ /* 0x000fe20001f61670 */
[----:B------:R3:W-:Y:S01]  /*12b0*/  LDGSTS.E.BYPASS.LTC128B.128 [R37+0x80], [R8.64], !P2 ;  /* 0x0008000008257fae */ /* 0x0007e2000d101d54 */
[----:B------:R-:W-:Y:S01]  /*12c0*/  ISETP.GE.AND P2, PT, R30, c[0x0][0x19c], PT ;  /* 0x000067001e007a0c */ /* 0x000fe20003f46270 */
[----:B------:R-:W-:Y:S01]  /*12d0*/  UIMAD UR25, UR25, UR4, URZ ;  /* 0x00000004191972a4 */ /* 0x000fe2000f8e023f */
[----:B-1----:R-:W-:Y:S01]  /*12e0*/  IMAD.WIDE.U32 R2, R38, c[0x0][0x178], R12 ;  /* 0x00005e0026027a25 */ /* 0x002fe200078e000c */
[----:B------:R3:W-:Y:S01]  /*12f0*/  LDGSTS.E.BYPASS.LTC128B.128 [R37+0x2080], [R8.64+0x80], !P6 ;  /* 0x0208008008257fae */ /* 0x0007e2000f101d54 */
[C---:B------:R-:W-:Y:S01]  /*1300*/  ISETP.LT.OR P6, PT, R10.reuse, 0x1, P2 ;  /* 0x000000010a00780c */ /* 0x040fe200017c1670 */
[----:B------:R-:W-:Y:S01]  /*1310*/  UIMAD UR25, UR24, UR5, UR25 ;  /* 0x00000005181972a4 */ /* 0x000fe2000f8e0219 */
[----:B------:R-:W-:Y:S01]  /*1320*/  ISETP.LT.OR P2, PT, R10, 0x21, P2 ;  /* 0x000000210a00780c */ /* 0x000fe20001741670 */
[----:B------:R-:W-:Y:S01]  /*1330*/  USHF.L.U64.HI UR7, UR6, UR27, UR7 ;  /* 0x0000001b06077299 */ /* 0x000fe20008010207 */
[----:B------:R-:W-:Y:S01]  /*1340*/  STL.64 [R1+0xb0], R150 ;  /* 0x0000b09601007387 */ /* 0x000fe20000100a00 */
[----:B------:R-:W-:Y:S01]  /*1350*/  ULDC.64 UR4, c[0x0][0x188] ;  /* 0x0000620000047ab9 */ /* 0x000fe20000000a00 */
[----:B------:R-:W-:Y:S01]  /*1360*/  CS2R R140, SRZ ;  /* 0x00000000008c7805 */ /* 0x000fe2000001ff00 */
[----:B------:R-:W-:Y:S01]  /*1370*/  UIMAD UR4, UR9, UR4, URZ ;  /* 0x00000004090472a4 */ /* 0x000fe2000f8e023f */
[----:B------:R3:W-:Y:S01]  /*1380*/  LDGSTS.E.BYPASS.LTC128B.128 [R37+0x4080], [R8.64+0x100], !P0 ;  /* 0x0408010008257fae */ /* 0x0007e2000c101d54 */
[C---:B------:R-:W-:Y:S01]  /*1390*/  LEA R6, P0, R7.reuse, R8, 0x6 ;  /* 0x0000000807067211 */ /* 0x040fe200078030ff */
[----:B------:R-:W-:Y:S01]  /*13a0*/  USHF.L.U32 UR6, UR6, 0x5, URZ ;  /* 0x0000000506067899 */ /* 0x000fe2000800063f */
[----:B------:R-:W-:Y:S01]  /*13b0*/  CS2R R138, SRZ ;  /* 0x00000000008a7805 */ /* 0x000fe2000001ff00 */
[----:B------:R-:W-:Y:S01]  /*13c0*/  UIMAD UR7, UR7, UR12, URZ ;  /* 0x0000000c070772a4 */ /* 0x000fe2000f8e023f */
[----:B------:R-:W-:Y:S01]  /*13d0*/  LEA.HI.X R7, R7, R9, R11, 0x6, P0 ;  /* 0x0000000907077211 */ /* 0x000fe200000f340b */
[----:B--2---:R-:W-:Y:S01]  /*13e0*/  IMAD.IADD R5, R3, 0x1, R0 ;  /* 0x0000000103057824 */ /* 0x004fe200078e0200 */
[----:B------:R-:W-:Y:S01]  /*13f0*/  LOP3.LUT P0, RZ, R18, 0x4, RZ, 0xc0, !PT ;  /* 0x0000000412ff7812 */ /* 0x000fe2000780c0ff */
[----:B------:R-:W-:Y:S01]  /*1400*/  IMAD R0, R39, c[0x0][0x208], RZ ;  /* 0x0000820027007a24 */ /* 0x000fe200078e02ff */
[----:B------:R3:W-:Y:S01]  /*1410*/  LDGSTS.E.BYPASS.LTC128B.128 [R37+0x6080], [R8.64+0x180], !P6 ;  /* 0x0608018008257fae */ /* 0x0007e2000f101d54 */
[----:B------:R-:W-:Y:S01]  /*1420*/  IMAD.MOV.U32 R4, RZ, RZ, R2 ;  /* 0x000000ffff047224 */ /* 0x000fe200078e0002 */
[----:B------:R-:W-:Y:S01]  /*1430*/  LOP3.LUT P6, RZ, R17, 0x2, RZ, 0xc0, !PT ;  /* 0x0000000211ff7812 */ /* 0x000fe200078cc0ff */
[----:B------:R-:W-:Y:S01]  /*1440*/  IMAD R10, R38, c[0x0][0x20c], R0 ;  /* 0x00008300260a7a24 */ /* 0x000fe200078e0200 */
[----:B------:R1:W-:Y:S01]  /*1450*/  LDGSTS.E.BYPASS.LTC128B.128 [R37+0x1080], [R6.64], !P5 ;  /* 0x0108000006257fae */ /* 0x0003e2000e901d54 */
[----:B------:R-:W-:Y:S01]  /*1460*/  IMAD.SHL.U32 R0, R18, 0x40, RZ ;  /* 0x0000004012007824 */ /* 0x000fe200078e00ff */
[----:B------:R-:W-:Y:S01]  /*1470*/  SHF.R.S32.HI R18, RZ, 0x5, R23 ;  /* 0x00000005ff127819 */ /* 0x000fe20000011417 */
[----:B------:R-:W-:Y:S01]  /*1480*/  IMAD.WIDE.U32 R2, R38, c[0x0][0x208], R12 ;  /* 0x0000820026027a25 */ /* 0x000fe200078e000c */
[----:B------:R1:W-:Y:S01]  /*1490*/  LDGSTS.E.BYPASS.LTC128B.128 [R37+0x3080], [R6.64+0x80], !P4 ;  /* 0x0308008006257fae */ /* 0x0003e2000e101d54 */
[----:B------:R-:W-:Y:S01]  /*14a0*/  CS2R R136, SRZ ;  /* 0x0000000000887805 */ /* 0x000fe2000001ff00 */
[----:B------:R-:W-:Y:S01]  /*14b0*/  LOP3.LUT R0, R0, 0x1c0, RZ, 0xc0, !PT ;  /* 0x000001c000007812 */ /* 0x000fe200078ec0ff */
[----:B------:R-:W-:Y:S01]  /*14c0*/  IMAD.SHL.U32 R11, R20, 0x8, RZ ;  /* 0x00000008140b7824 */ /* 0x000fe200078e00ff */
[----:B------:R1:W-:Y:S01]  /*14d0*/  LDGSTS.E.BYPASS.LTC128B.128 [R37+0x5080], [R6.64+0x100], !P3 ;  /* 0x0508010006257fae */ /* 0x0003e2000d901d54 */
[----:B------:R-:W-:Y:S01]  /*14e0*/  IMAD.IADD R3, R3, 0x1, R10 ;  /* 0x0000000103037824 */ /* 0x000fe200078e020a */
[----:B------:R-:W-:Y:S01]  /*14f0*/  LEA.HI R10, R23, R18, RZ, 0x1 ;  /* 0x00000012170a7211 */ /* 0x000fe200078f08ff */
[----:B------:R-:W-:Y:S01]  /*1500*/  CS2R R134, SRZ ;  /* 0x0000000000867805 */ /* 0x000fe2000001ff00 */
[----:B------:R-:W-:Y:S01]  /*1510*/  LOP3.LUT R24, R11, 0x18, RZ, 0xc0, !PT ;  /* 0x000000180b187812 */ /* 0x000fe200078ec0ff */
[----:B------:R1:W-:Y:S01]  /*1520*/  LDGSTS.E.BYPASS.LTC128B.128 [R37+0x7080], [R6.64+0x180], !P2 ;  /* 0x0708018006257fae */ /* 0x0003e2000d101d54 */
[----:B------:R-:W-:Y:S01]  /*1530*/  SHF.R.U32.HI R11, RZ, 0x3, R0 ;  /* 0x00000003ff0b7819 */ /* 0x000fe20000011600 */
[----:B------:R-:W-:Y:S01]  /*1540*/  CS2R R132, SRZ ;  /* 0x0000000000847805 */ /* 0x000fe2000001ff00 */
[----:B------:R-:W-:Y:S01]  /*1550*/  LOP3.LUT R10, R10, 0xfffffffe, RZ, 0xc0, !PT ;  /* 0xfffffffe0a0a7812 */ /* 0x000fe200078ec0ff */
[----:B------:R-:W0:Y:S01]  /*1560*/  LDGDEPBAR ;  /* 0x00000000000079af */ /* 0x000e220000000000 */
[----:B------:R-:W-:Y:S01]  /*1570*/  LOP3.LUT R11, R11, R0, R24, 0x1e, !PT ;  /* 0x000000000b0b7212 */ /* 0x000fe200078e1e18 */
[----:B------:R-:W-:Y:S01]  /*1580*/  CS2R R130, SRZ ;  /* 0x0000000000827805 */ /* 0x000fe2000001ff00 */
[----:B------:R-:W-:Y:S01]  /*1590*/  LOP3.LUT R0, R19, 0x3ffffffc, RZ, 0xc0, !PT ;  /* 0x3ffffffc13007812 */ /* 0x000fe200078ec0ff */
[----:B------:R-:W-:Y:S01]  /*15a0*/  IMAD.IADD R19, R18, 0x1, -R10 ;  /* 0x0000000112137824 */ /* 0x000fe200078e0a0a */
[----:B------:R-:W-:Y:S01]  /*15b0*/  CS2R R128, SRZ ;  /* 0x0000000000807805 */ /* 0x000fe2000001ff00 */
[----:B------:R-:W-:Y:S01]  /*15c0*/  IMAD.U32 R10, RZ, RZ, UR24 ;  /* 0x00000018ff0a7e24 */ /* 0x000fe2000f8e00ff */
[----:B------:R-:W-:Y:S01]  /*15d0*/  UIMAD UR24, UR11, UR5, UR4 ;  /* 0x000000050b1872a4 */ /* 0x000fe2000f8e0204 */
[----:B------:R-:W-:Y:S01]  /*15e0*/  IMAD.IADD R0, R84, 0x1, -R0 ;  /* 0x0000000154007824 */ /* 0x000fe200078e0a00 */
[----:B------:R-:W-:Y:S01]  /*15f0*/  CS2R R126, SRZ ;  /* 0x00000000007e7805 */ /* 0x000fe2000001ff00 */
[----:B------:R-:W-:Y:S01]  /*1600*/  IMAD.SHL.U32 R25, R19, 0x400, RZ ;  /* 0x0000040013197824 */ /* 0x000fe200078e00ff */
[----:B------:R-:W-:Y:S01]  /*1610*/  ULDC.64 UR4, c[0x0][0x178] ;  /* 0x00005e0000047ab9 */ /* 0x000fe20000000a00 */
[----:B------:R-:W-:Y:S01]  /*1620*/  IMAD.WIDE.U32 R2, R10, c[0x0][0x210], R2 ;  /* 0x000084000a027a25 */ /* 0x000fe200078e0002 */
[----:B------:R-:W-:Y:S01]  /*1630*/  UIMAD.WIDE.U32 UR28, UR12, UR4, URZ ;  /* 0x000000040c1c72a5 */ /* 0x000fe2000f8e003f */
[----:B------:R-:W-:Y:S01]  /*1640*/  CS2R R124, SRZ ;  /* 0x00000000007c7805 */ /* 0x000fe2000001ff00 */
[----:B------:R-:W-:Y:S01]  /*1650*/  CS2R R122, SRZ ;  /* 0x00000000007a7805 */ /* 0x000fe2000001ff00 */
[----:B------:R-:W-:Y:S01]  /*1660*/  IMAD R0, R0, 0x2, R25 ;  /* 0x0000000200007824 */ /* 0x000fe200078e0219 */
[----:B------:R-:W-:Y:S01]  /*1670*/  IADD3 R3, R3, UR25, RZ ;  /* 0x0000001903037c10 */ /* 0x000fe2000fffe0ff */
[----:B------:R-:W-:Y:S01]  /*1680*/  IMAD.WIDE.U32 R4, R10, c[0x0][0x180], R4 ;  /* 0x000060000a047a25 */ /* 0x000fe200078e0004 */
[----:B------:R-:W-:Y:S01]  /*1690*/  USHF.R.S32.HI UR25, URZ, 0x1f, UR12 ;  /* 0x0000001f3f197899 */ /* 0x000fe2000801140c */
[----:B------:R-:W-:Y:S01]  /*16a0*/  CS2R R120, SRZ ;  /* 0x0000000000787805 */ /* 0x000fe2000001ff00 */
[----:B------:R-:W-:Y:S01]  /*16b0*/  CS2R R118, SRZ ;  /* 0x0000000000767805 */ /* 0x000fe2000001ff00 */
[----:B------:R-:W-:Y:S01]  /*16c0*/  IMAD.IADD R0, R0, 0x1, R11 ;  /* 0x0000000100007824 */ /* 0x000fe200078e020b */
[----:B------:R-:W-:Y:S01]  /*16d0*/  IADD3 R5, R5, UR26, RZ ;  /* 0x0000001a05057c10 */ /* 0x000fe2000fffe0ff */
[----:B------:R-:W-:Y:S01]  /*16e0*/  UIMAD UR26, UR25, UR4, URZ ;  /* 0x00000004191a72a4 */ /* 0x000fe2000f8e023f */
[----:B---3--:R-:W-:Y:S01]  /*16f0*/  IMAD.U32 R9, RZ, RZ, UR11 ;  /* 0x0000000bff097e24 */ /* 0x008fe2000f8e00ff */
[----:B------:R-:W-:Y:S01]  /*1700*/  UIMAD UR7, UR25, UR6, UR7 ;  /* 0x00000006190772a4 */ /* 0x000fe2000f8e0207 */
[----:B------:R-:W-:Y:S01]  /*1710*/  IMAD.SHL.U32 R33, R0, 0x2, RZ ;  /* 0x0000000200217824 */ /* 0x000fe200078e00ff */
[----:B------:R-:W-:Y:S01]  /*1720*/  UIMAD UR26, UR12, UR5, UR26 ;  /* 0x000000050c1a72a4 */ /* 0x000fe2000f8e021a */
[----:B------:R-:W-:Y:S01]  /*1730*/  IMAD.U32 R8, RZ, RZ, UR11 ;  /* 0x0000000bff087e24 */ /* 0x000fe2000f8e00ff */
[----:B------:R-:W-:-:S04]  /*1740*/  DEPBAR.LE SB0, 0x1 ;  /* 0x000080400000791a */ /* 0x000fc80000000000 */
[C---:B------:R-:W-:Y:S01]  /*1750*/  IADD3 R0, R33.reuse, 0x14180, RZ ;  /* 0x0001418021007810 */ /* 0x040fe20007ffe0ff */
[----:B------:R-:W-:Y:S01]  /*1760*/  ULDC.64 UR4, c[0x0][0x218] ;  /* 0x0000860000047ab9 */ /* 0x000fe20000000a00 */
[----:B------:R-:W-:Y:S01]  /*1770*/  IADD3 R11, R33, 0x141c0, RZ ;  /* 0x000141c0210b7810 */ /* 0x000fe20007ffe0ff */
[----:B------:R-:W-:Y:S01]  /*1780*/  UIMAD UR4, UR9, UR4, URZ ;  /* 0x00000004090472a4 */ /* 0x000fe2000f8e023f */
[----:B------:R-:W-:Y:S01]  /*1790*/  @P0 IADD3 R11, R0, -0x40, RZ ;  /* 0xffffffc0000b0810 */ /* 0x000fe20007ffe0ff */
[----:B------:R-:W-:Y:S01]  /*17a0*/  IMAD.SHL.U32 R0, R17, 0x40, RZ ;  /* 0x0000004011007824 */ /* 0x000fe200078e00ff */
[----:B------:R-:W-:Y:S01]  /*17b0*/  UIADD3 UR26, UR29, UR26, URZ ;  /* 0x0000001a1d1a7290 */ /* 0x000fe2000fffe03f */
[----:B------:R-:W-:Y:S01]  /*17c0*/  IMAD.WIDE.U32 R40, R9, c[0x0][0x188], R4 ;  /* 0x0000620009287a25 */ /* 0x000fe200078e0004 */
[----:B------:R-:W-:Y:S01]  /*17d0*/  UIMAD UR4, UR11, UR5, UR4 ;  /* 0x000000050b0472a4 */ /* 0x000fe2000f8e0204 */
[----:B------:R2:W-:Y:S01]  /*17e0*/  STL [R1+0x68], R33 ;  /* 0x0000682101007387 */ /* 0x0005e20000100800 */
[----:B------:R-:W-:Y:S01]  /*17f0*/  LOP3.LUT R13, R0, 0x1c0, RZ, 0xc0, !PT ;  /* 0x000001c0000d7812 */ /* 0x000fe200078ec0ff */
[----:B------:R-:W-:Y:S01]  /*1800*/  IMAD.WIDE.U32 R14, R8, c[0x0][0x218], R2 ;  /* 0x00008600080e7a25 */ /* 0x000fe200078e0002 */
[----:B------:R-:W-:Y:S01]  /*1810*/  SHF.R.S32.HI R3, RZ, 0x1f, R20 ;  /* 0x0000001fff037819 */ /* 0x000fe20000011414 */
[----:B------:R3:W-:Y:S01]  /*1820*/  STL [R1+0x6c], R11 ;  /* 0x00006c0b01007387 */ /* 0x0007e20000100800 */
[----:B------:R-:W-:Y:S01]  /*1830*/  LOP3.LUT R2, R13, 0x8, R27, 0xf8, !PT ;  /* 0x000000080d027812 */ /* 0x000fe200078ef81b */
[----:B------:R-:W-:Y:S01]  /*1840*/  IMAD.U32 R4, RZ, RZ, UR28 ;  /* 0x0000001cff047e24 */ /* 0x000fe2000f8e00ff */
[----:B------:R-:W-:Y:S01]  /*1850*/  SHF.R.U32.HI R16, RZ, 0x3, R13 ;  /* 0x00000003ff107819 */ /* 0x000fe2000001160d */
[----:B------:R-:W-:Y:S01]  /*1860*/  IMAD.U32 R9, RZ, RZ, UR26 ;  /* 0x0000001aff097e24 */ /* 0x000fe2000f8e00ff */
[----:B------:R-:W-:Y:S01]  /*1870*/  STL.64 [R1+0xa0], R40 ;  /* 0x0000a02801007387 */ /* 0x000fe20000100a00 */
[----:B------:R-:W-:Y:S01]  /*1880*/  IMAD.U32 R5, RZ, RZ, UR29 ;  /* 0x0000001dff057e24 */ /* 0x000fe2000f8e00ff */
[----:B------:R-:W-:Y:S01]  /*1890*/  LEA R8, P5, R4, R40, 0x5 ;  /* 0x0000002804087211 */ /* 0x000fe200078a28ff */
[----:B------:R-:W-:Y:S01]  /*18a0*/  IMAD.U32 R5, RZ, RZ, UR6 ;  /* 0x00000006ff057e24 */ /* 0x000fe2000f8e00ff */
[----:B------:R-:W-:Y:S01]  /*18b0*/  LOP3.LUT R2, R2, R16, RZ, 0x3c, !PT ;  /* 0x0000001002027212 */ /* 0x000fe200078e3cff */
[----:B------:R-:W-:Y:S01]  /*18c0*/  IMAD.MOV.U32 R10, RZ, RZ, R14 ;  /* 0x000000ffff0a7224 */ /* 0x000fe200078e000e */
[----:B------:R-:W-:Y:S01]  /*18d0*/  STL.64 [R1+0x98], R14 ;  /* 0x0000980e01007387 */ /* 0x000fe20000100a00 */
[----:B------:R-:W-:Y:S01]  /*18e0*/  IMAD R0, R22, 0x800, R21 ;  /* 0x0000080016007824 */ /* 0x000fe200078e0215 */
[----:B------:R-:W-:Y:S01]  /*18f0*/  LOP3.LUT P0, RZ, R17, 0x4, RZ, 0xc0, !PT ;  /* 0x0000000411ff7812 */ /* 0x000fe2000780c0ff */
[----:B------:R-:W-:Y:S01]  /*1900*/  IMAD.SHL.U32 R18, R18, 0x8, RZ ;  /* 0x0000000812127824 */ /* 0x000fe200078e00ff */
[----:B-1----:R-:W-:Y:S01]  /*1910*/  LEA R6, P3, R8, c[0x0][0x160], 0x1 ;  /* 0x0000580008067a11 */ /* 0x002fe200078608ff */
[----:B------:R-:W-:Y:S01]  /*1920*/  IMAD.IADD R2, R0, 0x1, R2 ;  /* 0x0000000100027824 */ /* 0x000fe200078e0202 */
[----:B------:R-:W-:Y:S01]  /*1930*/  CS2R R116, SRZ ;  /* 0x0000000000747805 */ /* 0x000fe2000001ff00 */
[----:B------:R-:W-:Y:S01]  /*1940*/  CS2R R114, SRZ ;  /* 0x0000000000727805 */ /* 0x000fe2000001ff00 */
[----:B------:R-:W-:Y:S01]  /*1950*/  CS2R R112, SRZ ;  /* 0x0000000000707805 */ /* 0x000fe2000001ff00 */
[----:B------:R-:W-:Y:S01]  /*1960*/  IMAD.SHL.U32 R2, R2, 0x2, RZ ;  /* 0x0000000202027824 */ /* 0x000fe200078e00ff */
[----:B--2---:R-:W-:Y:S01]  /*1970*/  IADD3 R33, R41, UR24, RZ ;  /* 0x0000001829217c10 */ /* 0x004fe2000fffe0ff */
[----:B------:R-:W-:Y:S01]  /*1980*/  BAR.SYNC.DEFER_BLOCKING 0x0 ;  /* 0x0000000000007b1d */ /* 0x000fe20000010000 */
[----:B------:R-:W-:Y:S01]  /*1990*/  CS2R R110, SRZ ;  /* 0x00000000006e7805 */ /* 0x000fe2000001ff00 */
[----:B------:R-:W-:Y:S01]  /*19a0*/  CS2R R108, SRZ ;  /* 0x00000000006c7805 */ /* 0x000fe2000001ff00 */
[----:B---3--:R-:W-:Y:S01]  /*19b0*/  IADD3 R11, R15, UR4, RZ ;  /* 0x000000040f0b7c10 */ /* 0x008fe2000fffe0ff */
[----:B------:R-:W-:Y:S01]  /*19c0*/  CS2R R106, SRZ ;  /* 0x00000000006a7805 */ /* 0x000fe2000001ff00 */
[----:B------:R-:W-:Y:S01]  /*19d0*/  LEA.HI.X R9, R4, R33, R9, 0x5, P5 ;  /* 0x0000002104097211 */ /* 0x000fe200028f2c09 */
[----:B------:R-:W-:Y:S01]  /*19e0*/  STL [R1+0xac], R33 ;  /* 0x0000ac2101007387 */ /* 0x000fe20000100800 */
[----:B------:R-:W-:Y:S01]  /*19f0*/  ULDC UR4, c[0x0][0x168] ;  /* 0x00005a0000047ab9 */ /* 0x000fe20000000800 */
[----:B------:R-:W-:Y:S01]  /*1a00*/  IMAD.WIDE.U32 R4, R5, UR12, R10 ;  /* 0x0000000c05047c25 */ /* 0x000fe2000f8e000a */
[----:B------:R-:W-:Y:S01]  /*1a10*/  LEA.HI.X R7, R8, c[0x0][0x164], R9, 0x1, P3 ;  /* 0x0000590008077a11 */ /* 0x000fe200018f0c09 */
[----:B------:R1:W-:Y:S01]  /*1a20*/  STL.64 [R1+0x90], R10 ;  /* 0x0000900a01007387 */ /* 0x0003e20000100a00 */
[----:B------:R-:W-:Y:S01]  /*1a30*/  UIADD3 UR4, -UR8, UR4, URZ ;  /* 0x0000000408047290 */ /* 0x000fe2000fffe13f */
[----:B------:R-:W-:Y:S01]  /*1a40*/  CS2R R104, SRZ ;  /* 0x0000000000687805 */ /* 0x000fe2000001ff00 */
[----:B------:R-:W-:Y:S01]  /*1a50*/  IADD3 R0, R5, UR7, RZ ;  /* 0x0000000705007c10 */ /* 0x000fe2000fffe0ff */
[----:B------:R-:W-:Y:S01]  /*1a60*/  STL [R1+0x28], R2 ;  /* 0x0000280201007387 */ /* 0x000fe20000100800 */
[----:B------:R-:W-:Y:S01]  /*1a70*/  UMOV UR8, 0x1 ;  /* 0x0000000100087882 */ /* 0x000fe20000000000 */
[----:B------:R-:W-:Y:S01]  /*1a80*/  CS2R R102, SRZ ;  /* 0x0000000000667805 */ /* 0x000fe2000001ff00 */
[----:B------:R-:W-:Y:S01]  /*1a90*/  ULDC UR7, c[0x0][0x198] ;  /* 0x0000660000077ab9 */ /* 0x000fe20000000800 */
[----:B------:R-:W-:Y:S01]  /*1aa0*/  CS2R R100, SRZ ;  /* 0x0000000000647805 */ /* 0x000fe2000001ff00 */
[----:B------:R-:W-:Y:S01]  /*1ab0*/  UIADD3 UR7, -UR13, UR7, UR8 ;  /* 0x000000070d077290 */ /* 0x000fe2000fffe108 */
[----:B------:R-:W-:Y:S01]  /*1ac0*/  CS2R R98, SRZ ;  /* 0x0000000000627805 */ /* 0x000fe2000001ff00 */
[----:B------:R-:W-:Y:S01]  /*1ad0*/  CS2R R96, SRZ ;  /* 0x0000000000607805 */ /* 0x000fe2000001ff00 */
[----:B------:R-:W-:Y:S01]  /*1ae0*/  CS2R R94, SRZ ;  /* 0x00000000005e7805 */ /* 0x000fe2000001ff00 */
[----:B------:R-:W-:Y:S01]  /*1af0*/  CS2R R92, SRZ ;  /* 0x00000000005c7805 */ /* 0x000fe2000001ff00 */
[----:B------:R-:W2:Y:S01]  /*1b00*/  LDSM.16.M88.4 R164, [R2+0x8080] ;  /* 0x0080800002a4783b */ /* 0x000ea20000000200 */
[----:B------:R-:W-:Y:S01]  /*1b10*/  CS2R R90, SRZ ;  /* 0x00000000005a7805 */ /* 0x000fe2000001ff00 */
[----:B------:R-:W-:Y:S01]  /*1b20*/  CS2R R88, SRZ ;  /* 0x0000000000587805 */ /* 0x000fe2000001ff00 */
[----:B------:R-:W-:Y:S01]  /*1b30*/  CS2R R86, SRZ ;  /* 0x0000000000567805 */ /* 0x000fe2000001ff00 */
[----:B------:R-:W3:Y:S01]  /*1b40*/  LDSM.16.M88.4 R180, [R2+0xa080] ;  /* 0x00a0800002b4783b */ /* 0x000ee20000000200 */
[----:B------:R-:W-:Y:S01]  /*1b50*/  CS2R R82, SRZ ;  /* 0x0000000000527805 */ /* 0x000fe2000001ff00 */
[----:B------:R-:W-:Y:S01]  /*1b60*/  CS2R R80, SRZ ;  /* 0x0000000000507805 */ /* 0x000fe2000001ff00 */
[----:B------:R-:W-:Y:S01]  /*1b70*/  CS2R R78, SRZ ;  /* 0x00000000004e7805 */ /* 0x000fe2000001ff00 */
[----:B------:R-:W4:Y:S01]  /*1b80*/  LDSM.16.M88.4 R196, [R2+0xc080] ;  /* 0x00c0800002c4783b */ /* 0x000f220000000200 */
[----:B------:R-:W-:Y:S01]  /*1b90*/  CS2R R76, SRZ ;  /* 0x00000000004c7805 */ /* 0x000fe2000001ff00 */
[----:B------:R-:W-:Y:S01]  /*1ba0*/  CS2R R74, SRZ ;  /* 0x00000000004a7805 */ /* 0x000fe2000001ff00 */
[----:B------:R-:W-:Y:S01]  /*1bb0*/  CS2R R72, SRZ ;  /* 0x0000000000487805 */ /* 0x000fe2000001ff00 */
[----:B------:R5:W2:Y:S01]  /*1bc0*/  LDSM.16.M88.4 R212, [R2+0xe080] ;  /* 0x00e0800002d4783b */ /* 0x000aa20000000200 */
[C---:B-1----:R-:W-:Y:S01]  /*1bd0*/  LEA R10, P2, R4.reuse, c[0x0][0x1f0], 0x1 ;  /* 0x00007c00040a7a11 */ /* 0x042fe200078408ff */
[----:B------:R-:W-:Y:S01]  /*1be0*/  CS2R R70, SRZ ;  /* 0x0000000000467805 */ /* 0x000fe2000001ff00 */
[----:B------:R-:W-:Y:S01]  /*1bf0*/  CS2R R68, SRZ ;  /* 0x0000000000447805 */ /* 0x000fe2000001ff00 */
[----:B------:R-:W-:Y:S01]  /*1c00*/  CS2R R66, SRZ ;  /* 0x0000000000427805 */ /* 0x000fe2000001ff00 */
[----:B------:R-:W-:Y:S01]  /*1c10*/  LEA.HI.X R11, R4, c[0x0][0x1f4], R0, 0x1, P2 ;  /* 0x00007d00040b7a11 */ /* 0x000fe200010f0c00 */
[----:B------:R-:W-:Y:S01]  /*1c20*/  CS2R R64, SRZ ;  /* 0x0000000000407805 */ /* 0x000fe2000001ff00 */
[----:B------:R-:W-:Y:S01]  /*1c30*/  LEA.HI R0, R3, R20, RZ, 0x2 ;  /* 0x0000001403007211 */ /* 0x000fe200078f10ff */
[----:B------:R-:W-:Y:S01]  /*1c40*/  IMAD.MOV.U32 R3, RZ, RZ, 0x40 ;  /* 0x00000040ff037424 */ /* 0x000fe200078e00ff */
[----:B------:R-:W-:Y:S01]  /*1c50*/  ISETP.LT.AND P2, PT, R38, UR4, PT ;  /* 0x0000000426007c0c */ /* 0x000fe2000bf41270 */
[----:B------:R-:W-:Y:S01]  /*1c60*/  ULDC.64 UR4, c[0x0][0x240] ;  /* 0x0000900000047ab9 */ /* 0x000fe20000000a00 */
[----:B------:R-:W-:Y:S01]  /*1c70*/  LOP3.LUT R4, R0, 0x1ffffffc, RZ, 0xc0, !PT ;  /* 0x1ffffffc00047812 */ /* 0x000fe200078ec0ff */
[----:B------:R-:W-:Y:S01]  /*1c80*/  UIMAD UR4, UR9, UR4, URZ ;  /* 0x00000004090472a4 */ /* 0x000fe2000f8e023f */
[----:B------:R-:W-:Y:S01]  /*1c90*/  SEL R0, R148, 0xffffffe0, !P6 ;  /* 0xffffffe094007807 */ /* 0x000fe20007000000 */
[----:B------:R-:W-:Y:S01]  /*1ca0*/  CS2R R62, SRZ ;  /* 0x00000000003e7805 */ /* 0x000fe2000001ff00 */
[----:B------:R-:W-:Y:S01]  /*1cb0*/  SEL R3, R3, 0xffffffc0, !P0 ;  /* 0xffffffc003037807 */ /* 0x000fe20004000000 */
[----:B------:R-:W-:Y:S01]  /*1cc0*/  IMAD.IADD R20, R20, 0x1, -R4 ;  /* 0x0000000114147824 */ /* 0x000fe200078e0a04 */
[----:B------:R-:W-:Y:S01]  /*1cd0*/  ISETP.GE.OR P3, PT, R12, c[0x0][0x16c], !P2 ;  /* 0x00005b000c007a0c */ /* 0x000fe20005766670 */
[----:B------:R-:W-:Y:S01]  /*1ce0*/  IMAD.IADD R9, R2, 0x1, R0 ;  /* 0x0000000102097824 */ /* 0x000fe200078e0200 */
[----:B------:R-:W-:Y:S01]  /*1cf0*/  ISETP.GE.OR P6, PT, R28, c[0x0][0x16c], !P2 ;  /* 0x00005b001c007a0c */ /* 0x000fe200057c6670 */
[----:B------:R-:W-:Y:S01]  /*1d00*/  IMAD.IADD R8, R2, 0x1, R3 ;  /* 0x0000000102087824 */ /* 0x000fe200078e0203 */
[----:B------:R-:W-:Y:S01]  /*1d10*/  LOP3.LUT R0, R26, 0xfffffff0, RZ, 0xc0, !PT ;  /* 0xfffffff01a007812 */ /* 0x000fe200078ec0ff */
[----:B------:R-:W-:Y:S01]  /*1d20*/  IMAD.IADD R5, R3, 0x1, R9 ;  /* 0x0000000103057824 */ /* 0x000fe200078e0209 */
[----:B------:R-:W1:Y:S01]  /*1d30*/  LDSM.16.M88.4 R168, [R9+0x8080] ;  /* 0x0080800009a8783b */ /* 0x000e620000000200 */
[----:B------:R-:W-:Y:S01]  /*1d40*/  ISETP.GE.OR P5, PT, R29, c[0x0][0x16c], !P2 ;  /* 0x00005b001d007a0c */ /* 0x000fe200057a6670 */
[----:B------:R-:W-:Y:S01]  /*1d50*/  UIMAD UR11, UR11, UR5, UR4 ;  /* 0x000000050b0b72a4 */ /* 0x000fe2000f8e0204 */
[----:B------:R-:W-:Y:S01]  /*1d60*/  ISETP.GE.OR P4, PT, R30, c[0x0][0x16c], !P2 ;  /* 0x00005b001e007a0c */ /* 0x000fe20005786670 */
[----:B------:R-:W1:Y:S01]  /*1d70*/  LDSM.16.M88.4 R172, [R8+0x8080] ;  /* 0x0080800008ac783b */ /* 0x000e620000000200 */
[----:B------:R-:W-:Y:S01]  /*1d80*/  IMAD.IADD R0, R84, 0x1, -R0 ;  /* 0x0000000154007824 */ /* 0x000fe200078e0a00 */
[----:B-----5:R-:W-:Y:S01]  /*1d90*/  LOP3.LUT R2, R23, 0xffffffe0, RZ, 0xc0, !PT ;  /* 0xffffffe017027812 */ /* 0x020fe200078ec0ff */
[----:B------:R-:W-:Y:S01]  /*1da0*/  ULDC UR4, c[0x0][0x2a0] ;  /* 0x0000a80000047ab9 */ /* 0x000fe20000000800 */
[----:B------:R-:W1:Y:S01]  /*1db0*/  LDSM.16.M88.4 R176, [R5+0x8080] ;  /* 0x0080800005b0783b */ /* 0x000e620000000200 */
[----:B------:R-:W-:Y:S01]  /*1dc0*/  ISETP.GE.AND P0, PT, R12, c[0x0][0x16c], PT ;  /* 0x00005b000c007a0c */ /* 0x000fe20003f06270 */
[----:B------:R-:W-:Y:S01]  /*1dd0*/  ULOP3.LUT UR4, URZ, UR4, URZ, 0x33, !UPT ;  /* 0x000000043f047292 */ /* 0x000fe2000f8e333f */
[----:B------:R-:W-:Y:S01]  /*1de0*/  IMAD.IADD R2, R84, 0x1, -R2 ;  /* 0x0000000154027824 */ /* 0x000fe200078e0a02 */
[----:B------:R-:W1:Y:S01]  /*1df0*/  LDSM.16.M88.4 R184, [R9+0xa080] ;  /* 0x00a0800009b8783b */ /* 0x000e620000000200 */
[----:B------:R-:W-:Y:S01]  /*1e00*/  SEL R36, RZ, 0x1, P0 ;  /* 0x00000001ff247807 */ /* 0x000fe20000000000 */
[----:B------:R-:W-:Y:S01]  /*1e10*/  CS2R R60, SRZ ;  /* 0x00000000003c7805 */ /* 0x000fe2000001ff00 */
[----:B------:R-:W-:Y:S01]  /*1e20*/  ISETP.GE.AND P0, PT, R30, c[0x0][0x16c], PT ;  /* 0x00005b001e007a0c */ /* 0x000fe20003f06270 */
[----:B------:R-:W1:Y:S01]  /*1e30*/  LDSM.16.M88.4 R188, [R8+0xa080] ;  /* 0x00a0800008bc783b */ /* 0x000e620000000200 */
[----:B------:R-:W-:Y:S01]  /*1e40*/  CS2R R58, SRZ ;  /* 0x00000000003a7805 */ /* 0x000fe2000001ff00 */
[----:B------:R-:W-:Y:S01]  /*1e50*/  CS2R R56, SRZ ;  /* 0x0000000000387805 */ /* 0x000fe2000001ff00 */
[----:B------:R-:W-:Y:S01]  /*1e60*/  SEL R26, RZ, 0x8, P0 ;  /* 0x00000008ff1a7807 */ /* 0x000fe20000000000 */
[----:B------:R-:W1:Y:S01]  /*1e70*/  LDSM.16.M88.4 R192, [R5+0xa080] ;  /* 0x00a0800005c0783b */ /* 0x000e620000000200 */
[----:B------:R-:W-:Y:S01]  /*1e80*/  @!P1 LEA R4, P0, R31, c[0x0][0x258], 0x2 ;  /* 0x000096001f049a11 */ /* 0x000fe200078010ff */
[----:B------:R-:W-:Y:S01]  /*1e90*/  CS2R R54, SRZ ;  /* 0x0000000000367805 */ /* 0x000fe2000001ff00 */
[----:B------:R-:W-:Y:S01]  /*1ea0*/  CS2R R52, SRZ ;  /* 0x0000000000347805 */ /* 0x000fe2000001ff00 */
[----:B------:R-:W1:Y:S01]  /*1eb0*/  LDSM.16.M88.4 R200, [R9+0xc080] ;  /* 0x00c0800009c8783b */ /* 0x000e620000000200 */
[----:B------:R-:W-:Y:S01]  /*1ec0*/  CS2R R50, SRZ ;  /* 0x0000000000327805 */ /* 0x000fe2000001ff00 */
        /* <DEDUP_REMOVED lines=8> */
[----:B------:R-:W-:-:S02]  /*1f50*/  ULDC UR5, c[0x0][0x2a8] ;  /* 0x0000aa0000057ab9 */ /* 0x000fc40000000800 */
[----:B------:R-:W1:Y:S01]  /*1f60*/  LDSM.16.M88.4 R216, [R9+0xe080] ;  /* 0x00e0800009d8783b */ /* 0x000e620000000200 */
[----:B------:R-:W-:Y:S02]  /*1f70*/  UISETP.GT.AND UP2, UPT, UR10, -0x1, UPT ;  /* 0xffffffff0a00788c */ /* 0x000fe4000bf44270 */
[----:B------:R-:W-:Y:S01]  /*1f80*/  ULDC UR6, c[0x0][0x168] ;  /* 0x00005a0000067ab9 */ /* 0x000fe20000000800 */
[----:B------:R-:W1:Y:S01]  /*1f90*/  LDSM.16.M88.4 R220, [R8+0xe080] ;  /* 0x00e0800008dc783b */ /* 0x000e620000000200 */
[----:B------:R-:W-:-:S03]  /*1fa0*/  UISETP.LE.AND UP1, UPT, UR8, UR5, UPT ;  /* 0x000000050800728c */ /* 0x000fc6000bf23270 */
[----:B------:R-:W1:Y:S04]  /*1fb0*/  LDSM.16.M88.4 R224, [R5+0xe080] ;  /* 0x00e0800005e0783b */ /* 0x000e680000000200 */
[----:B------:R-:W-:Y:S06]  /*1fc0*/  BAR.SYNC.DEFER_BLOCKING 0x0 ;  /* 0x0000000000007b1d */ /* 0x000fec0000010000 */
[----:B------:R-:W-:Y:S04]  /*1fd0*/  STL [R1+0x2c], R9 ;  /* 0x00002c0901007387 */ /* 0x000fe80000100800 */
[----:B------:R5:W-:Y:S04]  /*1fe0*/  STL [R1+0x34], R8 ;  /* 0x0000340801007387 */ /* 0x000be80000100800 */
[----:B------:R1:W-:Y:S04]  /*1ff0*/  STL [R1+0x30], R5 ;  /* 0x0000300501007387 */ /* 0x0003e80000100800 */
[----:B------:R-:W-:Y:S01]  /*2000*/  @!PT LDS RZ, [RZ] ;  /* 0x00000000fffff984 */ /* 0x000fe20000000800 */
[----:B------:R-:W-:Y:S01]  /*2010*/  @!PT LDS RZ, [RZ] ;  /* 0x00000000fffff984 */ /* 0x000fe20000000800 */
[----:B------:R-:W-:Y:S01]  /*2020*/  @!PT LDS RZ, [RZ] ;  /* 0x00000000fffff984 */ /* 0x000fe20000000800 */
[----:B------:R1:W-:Y:S01]  /*2030*/  LDGSTS.E.BYPASS.LTC128B.128 [R37+0x8080], [R6.64], !P3 ;  /* 0x0808000006257fae */ /* 0x0003e2000d901d54 */
[----:B------:R-:W-:-:S03]  /*2040*/  ISETP.GE.AND P3, PT, R12, c[0x0][0x1fc], PT ;  /* 0x00007f000c007a0c */ /* 0x000fc60003f66270 */
[----:B------:R1:W-:Y:S01]  /*2050*/  LDGSTS.E.BYPASS.LTC128B.128 [R37+0x9080], [R6.64+0x80], !P6 ;  /* 0x0908008006257fae */ /* 0x0003e2000f101d54 */
[----:B------:R-:W-:Y:S01]  /*2060*/  ISETP.GE.OR P6, PT, R12, c[0x0][0x1fc], !P2 ;  /* 0x00007f000c007a0c */ /* 0x000fe200057c6670 */
[----:B------:R-:W-:Y:S02]  /*2070*/  IMAD.SHL.U32 R12, R22, 0x20, RZ ;  /* 0x00000020160c7824 */ /* 0x000fe400078e00ff */
[----:B------:R2:W-:Y:S01]  /*2080*/  LDGSTS.E.BYPASS.LTC128B.128 [R37+0xa080], [R6.64+0x100], !P5 ;  /* 0x0a08010006257fae */ /* 0x0005e2000e901d54 */
[----:B------:R-:W-:Y:S02]  /*2090*/  ISETP.GE.AND P5, PT, R29, c[0x0][0x16c], PT ;  /* 0x00005b001d007a0c */ /* 0x000fe40003fa6270 */
[----:B-----5:R-:W-:Y:S01]  /*20a0*/  SHF.R.S32.HI R8, RZ, 0x1f, R0 ;  /* 0x0000001fff087819 */ /* 0x020fe20000011400 */
[----:B------:R2:W-:Y:S01]  /*20b0*/  LDGSTS.E.BYPASS.LTC128B.128 [R37+0xb080], [R6.64+0x180], !P4 ;  /* 0x0b08018006257fae */ /* 0x0005e2000e101d54 */
[----:B------:R-:W-:Y:S02]  /*20c0*/  ISETP.GE.AND P4, PT, R28, c[0x0][0x16c], PT ;  /* 0x00005b001c007a0c */ /* 0x000fe40003f86270 */
[----:B------:R-:W-:-:S02]  /*20d0*/  LEA.HI R8, R8, R0, RZ, 0x3 ;  /* 0x0000000008087211 */ /* 0x000fc400078f18ff */
[----:B------:R-:W-:Y:S02]  /*20e0*/  SEL R21, RZ, 0xffffffff, P4 ;  /* 0xffffffffff157807 */ /* 0x000fe40002000000 */
[----:B------:R-:W-:Y:S02]  /*20f0*/  LOP3.LUT R9, R8, 0xfffffff8, RZ, 0xc0, !PT ;  /* 0xfffffff808097812 */ /* 0x000fe400078ec0ff */
[----:B------:R-:W-:Y:S02]  /*2100*/  ISETP.GE.AND P4, PT, R28, c[0x0][0x1fc], PT ;  /* 0x00007f001c007a0c */ /* 0x000fe40003f86270 */
[----:B------:R-:W-:Y:S01]  /*2110*/  SEL R33, RZ, 0x4, P5 ;  /* 0x00000004ff217807 */ /* 0x000fe20002800000 */
[----:B------:R-:W-:Y:S01]  /*2120*/  IMAD.IADD R0, R0, 0x1, -R9 ;  /* 0x0000000100007824 */ /* 0x000fe200078e0a09 */
[----:B------:R-:W-:Y:S02]  /*2130*/  ISETP.GE.OR P5, PT, R28, c[0x0][0x1fc], !P2 ;  /* 0x00007f001c007a0c */ /* 0x000fe400057a6670 */
[----:B------:R-:W-:-:S02]  /*2140*/  SEL R28, RZ, 0x1, P3 ;  /* 0x00000001ff1c7807 */ /* 0x000fc40001800000 */
[----:B------:R-:W-:Y:S02]  /*2150*/  ISETP.GE.AND P3, PT, R29, c[0x0][0x1fc], PT ;  /* 0x00007f001d007a0c */ /* 0x000fe40003f66270 */
[----:B------:R-:W-:Y:S02]  /*2160*/  SEL R17, RZ, 0xffffffff, P4 ;  /* 0xffffffffff117807 */ /* 0x000fe40002000000 */
[----:B-1----:R-:W-:Y:S02]  /*2170*/  @!P1 LEA.HI.X R5, R31, c[0x0][0x25c], R34, 0x2, P0 ;  /* 0x000097001f059a11 */ /* 0x002fe400000f1422 */
[----:B------:R-:W-:Y:S02]  /*2180*/  SEL R23, RZ, 0x4, P3 ;  /* 0x00000004ff177807 */ /* 0x000fe40001800000 */
[----:B------:R-:W-:Y:S02]  /*2190*/  LEA R14, P0, R32, c[0x0][0x280], 0x2 ;  /* 0x0000a000200e7a11 */ /* 0x000fe400078010ff */
[----:B--2---:R-:W-:Y:S01]  /*21a0*/  SHF.R.S32.HI R6, RZ, 0x1f, R2 ;  /* 0x0000001fff067819 */ /* 0x004fe20000011402 */
[----:B------:R-:W-:Y:S01]  /*21b0*/  IMAD.SHL.U32 R7, R19, 0x10, RZ ;  /* 0x0000001013077824 */ /* 0x000fe200078e00ff */
[----:B------:R-:W-:-:S02]  /*21c0*/  ISETP.GE.AND P3, PT, R30, c[0x0][0x1fc], PT ;  /* 0x00007f001e007a0c */ /* 0x000fc40003f66270 */
[----:B------:R-:W-:Y:S02]  /*21d0*/  LEA.HI R6, R6, R2, RZ, 0x2 ;  /* 0x0000000206067211 */ /* 0x000fe400078f10ff */
[----:B------:R-:W-:Y:S02]  /*21e0*/  LOP3.LUT R13, R13, 0x10, R7, 0xf8, !PT ;  /* 0x000000100d0d7812 */ /* 0x000fe400078ef807 */
[C---:B------:R-:W-:Y:S02]  /*21f0*/  LOP3.LUT R9, R6.reuse, 0x7ffffffc, RZ, 0xc0, !PT ;  /* 0x7ffffffc06097812 */ /* 0x040fe400078ec0ff */
[----:B------:R-:W-:Y:S02]  /*2200*/  LEA.HI.SX32 R19, R6, R7, 0x1e ;  /* 0x0000000706137211 */ /* 0x000fe400078ff2ff */
[----:B------:R-:W-:Y:S01]  /*2210*/  LOP3.LUT R7, R13, 0x8, R27, 0xf8, !PT ;  /* 0x000000080d077812 */ /* 0x000fe200078ef81b */
[----:B------:R-:W-:Y:S01]  /*2220*/  IMAD.IADD R6, R2, 0x1, -R9 ;  /* 0x0000000102067824 */ /* 0x000fe200078e0a09 */
[----:B------:R-:W-:Y:S01]  /*2230*/  ISETP.GE.OR P4, PT, R29, c[0x0][0x1fc], !P2 ;  /* 0x00007f001d007a0c */ /* 0x000fe20005786670 */
[----:B------:R-:W-:Y:S01]  /*2240*/  IMAD.SHL.U32 R9, R21, 0x2, RZ ;  /* 0x0000000215097824 */ /* 0x000fe200078e00ff */
[----:B------:R-:W-:Y:S01]  /*2250*/  ISETP.GE.OR P2, PT, R30, c[0x0][0x1fc], !P2 ;  /* 0x00007f001e007a0c */ /* 0x000fe20005746670 */
[----:B------:R-:W-:Y:S01]  /*2260*/  @!P1 IMAD.SHL.U32 R2, R84, 0x10, RZ ;  /* 0x0000001054029824 */ /* 0x000fe200078e00ff */
[----:B------:R-:W-:Y:S01]  /*2270*/  LEA.HI.X R15, R32, c[0x0][0x284], R35, 0x2, P0 ;  /* 0x0000a100200f7a11 */ /* 0x000fe200000f1423 */
[----:B------:R-:W-:Y:S01]  /*2280*/  IMAD.SHL.U32 R13, R17, 0x2, RZ ;  /* 0x00000002110d7824 */ /* 0x000fe200078e00ff */
[----:B------:R-:W-:Y:S01]  /*2290*/  LOP3.LUT P0, RZ, R0, 0x4, RZ, 0xc0, !PT ;  /* 0x0000000400ff7812 */ /* 0x000fe2000780c0ff */
[----:B------:R-:W-:Y:S01]  /*22a0*/  IMAD R17, R20, 0x4, R6 ;  /* 0x0000000414117824 */ /* 0x000fe200078e0206 */
[----:B------:R-:W-:Y:S01]  /*22b0*/  LOP3.LUT R6, R9, 0x2, R36, 0xe2, !PT ;  /* 0x0000000209067812 */ /* 0x000fe200078ee224 */
[----:B------:R1:W-:Y:S01]  /*22c0*/  @!P1 LDGSTS.E.BYPASS.LTC128B.128 [R2+0x14080], [R4.64] ;  /* 0x1408000004029fae */ /* 0x0003e2000b901d54 */
[----:B------:R-:W-:Y:S01]  /*22d0*/  LOP3.LUT R9, R13, 0x2, R28, 0xe2, !PT ;  /* 0x000000020d097812 */ /* 0x000fe200078ee21c */
[----:B------:R-:W-:Y:S01]  /*22e0*/  CS2R R34, SRZ ;  /* 0x0000000000227805 */ /* 0x000fe2000001ff00 */
[----:B------:R-:W-:Y:S01]  /*22f0*/  LOP3.LUT R12, R24, 0x20, R12, 0xf8, !PT ;  /* 0x00000020180c7812 */ /* 0x000fe200078ef80c */
[----:B------:R-:W-:Y:S01]  /*2300*/  STL [R1+0x54], R19 ;  /* 0x0000541301007387 */ /* 0x000fe20000100800 */
[----:B------:R-:W-:Y:S01]  /*2310*/  LOP3.LUT R16, R7, R16, RZ, 0x3c, !PT ;  /* 0x0000001007107212 */ /* 0x000fe200078e3cff */
[----:B------:R-:W-:Y:S01]  /*2320*/  CS2R R30, SRZ ;  /* 0x00000000001e7805 */ /* 0x000fe2000001ff00 */
[----:B------:R-:W-:Y:S01]  /*2330*/  CS2R R28, SRZ ;  /* 0x00000000001c7805 */ /* 0x000fe2000001ff00 */
[----:B------:R-:W0:Y:S01]  /*2340*/  LDGDEPBAR ;  /* 0x00000000000079af */ /* 0x000e220000000000 */
[----:B------:R-:W-:-:S03]  /*2350*/  CS2R R20, SRZ ;  /* 0x0000000000147805 */ /* 0x000fc6000001ff00 */
[----:B------:R2:W-:Y:S04]  /*2360*/  LDGSTS.E.BYPASS.LTC128B.128 [R37+0x10080], [R10.64], !P6 ;  /* 0x100800000a257fae */ /* 0x0005e8000f101d54 */
[----:B------:R2:W-:Y:S01]  /*2370*/  LDGSTS.E.BYPASS.LTC128B.128 [R37+0x11080], [R10.64+0x80], !P5 ;  /* 0x110800800a257fae */ /* 0x0005e2000e901d54 */
[----:B------:R-:W-:-:S03]  /*2380*/  ISETP.GE.AND P5, PT, R84, 0x8, PT ;  /* 0x000000085400780c */ /* 0x000fc60003fa6270 */
[----:B------:R2:W-:Y:S04]  /*2390*/  LDGSTS.E.BYPASS.LTC128B.128 [R37+0x12080], [R10.64+0x100], !P4 ;  /* 0x120801000a257fae */ /* 0x0005e8000e101d54 */
[----:B------:R2:W-:Y:S01]  /*23a0*/  LDGSTS.E.BYPASS.LTC128B.128 [R37+0x13080], [R10.64+0x180], !P2 ;  /* 0x130801800a257fae */ /* 0x0005e2000d101d54 */
[----:B-1----:R-:W-:Y:S02]  /*23b0*/  SEL R2, RZ, 0x8, P3 ;  /* 0x00000008ff027807 */ /* 0x002fe40001800000 */
[C---:B------:R-:W-:Y:S01]  /*23c0*/  LOP3.LUT P3, RZ, R0.reuse, 0x2, RZ, 0xc0, !PT ;  /* 0x0000000200ff7812 */ /* 0x040fe2000786c0ff */
[----:B------:R-:W-:Y:S01]  /*23d0*/  IMAD.SHL.U32 R0, R0, 0x40, RZ ;  /* 0x0000004000007824 */ /* 0x000fe200078e00ff */
[----:B------:R-:W-:Y:S01]  /*23e0*/  LOP3.LUT R4, R26, R6, R33, 0xfe, !PT ;  /* 0x000000061a047212 */ /* 0x000fe200078efe21 */
[----:B------:R-:W-:Y:S01]  /*23f0*/  IMAD.SHL.U32 R6, R8, 0x40, RZ ;  /* 0x0000004008067824 */ /* 0x000fe200078e00ff */
[----:B------:R-:W-:Y:S01]  /*2400*/  LOP3.LUT R2, R2, R9, R23, 0xfe, !PT ;  /* 0x0000000902027212 */ /* 0x000fe200078efe17 */
[----:B------:R-:W-:Y:S01]  /*2410*/  IMAD.U32 R9, RZ, RZ, UR7 ;  /* 0x00000007ff097e24 */ /* 0x000fe2000f8e00ff */
[----:B------:R-:W-:Y:S01]  /*2420*/  LOP3.LUT R0, R0, 0x1c0, RZ, 0xc0, !PT ;  /* 0x000001c000007812 */ /* 0x000fe200078ec0ff */
[----:B------:R1:W-:Y:S01]  /*2430*/  STL [R1+0x64], R4 ;  /* 0x0000640401007387 */ /* 0x0003e20000100800 */
[----:B------:R-:W-:Y:S01]  /*2440*/  LOP3.LUT R6, R6, 0xfffffe00, RZ, 0xc0, !PT ;  /* 0xfffffe0006067812 */ /* 0x000fe200078ec0ff */
[----:B------:R-:W-:Y:S01]  /*2450*/  CS2R R32, SRZ ;  /* 0x0000000000207805 */ /* 0x000fe2000001ff00 */
[----:B------:R-:W-:Y:S01]  /*2460*/  LOP3.LUT R5, R0, 0x38, R18, 0xf8, !PT ;  /* 0x0000003800057812 */ /* 0x000fe200078ef812 */
[----:B------:R5:W-:Y:S01]  /*2470*/  STL [R1+0x60], R2 ;  /* 0x0000600201007387 */ /* 0x000be20000100800 */
[----:B------:R-:W-:Y:S01]  /*2480*/  CS2R R26, SRZ ;  /* 0x00000000001a7805 */ /* 0x000fe2000001ff00 */
[----:B------:R-:W-:Y:S01]  /*2490*/  IMAD R8, R22, 0x1000, R6 ;  /* 0x0000100016087824 */ /* 0x000fe200078e0206 */
[----:B------:R-:W-:Y:S01]  /*24a0*/  ULDC UR7, c[0x0][0x168] ;  /* 0x00005a0000077ab9 */ /* 0x000fe20000000800 */
[----:B--2---:R-:W-:Y:S01]  /*24b0*/  IADD3 R11, R151, UR11, RZ ;  /* 0x0000000b970b7c10 */ /* 0x004fe2000fffe0ff */
[----:B------:R-:W-:Y:S01]  /*24c0*/  IMAD.SHL.U32 R10, R17, 0x2, RZ ;  /* 0x00000002110a7824 */ /* 0x000fe200078e00ff */
[----:B------:R-:W-:-:S03]  /*24d0*/  CS2R R36, SRZ ;  /* 0x0000000000247805 */ /* 0x000fc6000001ff00 */
[----:B------:R2:W-:Y:S01]  /*24e0*/  STL [R1+0xa8], R11 ;  /* 0x0000a80b01007387 */ /* 0x0005e20000100800 */
[----:B------:R-:W-:-:S03]  /*24f0*/  IADD3 R9, R9, -c[0x0][0x168], -R10 ;  /* 0x80005a0009097a10 */ /* 0x000fc60007ffe80a */
[----:B------:R3:W-:Y:S01]  /*2500*/  STL [R1+0x84], R10 ;  /* 0x0000840a01007387 */ /* 0x0007e20000100800 */
[----:B-1----:R-:W-:Y:S01]  /*2510*/  IMAD.SHL.U32 R4, R22, 0x8, RZ ;  /* 0x0000000816047824 */ /* 0x002fe200078e00ff */
[----:B-----5:R-:W-:-:S04]  /*2520*/  SHF.R.U32.HI R2, RZ, 0x3, R0 ;  /* 0x00000003ff027819 */ /* 0x020fc80000011600 */
[----:B------:R-:W-:Y:S02]  /*2530*/  LOP3.LUT R4, R0, 0x8, R4, 0xf8, !PT ;  /* 0x0000000800047812 */ /* 0x000fe400078ef804 */
[----:B------:R-:W-:Y:S01]  /*2540*/  LOP3.LUT R7, R2, R12, R0, 0x1e, !PT ;  /* 0x0000000c02077212 */ /* 0x000fe200078e1e00 */
[----:B------:R-:W-:Y:S01]  /*2550*/  IMAD R0, R22, 0x200, R16 ;  /* 0x0000020016007824 */ /* 0x000fe200078e0210 */
[-C--:B------:R-:W-:Y:S01]  /*2560*/  LOP3.LUT R5, R5, R2.reuse, RZ, 0x3c, !PT ;  /* 0x0000000205057212 */ /* 0x080fe200078e3cff */
[----:B------:R-:W-:Y:S01]  /*2570*/  CS2R R22, SRZ ;  /* 0x0000000000167805 */ /* 0x000fe2000001ff00 */
[----:B------:R-:W-:Y:S02]  /*2580*/  LOP3.LUT R4, R4, R2, RZ, 0x3c, !PT ;  /* 0x0000000204047212 */ /* 0x000fe400078e3cff */
[----:B------:R-:W-:Y:S01]  /*2590*/  IADD3 R12, -R10, UR23, RZ ;  /* 0x000000170a0c7c10 */ /* 0x000fe2000fffe1ff */
[----:B------:R-:W-:Y:S01]  /*25a0*/  IMAD.IADD R8, R8, 0x1, R5 ;  /* 0x0000000108087824 */ /* 0x000fe200078e0205 */
[-C--:B------:R-:W-:Y:S01]  /*25b0*/  LOP3.LUT R7, R7, R6.reuse, RZ, 0xfc, !PT ;  /* 0x0000000607077212 */ /* 0x080fe200078efcff */
[----:B------:R-:W-:Y:S01]  /*25c0*/  IMAD.MOV.U32 R5, RZ, RZ, 0x10 ;  /* 0x00000010ff057424 */ /* 0x000fe200078e00ff */
[-C--:B------:R-:W-:Y:S01]  /*25d0*/  IADD3 R2, R4, R6.reuse, R25 ;  /* 0x0000000604027210 */ /* 0x080fe20007ffe019 */
[----:B------:R-:W-:Y:S01]  /*25e0*/  STL [R1+0x8c], R12 ;  /* 0x00008c0c01007387 */ /* 0x000fe20000100800 */
[----:B--2---:R-:W-:Y:S01]  /*25f0*/  IMAD R11, R0, 0x2, R3 ;  /* 0x00000002000b7824 */ /* 0x004fe200078e0203 */
[----:B------:R-:W-:Y:S01]  /*2600*/  LOP3.LUT R6, R4, R6, RZ, 0xfc, !PT ;  /* 0x0000000604067212 */ /* 0x000fe200078efcff */
[----:B------:R-:W-:Y:S01]  /*2610*/  @!P5 IMAD.SHL.U32 R4, R84, 0x10, RZ ;  /* 0x000000105404d824 */ /* 0x000fe200078e00ff */
[C---:B------:R-:W-:Y:S01]  /*2620*/  IADD3 R3, R9.reuse, c[0x0][0x2a4], RZ ;  /* 0x0000a90009037a10 */ /* 0x040fe20007ffe0ff */
[----:B---3--:R-:W-:Y:S01]  /*2630*/  IMAD.SHL.U32 R10, R0, 0x2, RZ ;  /* 0x00000002000a7824 */ /* 0x008fe200078e00ff */
[----:B------:R-:W-:Y:S01]  /*2640*/  STL [R1+0x38], R11 ;  /* 0x0000380b01007387 */ /* 0x000fe20000100800 */
[----:B------:R-:W-:Y:S01]  /*2650*/  IADD3 R0, R9, UR4, RZ ;  /* 0x0000000409007c10 */ /* 0x000fe2000fffe0ff */
[----:B------:R-:W-:Y:S01]  /*2660*/  IMAD.SHL.U32 R2, R2, 0x2, RZ ;  /* 0x0000000202027824 */ /* 0x000fe200078e00ff */
[----:B------:R-:W-:Y:S01]  /*2670*/  SEL R5, R5, 0xfffffff0, !P3 ;  /* 0xfffffff005057807 */ /* 0x000fe20005800000 */
[----:B------:R1:W-:Y:S01]  /*2680*/  STL [R1+0x3c], R10 ;  /* 0x00003c0a01007387 */ /* 0x0003e20000100800 */
[----:B------:R-:W-:Y:S01]  /*2690*/  CS2R R84, SRZ ;  /* 0x0000000000547805 */ /* 0x000fe2000001ff00 */
[----:B------:R-:W-:-:S02]  /*26a0*/  CS2R R24, SRZ ;  /* 0x0000000000187805 */ /* 0x000fc4000001ff00 */
[----:B------:R2:W-:Y:S04]  /*26b0*/  @!P5 LDGSTS.E.BYPASS.LTC128B.128 [R4+0x14100], [R14.64] ;  /* 0x141000000e04dfae */ /* 0x0005e8000b901d54 */
[----:B------:R3:W-:Y:S04]  /*26c0*/  STL [R1+0x80], R3 ;  /* 0x0000800301007387 */ /* 0x0007e80000100800 */
[----:B------:R5:W-:Y:S04]  /*26d0*/  STL [R1+0x88], R0 ;  /* 0x0000880001007387 */ /* 0x000be80000100800 */
[----:B------:R-:W0:Y:S01]  /*26e0*/  LDGDEPBAR ;  /* 0x00000000000079af */ /* 0x000e220000000000 */
[----:B-1----:R-:W-:-:S02]  /*26f0*/  LEA R10, R6, 0x15180, 0x1 ;  /* 0x00015180060a7811 */ /* 0x002fc400078e08ff */
[----:B------:R-:W-:-:S03]  /*2700*/  LEA R6, R8, 0x80, 0x1 ;  /* 0x0000008008067811 */ /* 0x000fc600078e08ff */
[----:B------:R-:W-:Y:S01]  /*2710*/  STL [R1+0x40], R10 ;  /* 0x0000400a01007387 */ /* 0x000fe20000100800 */
[----:B--2---:R-:W-:Y:S01]  /*2720*/  SEL R4, R148, 0xffffffe0, !P0 ;  /* 0xffffffe094047807 */ /* 0x004fe20004000000 */
[--C-:B---3--:R-:W-:Y:S02]  /*2730*/  IMAD R3, R5, 0x2, R2.reuse ;  /* 0x0000000205037824 */ /* 0x108fe400078e0202 */
[----:B------:R1:W-:Y:S01]  /*2740*/  STL [R1+0x24], R6 ;  /* 0x0000240601007387 */ /* 0x0003e20000100800 */
[----:B-----5:R-:W-:Y:S02]  /*2750*/  IMAD.SHL.U32 R0, R7, 0x2, RZ ;  /* 0x0000000207007824 */ /* 0x020fe400078e00ff */
        /* <DEDUP_REMOVED lines=8> */
[----:B----4-:R2:W-:Y:S02]  /*27e0*/  STL [R1+0x48], R4 ;  /* 0x0000480401007387 */ /* 0x0105e40000100800 */
.L_x_148:
[----:B-1----:R-:W3:Y:S01]  /*27f0*/  LDL R158, [R1+0x28] ;  /* 0x00002800019e7983 */ /* 0x002ee20000100800 */
[----:B------:R-:W-:Y:S04]  /*2800*/  DEPBAR.LE SB0, 0x0 ;  /* 0x000080000000791a */ /* 0x000fe80000000000 */
[----:B------:R-:W4:Y:S01]  /*2810*/  LDL R157, [R1+0x2c] ;  /* 0x00002c00019d7983 */ /* 0x000f220000100800 */
[----:B------:R-:W-:Y:S03]  /*2820*/  PLOP3.LUT P0, PT, PT, PT, UP1, 0x80, 0x0 ;  /* 0x000000000000781c */ /* 0x000fe60003f0f018 */
[----:B-----5:R-:W5:Y:S04]  /*2830*/  LDL R156, [R1+0x34] ;  /* 0x00003400019c7983 */ /* 0x020f680000100800 */
[----:B--2---:R-:W2:Y:S04]  /*2840*/  LDL R162, [R1+0x20] ;  /* 0x0000200001a27983 */ /* 0x004ea80000100800 */
[----:B------:R-:W2:Y:S04]  /*2850*/  LDL R155, [R1+0x30] ;  /* 0x00003000019b7983 */ /* 0x000ea80000100800 */
[----:B------:R-:W-:Y:S06]  /*2860*/  BAR.SYNC.DEFER_BLOCKING 0x0 ;  /* 0x0000000000007b1d */ /* 0x000fec0000010000 */
[----:B------:R-:W-:Y:S04]  /*2870*/  LDSM.16.M88.4 R8, [R2+0x8080] ;  /* 0x008080000208783b */ /* 0x000fe80000000200 */
[----:B------:R-:W-:Y:S04]  /*2880*/  LDSM.16.M88.4 R16, [R3+0x8080] ;  /* 0x008080000310783b */ /* 0x000fe80000000200 */
[----:B------:R-:W5:Y:S04]  /*2890*/  LDL R229, [R1+0x54] ;  /* 0x0000540001e57983 */ /* 0x000f680000100800 */
[----:B------:R-:W5:Y:S04]  /*28a0*/  LDL R154, [R1+0x80] ;  /* 0x00008000019a7983 */ /* 0x000f680000100800 */
[----:B------:R-:W5:Y:S04]  /*28b0*/  LDL R153, [R1+0x88] ;  /* 0x0000880001997983 */ /* 0x000f680000100800 */
[----:B------:R-:W5:Y:S04]  /*28c0*/  LDL R152, [R1+0x8c] ;  /* 0x00008c0001987983 */ /* 0x000f680000100800 */
[----:B---3--:R-:W1:Y:S04]  /*28d0*/  LDSM.16.M88.4 R12, [R158+0x80] ;  /* 0x000080009e0c783b */ /* 0x008e680000000200 */
[----:B----4-:R-:W3:Y:S01]  /*28e0*/  LDSM.16.M88.4 R148, [R157+0x80] ;  /* 0x000080009d94783b */ /* 0x010ee20000000200 */
[C---:B-1----:R-:W-:Y:S08]  /*28f0*/  HMMA.16816.F32 R4, R8.reuse, R12, RZ ;  /* 0x0000000c0804723c */ /* 0x042ff000000018ff */
[----:B------:R-:W-:Y:S01]  /*2900*/  HMMA.16816.F32 R8, R8, R14, RZ ;  /* 0x0000000e0808723c */ /* 0x000fe200000018ff */
[----:B--2---:R-:W-:Y:S04]  /*2910*/  LDSM.16.M88.4 R12, [R162+0x8080] ;  /* 0x00808000a20c783b */ /* 0x004fe80000000200 */
[----:B-----5:R-:W-:Y:S04]  /*2920*/  LDS R160, [R229.X4+0x14080] ;  /* 0x01408000e5a07984 */ /* 0x020fe80000004800 */
[----:B------:R-:W-:Y:S07]  /*2930*/  LDS R161, [R229.X4+0x140a0] ;  /* 0x0140a000e5a17984 */ /* 0x000fee0000004800 */
[C---:B---3--:R-:W-:Y:S08]  /*2940*/  HMMA.16816.F32 R4, R16.reuse, R148, R4 ;  /* 0x000000941004723c */ /* 0x048ff00000001804 */
[----:B------:R-:W-:Y:S01]  /*2950*/  HMMA.16816.F32 R8, R16, R150, R8 ;  /* 0x000000961008723c */ /* 0x000fe20000001808 */
[----:B------:R-:W1:Y:S04]  /*2960*/  LDSM.16.M88.4 R16, [R156+0x80] ;  /* 0x000080009c10783b */ /* 0x000e680000000200 */
[----:B------:R-:W-:Y:S11]  /*2970*/  LDSM.16.M88.4 R148, [R252+0x8080] ;  /* 0x00808000fc94783b */ /* 0x000ff60000000200 */
[C---:B-1----:R-:W-:Y:S08]  /*2980*/  HMMA.16816.F32 R4, R12.reuse, R16, R4 ;  /* 0x000000100c04723c */ /* 0x042ff00000001804 */
        /* <DEDUP_REMOVED lines=49> */
[----:B------:R-:W1:-:S15]  /*2ca0*/  LDSM.16.M88.4 R12, [R155+0x6080] ;  /* 0x006080009b0c783b */ /* 0x000e5e0000000200 */
[C---:B-1----:R-:W-:Y:S07]  /*2cb0*/  HMMA.16816.F32 R4, R148.reuse, R12, R4 ;  /* 0x0000000c9404723c */ /* 0x042fee0000001804 */
[----:B------:R-:W-:Y:S01]  /*2cc0*/  IMAD.U32 R13, RZ, RZ, UR12 ;  /* 0x0000000cff0d7e24 */ /* 0x000fe2000f8e00ff */
[----:B------:R-:W-:Y:S04]  /*2cd0*/  HMMA.16816.F32 R8, R148, R14, R8 ;  /* 0x0000000e9408723c */ /* 0x000fe80000001808 */
[----:B------:R-:W-:Y:S04]  /*2ce0*/  IMAD R13, R13, 0x20, R229 ;  /* 0x000000200d0d7824 */ /* 0x000fe800078e02e5 */
[C---:B------:R-:W-:Y:S01]  /*2cf0*/  IMAD.IADD R156, R13.reuse, 0x1, R153 ;  /* 0x000000010d9c7824 */ /* 0x040fe200078e0299 */
[----:B------:R-:W-:Y:S04]  /*2d00*/  IADD3 R157, R13, R154, RZ ;  /* 0x0000009a0d9d7210 */ /* 0x000fe80007ffe0ff */
[----:B------:R-:W-:Y:S01]  /*2d10*/  IMNMX R157, R152, R157, PT ;  /* 0x0000009d989d7217 */ /* 0x000fe20003800200 */
[----:B------:R-:W-:-:S05]  /*2d20*/  @!P0 BRA `(.L_x_138) ;  /* 0x0000018000008947 */ /* 0x000fca0003800000 */
[----:B------:R-:W-:Y:S01]  /*2d30*/  IMAD.MOV.U32 R12, RZ, RZ, c[0x0][0x168] ;  /* 0x00005a00ff0c7624 */ /* 0x000fe200078e00ff */
[----:B------:R-:W-:Y:S04]  /*2d40*/  BSSY B0, `(.L_x_139) ;  /* 0x000000f000007945 */ /* 0x000fe80003800000 */
[----:B------:R-:W-:Y:S04]  /*2d50*/  IADD3 R12, R13, c[0x0][0x198], -R12 ;  /* 0x000066000d0c7a10 */ /* 0x000fe80007ffe80c */
[----:B------:R-:W-:-:S13]  /*2d60*/  ISETP.GT.AND P2, PT, R12, -0x1, PT ;  /* 0xffffffff0c00780c */ /* 0x000fda0003f44270 */
[----:B------:R-:W-:-:S05]  /*2d70*/  @P2 BRA `(.L_x_140) ;  /* 0x0000007000002947 */ /* 0x000fca0003800000 */
[----:B------:R-:W-:Y:S01]  /*2d80*/  LOP3.LUT R12, RZ, R12, RZ, 0x33, !PT ;  /* 0x0000000cff0c7212 */ /* 0x000fe200078e33ff */
[----:B------:R-:W-:Y:S05]  /*2d90*/  IMAD.MOV.U32 R14, RZ, RZ, 0x1 ;  /* 0x00000001ff0e7424 */ /* 0x000fea00078e00ff */
[----:B------:R-:W-:-:S13]  /*2da0*/  ISETP.NE.AND P2, PT, R14, c[0x0][0x2a8], PT ;  /* 0x0000aa000e007a0c */ /* 0x000fda0003f45270 */
[----:B------:R-:W-:Y:S05]  /*2db0*/  @P2 IMAD.HI.U32 R14, R12, c[0x0][0x2ac], RZ ;  /* 0x0000ab000c0e2a27 */ /* 0x000fea00078e00ff */
[----:B------:R-:W-:Y:S04]  /*2dc0*/  @P2 SHF.R.U32.HI R12, RZ, c[0x0][0x2b0], R14 ;  /* 0x0000ac00ff0c2a19 */ /* 0x000fe8000001160e */
[----:B------:R-:W-:Y:S01]  /*2dd0*/  LOP3.LUT R12, RZ, R12, RZ, 0x33, !PT ;  /* 0x0000000cff0c7212 */ /* 0x000fe200078e33ff */
[----:B------:R-:W-:-:S05]  /*2de0*/  BRA `(.L_x_141) ;  /* 0x0000004000007947 */ /* 0x000fca0003800000 */
.L_x_140:
[----:B------:R-:W-:Y:S04]  /*2df0*/  MOV R14, 0x1 ;  /* 0x00000001000e7802 */ /* 0x000fe80000000f00 */
[----:B------:R-:W-:-:S13]  /*2e00*/  ISETP.NE.AND P2, PT, R14, c[0x0][0x2a8], PT ;  /* 0x0000aa000e007a0c */ /* 0x000fda0003f45270 */
[----:B------:R-:W-:Y:S05]  /*2e10*/  @P2 IMAD.HI.U32 R14, R12, c[0x0][0x2ac], RZ ;  /* 0x0000ab000c0e2a27 */ /* 0x000fea00078e00ff */
[----:B------:R-:W-:Y:S02]  /*2e20*/  @P2 SHF.R.U32.HI R12, RZ, c[0x0][0x2b0], R14 ;  /* 0x0000ac00ff0c2a19 */ /* 0x000fe4000001160e */
.L_x_141:
[----:B------:R-:W-:Y:S05]  /*2e30*/  BSYNC B0 ;  /* 0x0000000000007941 */ /* 0x000fea0003800000 */
.L_x_139:
[----:B------:R-:W2:Y:S01]  /*2e40*/  LDL R15, [R1+0x84] ;  /* 0x00008400010f7983 */ /* 0x000ea20000100800 */
[----:B------:R-:W-:Y:S04]  /*2e50*/  IMAD.MOV.U32 R14, RZ, RZ, c[0x0][0x2a8] ;  /* 0x0000aa00ff0e7624 */ /* 0x000fe800078e00ff */
[----:B------:R-:W-:Y:S04]  /*2e60*/  IMAD R12, R12, R14, -UR13 ;  /* 0x8000000d0c0c7e24 */ /* 0x000fe8000f8e020e */
[----:B--2---:R-:W-:Y:S05]  /*2e70*/  IMAD.IADD R12, R12, 0x1, -R15 ;  /* 0x000000010c0c7824 */ /* 0x004fea00078e0a0f */
[----:B------:R-:W-:Y:S02]  /*2e80*/  IADD3 R14, R12, c[0x0][0x2a8], RZ ;  /* 0x0000aa000c0e7a10 */ /* 0x000fe40007ffe0ff */
[----:B------:R-:W-:Y:S02]  /*2e90*/  IMNMX R156, R156, R12, !PT ;  /* 0x0000000c9c9c7217 */ /* 0x000fe40007800200 */
[----:B------:R-:W-:Y:S02]  /*2ea0*/  IMNMX R157, R157, R14, PT ;  /* 0x0000000e9d9d7217 */ /* 0x000fe40003800200 */
.L_x_138:
[----:B------:R-:W-:Y:S05]  /*2eb0*/  IADD3 R12, R13, 0x8, RZ ;  /* 0x000000080d0c7810 */ /* 0x000fea0007ffe0ff */
[--C-:B------:R-:W-:Y:S02]  /*2ec0*/  IMAD.IADD R159, R154, 0x1, R12.reuse ;  /* 0x000000019a9f7824 */ /* 0x100fe400078e020c */
[----:B------:R-:W-:Y:S03]  /*2ed0*/  IMAD.IADD R158, R153, 0x1, R12 ;  /* 0x00000001999e7824 */ /* 0x000fe600078e020c */
        /* <DEDUP_REMOVED lines=14> */
.L_x_144:
[----:B------:R-:W-:Y:S04]  /*2fc0*/  MOV R13, 0x1 ;  /* 0x00000001000d7802 */ /* 0x000fe80000000f00 */
[----:B------:R-:W-:-:S13]  /*2fd0*/  ISETP.NE.AND P0, PT, R13, c[0x0][0x2a8], PT ;  /* 0x0000aa000d007a0c */ /* 0x000fda0003f05270 */
[----:B------:R-:W-:Y:S05]  /*2fe0*/  @P0 IMAD.HI.U32 R13, R12, c[0x0][0x2ac], RZ ;  /* 0x0000ab000c0d0a27 */ /* 0x000fea00078e00ff */
[----:B------:R-:W-:Y:S02]  /*2ff0*/  @P0 SHF.R.U32.HI R12, RZ, c[0x0][0x2b0], R13 ;  /* 0x0000ac00ff0c0a19 */ /* 0x000fe4000001160d */
.L_x_145:
[----:B------:R-:W-:Y:S05]  /*3000*/  BSYNC B0 ;  /* 0x0000000000007941 */ /* 0x000fea0003800000 */
.L_x_143:
[----:B------:R-:W2:Y:S01]  /*3010*/  LDL R14, [R1+0x84] ;  /* 0x00008400010e7983 */ /* 0x000ea20000100800 */
[----:B------:R-:W-:Y:S04]  /*3020*/  IMAD.MOV.U32 R13, RZ, RZ, c[0x0][0x2a8] ;  /* 0x0000aa00ff0d7624 */ /* 0x000fe800078e00ff */
[----:B------:R-:W-:Y:S04]  /*3030*/  IMAD R12, R12, R13, -UR13 ;  /* 0x8000000d0c0c7e24 */ /* 0x000fe8000f8e020d */
[----:B--2---:R-:W-:Y:S05]  /*3040*/  IMAD.IADD R12, R12, 0x1, -R14 ;  /* 0x000000010c0c7824 */ /* 0x004fea00078e0a0e */
[----:B------:R-:W-:Y:S02]  /*3050*/  IADD3 R13, R12, c[0x0][0x2a8], RZ ;  /* 0x0000aa000c0d7a10 */ /* 0x000fe40007ffe0ff */
[----:B------:R-:W-:Y:S02]  /*3060*/  IMNMX R158, R158, R12, !PT ;  /* 0x0000000c9e9e7217 */ /* 0x000fe40007800200 */
[----:B------:R-:W-:Y:S02]  /*3070*/  IMNMX R159, R159, R13, PT ;  /* 0x0000000d9f9f7217 */ /* 0x000fe40003800200 */
.L_x_142:
[----:B------:R-:W-:Y:S04]  /*3080*/  DEPBAR.LE SB0, 0x0 ;  /* 0x000080000000791a */ /* 0x000fe80000000000 */
[----:B------:R-:W-:Y:S01]  /*3090*/  BAR.SYNC.DEFER_BLOCKING 0x0 ;  /* 0x0000000000007b1d */ /* 0x000fe20000010000 */
[----:B------:R-:W-:Y:S01]  /*30a0*/  PLOP3.LUT P0, PT, PT, PT, UP2, 0x80, 0x0 ;  /* 0x000000000000781c */ /* 0x000fe20003f0f028 */
[----:B------:R-:W-:Y:S03]  /*30b0*/  UIADD3 UR8, UR12, 0x1, URZ ;  /* 0x000000010c087890 */ /* 0x000fe6000fffe03f */
[----:B------:R-:W-:Y:S01]  /*30c0*/  ISETP.GT.AND P2, PT, R156, RZ, P0 ;  /* 0x000000ff9c00720c */ /* 0x000fe20000744270 */
[----:B------:R-:W-:Y:S03]  /*30d0*/  UISETP.GE.AND UP0, UPT, UR8, UR14, UPT ;  /* 0x0000000e0800728c */ /* 0x000fe6000bf06270 */
[C---:B------:R-:W-:Y:S04]  /*30e0*/  ISETP.LT.OR P2, PT, R157.reuse, 0x1, P2 ;  /* 0x000000019d00780c */ /* 0x040fe80001741670 */
[----:B------:R-:W-:Y:S02]  /*30f0*/  FSEL R4, R4, -INF , !P2 ;  /* 0xff80000004047808 */ /* 0x000fe40005000000 */
[----:B------:R-:W-:Y:S03]  /*3100*/  ISETP.GT.AND P2, PT, R156, 0x1, P0 ;  /* 0x000000019c00780c */ /* 0x000fe60000744270 */
[--C-:B------:R-:W-:Y:S01]  /*3110*/  FFMA.FTZ R4, R4, c[0x0][0x29c], -R160.reuse ;  /* 0x0000a70004047a23 */ /* 0x100fe200000108a0 */
[----:B------:R-:W-:Y:S01]  /*3120*/  ISETP.LT.OR P2, PT, R157, 0x2, P2 ;  /* 0x000000029d00780c */ /* 0x000fe20001741670 */
[----:B------:R-:W1:Y:S02]  /*3130*/  LDSM.16.M88.4 R16, [R2+0x10080] ;  /* 0x010080000210783b */ /* 0x000e640000000200 */
[----:B------:R2:W-:Y:S03]  /*3140*/  MUFU.EX2 R163, R4 ;  /* 0x0000000400a37308 */ /* 0x0005e60000000800 */
[----:B------:R-:W3:Y:S05]  /*3150*/  LDSM.16.M88.4 R148, [R3+0x10080] ;  /* 0x010080000394783b */ /* 0x000eea0000000200 */
[----:B------:R-:W4:Y:S05]  /*3160*/  LDSM.16.M88.4 R152, [R162+0x10080] ;  /* 0x01008000a298783b */ /* 0x000f2a0000000200 */
[----:B------:R-:W5:Y:S05]  /*3170*/  LDL R228, [R1+0x68] ;  /* 0x0000680001e47983 */ /* 0x000f6a0000100800 */
[----:B------:R-:W5:Y:S05]  /*3180*/  LDL R241, [R1+0x3c] ;  /* 0x00003c0001f17983 */ /* 0x000f6a0000100800 */
[----:B------:R-:W5:Y:S01]  /*3190*/  LDL R240, [R1+0x38] ;  /* 0x0000380001f07983 */ /* 0x000f620000100800 */
[----:B--2---:R-:W-:Y:S02]  /*31a0*/  FSEL R4, R5, -INF , !P2 ;  /* 0xff80000005047808 */ /* 0x004fe40005000000 */
[----:B------:R-:W-:Y:S02]  /*31b0*/  ISETP.GT.AND P2, PT, R156, 0x20, P0 ;  /* 0x000000209c00780c */ /* 0x000fe40000744270 */
[----:B------:R-:W-:Y:S01]  /*31c0*/  LDS R5, [R229.X4+0x14100] ;  /* 0x01410000e5057984 */ /* 0x000fe20000004800 */
[--C-:B------:R-:W-:Y:S01]  /*31d0*/  FFMA.FTZ R4, R4, c[0x0][0x29c], -R160.reuse ;  /* 0x0000a70004047a23 */ /* 0x100fe200000108a0 */
[C---:B------:R-:W-:Y:S04]  /*31e0*/  ISETP.LT.OR P2, PT, R157.reuse, 0x21, P2 ;  /* 0x000000219d00780c */ /* 0x040fe80001741670 */
[----:B------:R-:W-:Y:S02]  /*31f0*/  FSEL R8, R8, -INF , !P2 ;  /* 0xff80000008087808 */ /* 0x000fe40005000000 */
[----:B------:R-:W-:Y:S01]  /*3200*/  ISETP.GT.AND P2, PT, R156, 0x21, P0 ;  /* 0x000000219c00780c */ /* 0x000fe20000744270 */
[C---:B-1----:R-:W-:Y:S03]  /*3210*/  HMMA.16816.F32 R12, R16.reuse, R164, RZ ;  /* 0x000000a4100c723c */ /* 0x042fe600000018ff */
[----:B------:R-:W-:Y:S01]  /*3220*/  ISETP.LT.OR P2, PT, R157, 0x22, P2 ;  /* 0x000000229d00780c */ /* 0x000fe20001741670 */
[--C-:B------:R-:W-:Y:S03]  /*3230*/  FFMA.FTZ R8, R8, c[0x0][0x29c], -R160.reuse ;  /* 0x0000a70008087a23 */ /* 0x100fe600000108a0 */
[----:B------:R-:W-:Y:S01]  /*3240*/  FSEL R9, R9, -INF , !P2 ;  /* 0xff80000009097808 */ /* 0x000fe20005000000 */
[----:B------:R-:W-:Y:S01]  /*3250*/  HMMA.16816.F32 R16, R16, R166, RZ ;  /* 0x000000a61010723c */ /* 0x000fe200000018ff */
[----:B------:R-:W-:Y:S01]  /*3260*/  ISETP.GT.AND P2, PT, R158, RZ, P0 ;  /* 0x000000ff9e00720c */ /* 0x000fe20000744270 */
[----:B------:R-:W-:Y:S02]  /*3270*/  MUFU.EX2 R156, R8 ;  /* 0x00000008009c7308 */ /* 0x000fe40000000800 */
[----:B------:R-:W-:Y:S01]  /*3280*/  FFMA.FTZ R160, R9, c[0x0][0x29c], -R160 ;  /* 0x0000a70009a07a23 */ /* 0x000fe200000108a0 */
[----:B------:R-:W-:Y:S07]  /*3290*/  ISETP.LT.OR P2, PT, R159, 0x1, P2 ;  /* 0x000000019f00780c */ /* 0x000fee0001741670 */
[----:B------:R-:W1:Y:S04]  /*32a0*/  MUFU.EX2 R160, R160 ;  /* 0x000000a000a07308 */ /* 0x000e680000000800 */
[C---:B---3--:R-:W-:Y:S08]  /*32b0*/  HMMA.16816.F32 R12, R148.reuse, R168, R12 ;  /* 0x000000a8940c723c */ /* 0x048ff0000000180c */
[----:B------:R-:W-:Y:S01]  /*32c0*/  HMMA.16816.F32 R16, R148, R170, R16 ;  /* 0x000000aa9410723c */ /* 0x000fe20000001810 */
[----:B------:R-:W2:-:S15]  /*32d0*/  LDSM.16.M88.4 R148, [R252+0x10080] ;  /* 0x01008000fc94783b */ /* 0x000e9e0000000200 */
[C---:B----4-:R-:W-:Y:S08]  /*32e0*/  HMMA.16816.F32 R12, R152.reuse, R172, R12 ;  /* 0x000000ac980c723c */ /* 0x050ff0000000180c */
[----:B------:R-:W-:Y:S01]  /*32f0*/  HMMA.16816.F32 R16, R152, R174, R16 ;  /* 0x000000ae9810723c */ /* 0x000fe20000001810 */
[----:B------:R-:W3:-:S15]  /*3300*/  LDSM.16.M88.4 R152, [R2+0x11080] ;  /* 0x011080000298783b */ /* 0x000ede0000000200 */
[C---:B--2---:R-:W-:Y:S08]  /*3310*/  HMMA.16816.F32 R12, R148.reuse, R176, R12 ;  /* 0x000000b0940c723c */ /* 0x044ff0000000180c */
[----:B------:R-:W-:Y:S01]  /*3320*/  HMMA.16816.F32 R16, R148, R178, R16 ;  /* 0x000000b29410723c */ /* 0x000fe20000001810 */
[----:B------:R-:W2:-:S15]  /*3330*/  LDSM.16.M88.4 R148, [R3+0x11080] ;  /* 0x011080000394783b */ /* 0x000e9e0000000200 */
[C---:B---3--:R-:W-:Y:S08]  /*3340*/  HMMA.16816.F32 R12, R152.reuse, R180, R12 ;  /* 0x000000b4980c723c */ /* 0x048ff0000000180c */
        /* <DEDUP_REMOVED lines=25> */
[----:B------:R3:W4:-:S15]  /*34e0*/  LDSM.16.M88.4 R152, [R162+0x13080] ;  /* 0x01308000a298783b */ /* 0x00071e0000000200 */
[C---:B--2---:R-:W-:Y:S01]  /*34f0*/  HMMA.16816.F32 R12, R148.reuse, R216, R12 ;  /* 0x000000d8940c723c */ /* 0x044fe2000000180c */
[----:B---3--:R2:W3:Y:S07]  /*3500*/  MUFU.EX2 R162, R4 ;  /* 0x0000000400a27308 */ /* 0x0084ee0000000800 */
[----:B------:R-:W-:Y:S01]  /*3510*/  HMMA.16816.F32 R16, R148, R218, R16 ;  /* 0x000000da9410723c */ /* 0x000fe20000001810 */
[----:B------:R-:W1:-:S15]  /*3520*/  LDSM.16.M88.4 R148, [R252+0x13080] ;  /* 0x01308000fc94783b */ /* 0x000e5e0000000200 */
[C---:B----4-:R-:W-:Y:S05]  /*3530*/  HMMA.16816.F32 R12, R152.reuse, R220, R12 ;  /* 0x000000dc980c723c */ /* 0x050fea000000180c */
[----:B--2---:R-:W-:Y:S03]  /*3540*/  FSEL R4, R6, -INF , !P2 ;  /* 0xff80000006047808 */ /* 0x004fe60005000000 */
[----:B------:R-:W-:Y:S01]  /*3550*/  HMMA.16816.F32 R16, R152, R222, R16 ;  /* 0x000000de9810723c */ /* 0x000fe20000001810 */
[----:B------:R-:W2:Y:S02]  /*3560*/  LDL R153, [R1+0x6c] ;  /* 0x00006c0001997983 */ /* 0x000ea40000100800 */
[----:B------:R-:W-:Y:S01]  /*3570*/  ISETP.GT.AND P2, PT, R158, 0x1, P0 ;  /* 0x000000019e00780c */ /* 0x000fe20000744270 */
[--C-:B------:R-:W-:Y:S03]  /*3580*/  FFMA.FTZ R4, R4, c[0x0][0x29c], -R161.reuse ;  /* 0x0000a70004047a23 */ /* 0x100fe600000108a1 */
[----:B------:R-:W-:Y:S01]  /*3590*/  ISETP.LT.OR P2, PT, R159, 0x2, P2 ;  /* 0x000000029f00780c */ /* 0x000fe20001741670 */
[----:B------:R4:W-:Y:S04]  /*35a0*/  MUFU.EX2 R152, R4 ;  /* 0x0000000400987308 */ /* 0x0009e80000000800 */
[----:B------:R-:W-:Y:S02]  /*35b0*/  FSEL R6, R7, -INF , !P2 ;  /* 0xff80000007067808 */ /* 0x000fe40005000000 */
[C---:B------:R-:W-:Y:S02]  /*35c0*/  ISETP.GT.AND P2, PT, R158.reuse, 0x20, P0 ;  /* 0x000000209e00780c */ /* 0x040fe40000744270 */
[----:B------:R-:W-:Y:S01]  /*35d0*/  ISETP.GT.AND P0, PT, R158, 0x21, P0 ;  /* 0x000000219e00780c */ /* 0x000fe20000704270 */
[C---:B-1----:R-:W-:Y:S05]  /*35e0*/  HMMA.16816.F32 R12, R148.reuse, R224, R12 ;  /* 0x000000e0940c723c */ /* 0x042fea000000180c */
[----:B------:R-:W-:Y:S01]  /*35f0*/  FFMA.FTZ R6, R6, c[0x0][0x29c], -R161 ;  /* 0x0000a70006067a23 */ /* 0x000fe200000108a1 */
[C---:B------:R-:W-:Y:S02]  /*3600*/  ISETP.LT.OR P2, PT, R159.reuse, 0x21, P2 ;  /* 0x000000219f00780c */ /* 0x040fe40001741670 */
[----:B------:R-:W-:Y:S01]  /*3610*/  HMMA.16816.F32 R16, R148, R226, R16 ;  /* 0x000000e29410723c */ /* 0x000fe20000001810 */
[----:B------:R1:W1:Y:S02]  /*3620*/  MUFU.EX2 R148, R6 ;  /* 0x0000000600947308 */ /* 0x0002640000000800 */
[----:B------:R-:W-:Y:S02]  /*3630*/  ISETP.LT.OR P0, PT, R159, 0x22, P0 ;  /* 0x000000229f00780c */ /* 0x000fe40000701670 */
[----:B------:R-:W-:Y:S01]  /*3640*/  F2FP.PACK_AB R7, R160, R156 ;  /* 0x0000009ca007723e */ /* 0x000fe200000000ff */
[----:B----4-:R-:W4:Y:S01]  /*3650*/  LDS R4, [R229.X4+0x14120] ;  /* 0x01412000e5047984 */ /* 0x010f220000004800 */
[----:B------:R-:W-:Y:S02]  /*3660*/  FSEL R11, R11, -INF , !P0 ;  /* 0xff8000000b0b7808 */ /* 0x000fe40004000000 */
[----:B------:R-:W-:Y:S07]  /*3670*/  PLOP3.LUT P0, PT, PT, PT, UP0, 0x80, 0x0 ;  /* 0x000000000000781c */ /* 0x000fee0003f0f008 */
[--C-:B------:R-:W-:Y:S02]  /*3680*/  FADD.FTZ R13, R13, -R5.reuse ;  /* 0x800000050d0d7221 */ /* 0x100fe40000010000 */
[--C-:B------:R-:W-:Y:S02]  /*3690*/  FADD.FTZ R12, R12, -R5.reuse ;  /* 0x800000050c0c7221 */ /* 0x100fe40000010000 */
[----:B---3--:R-:W-:Y:S02]  /*36a0*/  FMUL.FTZ R9, R162, R13 ;  /* 0x0000000da2097220 */ /* 0x008fe40000410000 */
[----:B------:R-:W-:Y:S02]  /*36b0*/  FMUL.FTZ R12, R163, R12 ;  /* 0x0000000ca30c7220 */ /* 0x000fe40000410000 */
[--C-:B------:R-:W-:Y:S01]  /*36c0*/  FADD.FTZ R17, R17, -R5.reuse ;  /* 0x8000000511117221 */ /* 0x100fe20000010000 */
[----:B-1----:R-:W-:Y:S01]  /*36d0*/  FSEL R6, R10, -INF , !P2 ;  /* 0xff8000000a067808 */ /* 0x002fe20005000000 */
[----:B------:R-:W-:Y:S01]  /*36e0*/  FADD.FTZ R16, R16, -R5 ;  /* 0x8000000510107221 */ /* 0x000fe20000010000 */
[----:B------:R-:W-:Y:S01]  /*36f0*/  F2FP.PACK_AB R5, R162, R163 ;  /* 0x000000a3a205723e */ /* 0x000fe200000000ff */
[----:B------:R-:W-:Y:S01]  /*3700*/  FMUL.FTZ R8, R160, R17 ;  /* 0x00000011a0087220 */ /* 0x000fe20000410000 */
[----:B------:R-:W-:Y:S01]  /*3710*/  F2FP.PACK_AB R9, R9, R12 ;  /* 0x0000000c0909723e */ /* 0x000fe200000000ff */
[--C-:B------:R-:W-:Y:S02]  /*3720*/  FFMA.FTZ R6, R6, c[0x0][0x29c], -R161.reuse ;  /* 0x0000a70006067a23 */ /* 0x100fe400000108a1 */
[----:B------:R-:W-:Y:S01]  /*3730*/  FFMA.FTZ R161, R11, c[0x0][0x29c], -R161 ;  /* 0x0000a7000ba17a23 */ /* 0x000fe200000108a1 */
[----:B-----5:R1:W-:Y:S01]  /*3740*/  STS [R228+0x14180], R5 ;  /* 0x01418005e4007388 */ /* 0x0203e20000000800 */
[----:B------:R-:W-:Y:S02]  /*3750*/  FMUL.FTZ R16, R156, R16 ;  /* 0x000000109c107220 */ /* 0x000fe40000410000 */
[----:B------:R-:W3:Y:S03]  /*3760*/  MUFU.EX2 R6, R6 ;  /* 0x0000000600067308 */ /* 0x000ee60000000800 */
[----:B------:R-:W-:Y:S07]  /*3770*/  F2FP.PACK_AB R8, R8, R16 ;  /* 0x000000100808723e */ /* 0x000fee00000000ff */
[----:B------:R-:W5:Y:S01]  /*3780*/  MUFU.EX2 R161, R161 ;  /* 0x000000a100a17308 */ /* 0x000f620000000800 */
[--C-:B----4-:R-:W-:Y:S02]  /*3790*/  FADD.FTZ R15, R15, -R4.reuse ;  /* 0x800000040f0f7221 */ /* 0x110fe40000010000 */
[--C-:B------:R-:W-:Y:S02]  /*37a0*/  FADD.FTZ R14, R14, -R4.reuse ;  /* 0x800000040e0e7221 */ /* 0x100fe40000010000 */
[--C-:B------:R-:W-:Y:S02]  /*37b0*/  FADD.FTZ R18, R18, -R4.reuse ;  /* 0x8000000412127221 */ /* 0x100fe40000010000 */
[----:B------:R-:W-:Y:S01]  /*37c0*/  FADD.FTZ R19, R19, -R4 ;  /* 0x8000000413137221 */ /* 0x000fe20000010000 */
[----:B------:R-:W-:Y:S01]  /*37d0*/  F2FP.PACK_AB R4, R148, R152 ;  /* 0x000000989404723e */ /* 0x000fe200000000ff */
[----:B------:R-:W-:Y:S02]  /*37e0*/  FMUL.FTZ R14, R152, R14 ;  /* 0x0000000e980e7220 */ /* 0x000fe40000410000 */
[----:B-1----:R-:W-:Y:S02]  /*37f0*/  FMUL.FTZ R5, R148, R15 ;  /* 0x0000000f94057220 */ /* 0x002fe40000410000 */
[----:B------:R1:W-:Y:S01]  /*3800*/  STS [R228+0x14580], R4 ;  /* 0x01458004e4007388 */ /* 0x0003e20000000800 */
[----:B---3--:R-:W-:Y:S02]  /*3810*/  FMUL.FTZ R18, R6, R18 ;  /* 0x0000001206127220 */ /* 0x008fe40000410000 */
[----:B------:R-:W-:Y:S02]  /*3820*/  F2FP.PACK_AB R5, R5, R14 ;  /* 0x0000000e0505723e */ /* 0x000fe400000000ff */
[C---:B-----5:R-:W-:Y:S01]  /*3830*/  F2FP.PACK_AB R6, R161.reuse, R6 ;  /* 0x00000006a106723e */ /* 0x060fe200000000ff */
[----:B------:R-:W-:Y:S05]  /*3840*/  FMUL.FTZ R19, R161, R19 ;  /* 0x00000013a1137220 */ /* 0x000fea0000410000 */
[----:B-1----:R-:W-:Y:S01]  /*3850*/  F2FP.PACK_AB R4, R19, R18 ;  /* 0x000000121304723e */ /* 0x002fe200000000ff */
[----:B--2---:R-:W-:Y:S05]  /*3860*/  STS [R153], R7 ;  /* 0x0000000799007388 */ /* 0x004fea0000000800 */
[----:B------:R-:W-:Y:S05]  /*3870*/  STS [R153+0x400], R6 ;  /* 0x0004000699007388 */ /* 0x000fea0000000800 */
[----:B------:R-:W-:Y:S06]  /*3880*/  BAR.SYNC.DEFER_BLOCKING 0x0 ;  /* 0x0000000000007b1d */ /* 0x000fec0000010000 */
[----:B------:R-:W-:Y:S05]  /*3890*/  STS [R228+0x15180], R9 ;  /* 0x01518009e4007388 */ /* 0x000fea0000000800 */
[----:B------:R-:W-:Y:S05]  /*38a0*/  STS [R228+0x15580], R5 ;  /* 0x01558005e4007388 */ /* 0x000fea0000000800 */
[----:B------:R-:W-:Y:S05]  /*38b0*/  STS [R153+0x1000], R8 ;  /* 0x0010000899007388 */ /* 0x000fea0000000800 */
[----:B------:R-:W-:Y:S05]  /*38c0*/  STS [R153+0x1400], R4 ;  /* 0x0014000499007388 */ /* 0x000fea0000000800 */
[----:B------:R-:W-:Y:S05]  /*38d0*/  LDSM.16.MT88.4 R4, [R241+0x14180] ;  /* 0x01418000f104783b */ /* 0x000fea0000004200 */
[----:B------:R-:W1:Y:S05]  /*38e0*/  LDSM.16.MT88.4 R8, [R0+0x10080] ;  /* 0x010080000008783b */ /* 0x000e6a0000004200 */
[----:B------:R-:W2:Y:S05]  /*38f0*/  LDSM.16.MT88.4 R12, [R240+0x14180] ;  /* 0x01418000f00c783b */ /* 0x000eaa0000004200 */
[----:B------:R-:W3:Y:S05]  /*3900*/  LDSM.16.MT88.4 R16, [R0+0x11080] ;  /* 0x011080000010783b */ /* 0x000eea0000004200 */
[----:B------:R-:W4:Y:S05]  /*3910*/  LDSM.16.MT88.4 R148, [R0+0x12080] ;  /* 0x012080000094783b */ /* 0x000f2a0000004200 */
[----:B------:R-:W5:Y:S05]  /*3920*/  LDSM.16.MT88.4 R152, [R0+0x13080] ;  /* 0x013080000098783b */ /* 0x000f6a0000004200 */
[----:B------:R-:W-:Y:S05]  /*3930*/  LDSM.16.MT88.4 R156, [R241+0x14980] ;  /* 0x01498000f19c783b */ /* 0x000fea0000004200 */
[----:B------:R-:W3:Y:S05]  /*3940*/  LDSM.16.MT88.4 R160, [R0+0x10880] ;  /* 0x0108800000a0783b */ /* 0x000eea0000004200 */
[----:B------:R-:W4:Y:S01]  /*3950*/  LDSM.16.MT88.4 R228, [R240+0x14980] ;  /* 0x01498000f0e4783b */ /* 0x000f220000004200 */
[-C--:B-1----:R-:W-:Y:S04]  /*3960*/  HMMA.16816.F32 R20, R4, R8.reuse, R20 ;  /* 0x000000080414723c */ /* 0x082fe80000001814 */
[----:B------:R-:W1:Y:S05]  /*3970*/  LDSM.16.MT88.4 R232, [R0+0x11880] ;  /* 0x0118800000e8783b */ /* 0x000e6a0000004200 */
[----:B------:R-:W1:Y:S01]  /*3980*/  LDSM.16.MT88.4 R236, [R0+0x12880] ;  /* 0x0128800000ec783b */ /* 0x000e620000004200 */
[C---:B--2---:R-:W-:Y:S08]  /*3990*/  HMMA.16816.F32 R24, R12.reuse, R8, R24 ;  /* 0x000000080c18723c */ /* 0x044ff00000001818 */
[-C--:B------:R-:W-:Y:S08]  /*39a0*/  HMMA.16816.F32 R28, R12, R10.reuse, R28 ;  /* 0x0000000a0c1c723c */ /* 0x080ff0000000181c */
[C---:B------:R-:W-:Y:S01]  /*39b0*/  HMMA.16816.F32 R32, R4.reuse, R10, R32 ;  /* 0x0000000a0420723c */ /* 0x040fe20000001820 */
[----:B------:R-:W2:Y:S05]  /*39c0*/  LDSM.16.MT88.4 R8, [R0+0x13880] ;  /* 0x013880000008783b */ /* 0x000eaa0000004200 */
[----:B------:R-:W-:Y:S02]  /*39d0*/  BAR.SYNC.DEFER_BLOCKING 0x0 ;  /* 0x0000000000007b1d */ /* 0x000fe40000010000 */
        /* <DEDUP_REMOVED lines=14> */
[-C--:B------:R-:W-:Y:S01]  /*3ac0*/  HMMA.16816.F32 R28, R228, R162.reuse, R28 ;  /* 0x000000a2e41c723c */ /* 0x080fe2000000181c */
[----:B------:R3:W4:Y:S05]  /*3ad0*/  LDSM.16.MT88.4 R4, [R241+0x15180] ;  /* 0x01518000f104783b */ /* 0x00072a0000004200 */
[----:B------:R3:W2:Y:S02]  /*3ae0*/  LDSM.16.MT88.4 R12, [R240+0x15180] ;  /* 0x01518000f00c783b */ /* 0x0006a40000004200 */
[C---:B------:R-:W-:Y:S03]  /*3af0*/  HMMA.16816.F32 R32, R156.reuse, R162, R32 ;  /* 0x000000a29c20723c */ /* 0x040fe60000001820 */
[----:B------:R3:W2:Y:S05]  /*3b00*/  LDSM.16.MT88.4 R16, [R0+0x9080] ;  /* 0x009080000010783b */ /* 0x0006aa0000004200 */
[-C--:B-1----:R-:W-:Y:S01]  /*3b10*/  HMMA.16816.F32 R36, R156, R232.reuse, R36 ;  /* 0x000000e89c24723c */ /* 0x082fe20000001824 */
[----:B------:R3:W1:Y:S05]  /*3b20*/  LDSM.16.MT88.4 R148, [R0+0xa080] ;  /* 0x00a080000094783b */ /* 0x00066a0000004200 */
[----:B------:R3:W1:Y:S02]  /*3b30*/  LDSM.16.MT88.4 R152, [R0+0xb080] ;  /* 0x00b080000098783b */ /* 0x0006640000004200 */
[C---:B------:R-:W-:Y:S03]  /*3b40*/  HMMA.16816.F32 R40, R228.reuse, R232, R40 ;  /* 0x000000e8e428723c */ /* 0x040fe60000001828 */
[----:B------:R3:W1:Y:S05]  /*3b50*/  LDSM.16.MT88.4 R160, [R0+0x8880] ;  /* 0x0088800000a0783b */ /* 0x00066a0000004200 */
[-C--:B------:R-:W-:Y:S08]  /*3b60*/  HMMA.16816.F32 R44, R228, R234.reuse, R44 ;  /* 0x000000eae42c723c */ /* 0x080ff0000000182c */
[C---:B------:R-:W-:Y:S01]  /*3b70*/  HMMA.16816.F32 R48, R156.reuse, R234, R48 ;  /* 0x000000ea9c30723c */ /* 0x040fe20000001830 */
[----:B------:R3:W1:Y:S07]  /*3b80*/  LDSM.16.MT88.4 R232, [R0+0x9880] ;  /* 0x0098800000e8783b */ /* 0x00066e0000004200 */
[-C--:B------:R-:W-:Y:S08]  /*3b90*/  HMMA.16816.F32 R52, R156, R236.reuse, R52 ;  /* 0x000000ec9c34723c */ /* 0x080ff00000001834 */
[C---:B------:R-:W-:Y:S08]  /*3ba0*/  HMMA.16816.F32 R56, R228.reuse, R236, R56 ;  /* 0x000000ece438723c */ /* 0x040ff00000001838 */
[-C--:B------:R-:W-:Y:S08]  /*3bb0*/  HMMA.16816.F32 R60, R228, R238.reuse, R60 ;  /* 0x000000eee43c723c */ /* 0x080ff0000000183c */
[C---:B------:R-:W-:Y:S01]  /*3bc0*/  HMMA.16816.F32 R64, R156.reuse, R238, R64 ;  /* 0x000000ee9c40723c */ /* 0x040fe20000001840 */
[----:B------:R3:W1:Y:S07]  /*3bd0*/  LDSM.16.MT88.4 R236, [R0+0xa880] ;  /* 0x00a8800000ec783b */ /* 0x00066e0000004200 */
[-C--:B--2---:R-:W-:Y:S08]  /*3be0*/  HMMA.16816.F32 R68, R156, R8.reuse, R68 ;  /* 0x000000089c44723c */ /* 0x084ff00000001844 */
[C---:B------:R-:W-:Y:S08]  /*3bf0*/  HMMA.16816.F32 R72, R228.reuse, R8, R72 ;  /* 0x00000008e448723c */ /* 0x040ff00000001848 */
[-C--:B------:R-:W-:Y:S01]  /*3c00*/  HMMA.16816.F32 R76, R228, R10.reuse, R76 ;  /* 0x0000000ae44c723c */ /* 0x080fe2000000184c */
[----:B------:R3:W2:Y:S07]  /*3c10*/  LDSM.16.MT88.4 R228, [R240+0x15980] ;  /* 0x01598000f0e4783b */ /* 0x0006ae0000004200 */
[----:B------:R-:W-:Y:S01]  /*3c20*/  HMMA.16816.F32 R80, R156, R10, R80 ;  /* 0x0000000a9c50723c */ /* 0x000fe20000001850 */
[----:B------:R3:W1:Y:S05]  /*3c30*/  LDSM.16.MT88.4 R8, [R0+0x8080] ;  /* 0x008080000008783b */ /* 0x00066a0000004200 */
[----:B------:R3:W1:Y:S05]  /*3c40*/  LDSM.16.MT88.4 R156, [R241+0x15980] ;  /* 0x01598000f19c783b */ /* 0x00066a0000004200 */
[----:B------:R3:W1:Y:S01]  /*3c50*/  LDSM.16.MT88.4 R240, [R0+0xb880] ;  /* 0x00b8800000f0783b */ /* 0x0006620000004200 */
[----:B------:R-:W-:-:S05]  /*3c60*/  @P0 BRA `(.L_x_146) ;  /* 0x0000039000000947 */ /* 0x000fca0003800000 */
[----:B----4-:R-:W4:Y:S01]  /*3c70*/  LDL.64 R248, [R1+0x78] ;  /* 0x0000780001f87983 */ /* 0x010f220000100a00 */
[----:B------:R-:W-:Y:S02]  /*3c80*/  ULDC.64 UR4, c[0x0][0x208] ;  /* 0x0000820000047ab9 */ /* 0x000fe40000000a00 */
[----:B------:R-:W-:Y:S01]  /*3c90*/  UIMAD.WIDE.U32 UR24, UR8, UR4, URZ ;  /* 0x00000004081872a5 */ /* 0x000fe2000f8e003f */
[----:B------:R-:W3:Y:S01]  /*3ca0*/  @!P1 S2R R246, SR_CTAID.Y ;  /* 0x0000000000f69919 */ /* 0x000ee20000002600 */
[----:B------:R-:W-:Y:S03]  /*3cb0*/  USHF.R.S32.HI UR9, URZ, 0x1f, UR8 ;  /* 0x0000001f3f097899 */ /* 0x000fe60008011408 */
[----:B------:R2:W-:Y:S01]  /*3cc0*/  STL.64 [R1+0xc0], R4 ;  /* 0x0000c00401007387 */ /* 0x0005e20000100a00 */
[----:B------:R-:W-:Y:S02]  /*3cd0*/  UIMAD UR9, UR9, UR4, URZ ;  /* 0x00000004090972a4 */ /* 0x000fe4000f8e023f */
[----:B------:R-:W-:Y:S01]  /*3ce0*/  UIMAD UR4, UR8, -0x20, UR6 ;  /* 0xffffffe0080478a4 */ /* 0x000fe2000f8e0206 */
[----:B------:R1:W-:Y:S01]  /*3cf0*/  STL.64 [R1+0xb8], R2 ;  /* 0x0000b80201007387 */ /* 0x0003e20000100a00 */
[----:B------:R-:W-:Y:S03]  /*3d00*/  UIMAD UR9, UR8, UR5, UR9 ;  /* 0x00000005080972a4 */ /* 0x000fe6000f8e0209 */
[----:B------:R-:W4:Y:S01]  /*3d10*/  LDL.64 R250, [R1+0x90] ;  /* 0x0000900001fa7983 */ /* 0x000f220000100a00 */
[----:B------:R-:W-:Y:S03]  /*3d20*/  UIADD3 UR9, UR25, UR9, URZ ;  /* 0x0000000919097290 */ /* 0x000fe6000fffe03f */
[----:B--2---:R-:W2:Y:S04]  /*3d30*/  LDL.64 R4, [R1+0x98] ;  /* 0x0000980001047983 */ /* 0x004ea80000100a00 */
[----:B-1----:R-:W2:Y:S01]  /*3d40*/  LDL.64 R2, [R1+0x58] ;  /* 0x0000580001027983 */ /* 0x002ea20000100a00 */
[----:B---3--:R-:W-:Y:S05]  /*3d50*/  @!P1 SHF.R.S32.HI R244, RZ, 0x1f, R246 ;  /* 0x0000001ffff49819 */ /* 0x008fea00000114f6 */
[----:B------:R-:W-:Y:S04]  /*3d60*/  @!P1 IMAD R247, R244, c[0x0][0x288], RZ ;  /* 0x0000a200f4f79a24 */ /* 0x000fe800078e02ff */
[C---:B------:R-:W-:Y:S02]  /*3d70*/  @!P1 IMAD R247, R246.reuse, c[0x0][0x28c], R247 ;  /* 0x0000a300f6f79a24 */ /* 0x040fe400078e02f7 */
[----:B----4-:R-:W-:Y:S02]  /*3d80*/  @!P1 IMAD.MOV.U32 R245, RZ, RZ, R249 ;  /* 0x000000fffff59224 */ /* 0x010fe400078e00f9 */
[----:B------:R-:W3:Y:S01]  /*3d90*/  LDL R249, [R1+0x50] ;  /* 0x0000500001f97983 */ /* 0x000ee20000100800 */
[----:B------:R-:W-:Y:S04]  /*3da0*/  @!P1 IMAD.MOV.U32 R244, RZ, RZ, R248 ;  /* 0x000000fffff49224 */ /* 0x000fe800078e00f8 */
[----:B------:R-:W-:Y:S04]  /*3db0*/  @!P1 IMAD.WIDE.U32 R244, R246, c[0x0][0x288], R244 ;  /* 0x0000a200f6f49a25 */ /* 0x000fe800078e00f4 */
[----:B------:R-:W-:Y:S02]  /*3dc0*/  IMAD.U32 R246, RZ, RZ, UR12 ;  /* 0x0000000cfff67e24 */ /* 0x000fe4000f8e00ff */
[----:B------:R-:W-:Y:S03]  /*3dd0*/  @!P1 IMAD.IADD R245, R245, 0x1, R247 ;  /* 0x00000001f5f59824 */ /* 0x000fe600078e02f7 */
[----:B------:R-:W-:Y:S04]  /*3de0*/  @!P1 LEA R246, R246, 0x20, 0x5 ;  /* 0x00000020f6f69811 */ /* 0x000fe800078e28ff */
[----:B------:R-:W-:Y:S01]  /*3df0*/  @!P1 IADD3 R247, P3, P2, R246, UR16, R244 ;  /* 0x00000010f6f79c10 */ /* 0x000fe2000fa7e0f4 */
[----:B------:R-:W-:Y:S01]  /*3e00*/  IMAD.U32 R244, RZ, RZ, UR24 ;  /* 0x00000018fff47e24 */ /* 0x000fe2000f8e00ff */
[----:B------:R-:W-:Y:S04]  /*3e10*/  @!P1 SHF.R.S32.HI R246, RZ, 0x1f, R246 ;  /* 0x0000001ffff69819 */ /* 0x000fe800000114f6 */
[----:B------:R-:W-:Y:S01]  /*3e20*/  @!P1 IADD3.X R248, R246, UR22, R245, P3, P2 ;  /* 0x00000016f6f89c10 */ /* 0x000fe20009fe44f5 */
[----:B------:R-:W-:Y:S02]  /*3e30*/  IMAD.U32 R245, RZ, RZ, UR24 ;  /* 0x00000018fff57e24 */ /* 0x000fe4000f8e00ff */
[----:B------:R-:W-:Y:S03]  /*3e40*/  IMAD.U32 R246, RZ, RZ, UR9 ;  /* 0x00000009fff67e24 */ /* 0x000fe6000f8e00ff */
[----:B--2---:R-:W-:Y:S02]  /*3e50*/  LEA R245, P2, R245, R4, 0x5 ;  /* 0x00000004f5f57211 */ /* 0x004fe400078428ff */
[----:B------:R1:W5:Y:S02]  /*3e60*/  LDL.LU.64 R4, [R1+0xc0] ;  /* 0x0000c00001047983 */ /* 0x0003640000300a00 */
[----:B------:R-:W-:Y:S02]  /*3e70*/  LEA.HI.X R246, R244, R251, R246, 0x5, P2 ;  /* 0x000000fbf4f67211 */ /* 0x000fe400010f2cf6 */
[----:B------:R-:W2:Y:S01]  /*3e80*/  LDL.64 R250, [R1+0x70] ;  /* 0x0000700001fa7983 */ /* 0x000ea20000100a00 */
[C---:B------:R-:W-:Y:S04]  /*3e90*/  LEA R244, P2, R245.reuse, c[0x0][0x1f0], 0x1 ;  /* 0x00007c00f5f47a11 */ /* 0x040fe800078408ff */
[----:B------:R-:W-:Y:S02]  /*3ea0*/  LEA.HI.X R245, R245, c[0x0][0x1f4], R246, 0x1, P2 ;  /* 0x00007d00f5f57a11 */ /* 0x000fe400010f0cf6 */
[----:B------:R-:W4:Y:S02]  /*3eb0*/  LDL R246, [R1+0x60] ;  /* 0x0000600001f67983 */ /* 0x000f240000100800 */
[C---:B----4-:R-:W-:Y:S02]  /*3ec0*/  LOP3.LUT P4, RZ, R246.reuse, 0x1, RZ, 0xc0, !PT ;  /* 0x00000001f6ff7812 */ /* 0x050fe4000788c0ff */
[C---:B------:R-:W-:Y:S02]  /*3ed0*/  LOP3.LUT P3, RZ, R246.reuse, 0x2, RZ, 0xc0, !PT ;  /* 0x00000002f6ff7812 */ /* 0x040fe4000786c0ff */
[C---:B------:R-:W-:Y:S02]  /*3ee0*/  LOP3.LUT P2, RZ, R246.reuse, 0x4, RZ, 0xc0, !PT ;  /* 0x00000004f6ff7812 */ /* 0x040fe4000784c0ff */
[----:B------:R-:W-:Y:S01]  /*3ef0*/  LOP3.LUT P5, RZ, R246, 0x8, RZ, 0xc0, !PT ;  /* 0x00000008f6ff7812 */ /* 0x000fe200078ac0ff */
[----:B--2---:R-:W-:Y:S01]  /*3f00*/  @!P1 IMAD.SHL.U32 R246, R250, 0x10, RZ ;  /* 0x00000010faf69824 */ /* 0x004fe200078e00ff */
[C---:B------:R-:W-:Y:S02]  /*3f10*/  ISETP.GE.OR P4, PT, R2.reuse, UR4, !P4 ;  /* 0x0000000402007c0c */ /* 0x040fe4000e786670 */
[C---:B------:R-:W-:Y:S02]  /*3f20*/  ISETP.GE.OR P3, PT, R2.reuse, UR4, !P3 ;  /* 0x0000000402007c0c */ /* 0x040fe4000df66670 */
[C---:B------:R-:W-:Y:S02]  /*3f30*/  ISETP.GE.OR P2, PT, R2.reuse, UR4, !P2 ;  /* 0x0000000402007c0c */ /* 0x040fe4000d746670 */
[----:B------:R-:W-:Y:S02]  /*3f40*/  ISETP.GE.OR P5, PT, R2, UR4, !P5 ;  /* 0x0000000402007c0c */ /* 0x000fe4000efa6670 */
[----:B------:R1:W5:Y:S05]  /*3f50*/  LDL.LU.64 R2, [R1+0xb8] ;  /* 0x0000b80001027983 */ /* 0x00036a0000300a00 */
[----:B------:R-:W-:Y:S01]  /*3f60*/  @!PT LDS RZ, [RZ] ;  /* 0x00000000fffff984 */ /* 0x000fe20000000800 */
[----:B------:R-:W-:Y:S01]  /*3f70*/  @!PT LDS RZ, [RZ] ;  /* 0x00000000fffff984 */ /* 0x000fe20000000800 */
[----:B------:R-:W-:Y:S01]  /*3f80*/  @!PT LDS RZ, [RZ] ;  /* 0x00000000fffff984 */ /* 0x000fe20000000800 */
[----:B---3--:R2:W-:Y:S04]  /*3f90*/  LDGSTS.E.BYPASS.LTC128B.128 [R249+0x10080], [R244.64], !P4 ;  /* 0x10080000f4f97fae */ /* 0x0085e8000e101d54 */
[----:B------:R2:W-:Y:S04]  /*3fa0*/  LDGSTS.E.BYPASS.LTC128B.128 [R249+0x11080], [R244.64+0x80], !P3 ;  /* 0x11080080f4f97fae */ /* 0x0005e8000d901d54 */
[----:B------:R2:W-:Y:S04]  /*3fb0*/  LDGSTS.E.BYPASS.LTC128B.128 [R249+0x12080], [R244.64+0x100], !P2 ;  /* 0x12080100f4f97fae */ /* 0x0005e8000d101d54 */
[----:B------:R2:W-:Y:S02]  /*3fc0*/  LDGSTS.E.BYPASS.LTC128B.128 [R249+0x13080], [R244.64+0x180], !P5 ;  /* 0x13080180f4f97fae */ /* 0x0005e4000e901d54 */
[C---:B--2---:R-:W-:Y:S04]  /*3fd0*/  @!P1 LEA R244, P2, R247.reuse, c[0x0][0x280], 0x2 ;  /* 0x0000a000f7f49a11 */ /* 0x044fe800078410ff */
[----:B------:R-:W-:Y:S05]  /*3fe0*/  @!P1 LEA.HI.X R245, R247, c[0x0][0x284], R248, 0x2, P2 ;  /* 0x0000a100f7f59a11 */ /* 0x000fea00010f14f8 */
[----:B------:R1:W-:Y:S04]  /*3ff0*/  @!P1 LDGSTS.E.BYPASS.LTC128B.128 [R246+0x14100], [R244.64] ;  /* 0x14100000f4f69fae */ /* 0x0003e8000b901d54 */
.L_x_146:
[-C--:B-1--45:R-:W-:Y:S01]  /*4000*/  HMMA.16816.F32 R84, R4, R8.reuse, R84 ;  /* 0x000000080454723c */ /* 0x0b2fe20000001854 */
[----:B------:R-:W4:Y:S05]  /*4010*/  LDL R248, [R1+0x44] ;  /* 0x0000440001f87983 */ /* 0x000f2a0000100800 */
[----:B---3--:R-:W3:Y:S02]  /*4020*/  LDL R244, [R1+0x40] ;  /* 0x0000400001f47983 */ /* 0x008ee40000100800 */
[C---:B------:R-:W-:Y:S03]  /*4030*/  HMMA.16816.F32 R88, R12.reuse, R8, R88 ;  /* 0x000000080c58723c */ /* 0x040fe60000001858 */
[----:B--2---:R-:W2:Y:S05]  /*4040*/  LDL R9, [R1+0x24] ;  /* 0x0000240001097983 */ /* 0x004eaa0000100800 */
        /* <DEDUP_REMOVED lines=32> */
[----:B----4-:R-:W1:Y:S05]  /*4250*/  LDSM.16.M88.4 R12, [R248+0x800] ;  /* 0x00080000f80c783b */ /* 0x010e6a0000000200 */
[----:B---3--:R-:W-:Y:S05]  /*4260*/  LDSM.16.M88.4 R160, [R244] ;  /* 0x00000000f4a0783b */ /* 0x008fea0000000200 */
[----:B--2---:R-:W2:Y:S05]  /*4270*/  LDSM.16.MT88.4 R4, [R9+0x4800] ;  /* 0x004800000904783b */ /* 0x004eaa0000004200 */
        /* <DEDUP_REMOVED lines=10> */
[----:B---34-:R-:W2:Y:S01]  /*4320*/  LDL.64 R8, [R1+0xa0] ;  /* 0x0000a00001087983 */ /* 0x018ea20000100a00 */
[----:B------:R-:W-:Y:S02]  /*4330*/  ULDC.64 UR4, c[0x0][0x178] ;  /* 0x00005e0000047ab9 */ /* 0x000fe40000000a00 */
[----:B------:R-:W-:Y:S01]  /*4340*/  UIMAD.WIDE.U32 UR24, UR8, UR4, URZ ;  /* 0x00000004081872a5 */ /* 0x000fe2000f8e003f */
[----:B-1----:R-:W3:Y:S01]  /*4350*/  LDL R7, [R1+0x64] ;  /* 0x0000640001077983 */ /* 0x002ee20000100800 */
[----:B------:R-:W-:Y:S03]  /*4360*/  USHF.R.S32.HI UR9, URZ, 0x1f, UR8 ;  /* 0x0000001f3f097899 */ /* 0x000fe60008011408 */
[----:B------:R-:W4:Y:S01]  /*4370*/  LDL R12, [R1+0xac] ;  /* 0x0000ac00010c7983 */ /* 0x000f220000100800 */
[----:B------:R-:W-:Y:S01]  /*4380*/  IMAD.U32 R5, RZ, RZ, UR24 ;  /* 0x00000018ff057e24 */ /* 0x000fe2000f8e00ff */
[----:B------:R-:W-:Y:S01]  /*4390*/  UIMAD UR9, UR9, UR4, URZ ;  /* 0x00000004090972a4 */ /* 0x000fe2000f8e023f */
[----:B------:R-:W-:Y:S01]  /*43a0*/  IMAD.U32 R4, RZ, RZ, UR24 ;  /* 0x00000018ff047e24 */ /* 0x000fe2000f8e00ff */
[----:B------:R-:W5:Y:S02]  /*43b0*/  LDL.64 R150, [R1+0x58] ;  /* 0x0000580001967983 */ /* 0x000f640000100a00 */
[----:B------:R-:W-:Y:S02]  /*43c0*/  UIMAD UR9, UR8, UR5, UR9 ;  /* 0x00000005080972a4 */ /* 0x000fe4000f8e0209 */
[----:B------:R-:W5:Y:S01]  /*43d0*/  LDL R149, [R1+0x50] ;  /* 0x0000500001957983 */ /* 0x000f620000100800 */
[----:B------:R-:W-:Y:S02]  /*43e0*/  USHF.L.U32 UR5, UR8, 0x5, URZ ;  /* 0x0000000508057899 */ /* 0x000fe4000800063f */
[----:B------:R-:W-:Y:S01]  /*43f0*/  UIADD3 UR9, UR25, UR9, URZ ;  /* 0x0000000919097290 */ /* 0x000fe2000fffe03f */
[----:B------:R-:W5:Y:S01]  /*4400*/  LDL.64 R10, [R1+0x78] ;  /* 0x00007800010a7983 */ /* 0x000f620000100a00 */
[----:B------:R-:W-:Y:S04]  /*4410*/  UIADD3 UR4, -UR5, UR7, URZ ;  /* 0x0000000705047290 */ /* 0x000fe8000fffe13f */
[----:B------:R-:W-:Y:S01]  /*4420*/  IMAD.U32 R6, RZ, RZ, UR9 ;  /* 0x00000009ff067e24 */ /* 0x000fe2000f8e00ff */
[----:B--2---:R-:W-:Y:S02]  /*4430*/  LEA R5, P0, R5, R8, 0x5 ;  /* 0x0000000805057211 */ /* 0x004fe400078028ff */
[----:B------:R-:W2:Y:S01]  /*4440*/  LDL.64 R8, [R1+0x70] ;  /* 0x0000700001087983 */ /* 0x000ea20000100a00 */
[C---:B---3--:R-:W-:Y:S02]  /*4450*/  LOP3.LUT P3, RZ, R7.reuse, 0x1, RZ, 0xc0, !PT ;  /* 0x0000000107ff7812 */ /* 0x048fe4000786c0ff */
[----:B------:R-:W-:Y:S02]  /*4460*/  LOP3.LUT P2, RZ, R7, 0x2, RZ, 0xc0, !PT ;  /* 0x0000000207ff7812 */ /* 0x000fe4000784c0ff */
[----:B----4-:R-:W-:Y:S02]  /*4470*/  LEA.HI.X R6, R4, R12, R6, 0x5, P0 ;  /* 0x0000000c04067211 */ /* 0x010fe400000f2c06 */
[C---:B------:R-:W-:Y:S02]  /*4480*/  LEA R4, P0, R5.reuse, c[0x0][0x160], 0x1 ;  /* 0x0000580005047a11 */ /* 0x040fe400078008ff */
[C---:B-----5:R-:W-:Y:S02]  /*4490*/  ISETP.GE.OR P3, PT, R150.reuse, UR4, !P3 ;  /* 0x0000000496007c0c */ /* 0x060fe4000df66670 */
[----:B------:R-:W-:Y:S02]  /*44a0*/  LEA.HI.X R5, R5, c[0x0][0x164], R6, 0x1, P0 ;  /* 0x0000590005057a11 */ /* 0x000fe400000f0c06 */
[C---:B------:R-:W-:Y:S02]  /*44b0*/  ISETP.GE.OR P2, PT, R150.reuse, UR4, !P2 ;  /* 0x0000000496007c0c */ /* 0x040fe4000d746670 */
[C---:B------:R-:W-:Y:S02]  /*44c0*/  LOP3.LUT P0, RZ, R7.reuse, 0x4, RZ, 0xc0, !PT ;  /* 0x0000000407ff7812 */ /* 0x040fe4000780c0ff */
[----:B------:R-:W-:Y:S02]  /*44d0*/  LOP3.LUT P4, RZ, R7, 0x8, RZ, 0xc0, !PT ;  /* 0x0000000807ff7812 */ /* 0x000fe4000788c0ff */
[----:B------:R-:W1:Y:S01]  /*44e0*/  S2R R7, SR_CTAID.Y ;  /* 0x0000000000077919 */ /* 0x000e620000002600 */
[C---:B------:R-:W-:Y:S02]  /*44f0*/  ISETP.GE.OR P0, PT, R150.reuse, UR4, !P0 ;  /* 0x0000000496007c0c */ /* 0x040fe4000c706670 */
[----:B------:R-:W-:Y:S01]  /*4500*/  ISETP.GE.OR P4, PT, R150, UR4, !P4 ;  /* 0x0000000496007c0c */ /* 0x000fe2000e786670 */
[----:B------:R-:W-:Y:S01]  /*4510*/  @!PT LDS RZ, [RZ] ;  /* 0x00000000fffff984 */ /* 0x000fe20000000800 */
[----:B------:R-:W-:Y:S01]  /*4520*/  @!PT LDS RZ, [RZ] ;  /* 0x00000000fffff984 */ /* 0x000fe20000000800 */
[----:B------:R-:W-:Y:S01]  /*4530*/  @!PT LDS RZ, [RZ] ;  /* 0x00000000fffff984 */ /* 0x000fe20000000800 */
[----:B------:R3:W-:Y:S01]  /*4540*/  LDGSTS.E.BYPASS.LTC128B.128 [R149+0x8080], [R4.64], !P3 ;  /* 0x0808000004957fae */ /* 0x0007e2000d901d54 */
[----:B------:R-:W-:Y:S03]  /*4550*/  USHF.R.S32.HI UR4, URZ, 0x1f, UR5 ;  /* 0x0000001f3f047899 */ /* 0x000fe60008011405 */
[----:B------:R3:W-:Y:S06]  /*4560*/  LDGSTS.E.BYPASS.LTC128B.128 [R149+0x9080], [R4.64+0x80], !P2 ;  /* 0x0908008004957fae */ /* 0x0007ec000d101d54 */
[----:B------:R3:W-:Y:S04]  /*4570*/  LDGSTS.E.BYPASS.LTC128B.128 [R149+0xa080], [R4.64+0x100], !P0 ;  /* 0x0a08010004957fae */ /* 0x0007e8000c101d54 */
[----:B------:R3:W-:Y:S01]  /*4580*/  LDGSTS.E.BYPASS.LTC128B.128 [R149+0xb080], [R4.64+0x180], !P4 ;  /* 0x0b08018004957fae */ /* 0x0007e2000e101d54 */
[----:B-1----:R-:W-:Y:S05]  /*4590*/  SHF.R.S32.HI R6, RZ, 0x1f, R7 ;  /* 0x0000001fff067819 */ /* 0x002fea0000011407 */
[----:B------:R-:W-:Y:S04]  /*45a0*/  IMAD R6, R6, c[0x0][0x270], RZ ;  /* 0x00009c0006067a24 */ /* 0x000fe800078e02ff */
[C---:B------:R-:W-:Y:S02]  /*45b0*/  IMAD R6, R7.reuse, c[0x0][0x274], R6 ;  /* 0x00009d0007067a24 */ /* 0x040fe400078e0206 */
[----:B---3--:R-:W-:Y:S02]  /*45c0*/  IMAD.MOV.U32 R4, RZ, RZ, R10 ;  /* 0x000000ffff047224 */ /* 0x008fe400078e000a */
[----:B------:R-:W-:Y:S04]  /*45d0*/  IMAD.MOV.U32 R5, RZ, RZ, R11 ;  /* 0x000000ffff057224 */ /* 0x000fe800078e000b */
[----:B------:R-:W-:Y:S04]  /*45e0*/  IMAD.WIDE.U32 R4, R7, c[0x0][0x270], R4 ;  /* 0x00009c0007047a25 */ /* 0x000fe800078e0004 */
[----:B------:R-:W-:Y:S02]  /*45f0*/  IMAD.U32 R7, RZ, RZ, UR5 ;  /* 0x00000005ff077e24 */ /* 0x000fe4000f8e00ff */
[----:B------:R-:W-:Y:S03]  /*4600*/  IMAD.IADD R6, R5, 0x1, R6 ;  /* 0x0000000105067824 */ /* 0x000fe600078e0206 */
[----:B------:R-:W-:Y:S01]  /*4610*/  IADD3 R5, P2, P0, R7, UR18, R4 ;  /* 0x0000001207057c10 */ /* 0x000fe2000f85e004 */
[----:B------:R-:W-:Y:S05]  /*4620*/  IMAD.U32 R4, RZ, RZ, UR4 ;  /* 0x00000004ff047e24 */ /* 0x000fea000f8e00ff */
[----:B------:R-:W-:Y:S02]  /*4630*/  IADD3.X R6, R4, UR15, R6, P2, P0 ;  /* 0x0000000f04067c10 */ /* 0x000fe400097e0406 */
[C---:B------:R-:W-:Y:S04]  /*4640*/  LEA R4, P0, R5.reuse, c[0x0][0x258], 0x2 ;  /* 0x0000960005047a11 */ /* 0x040fe800078010ff */
[----:B------:R-:W-:Y:S01]  /*4650*/  LEA.HI.X R5, R5, c[0x0][0x25c], R6, 0x2, P0 ;  /* 0x0000970005057a11 */ /* 0x000fe200000f1406 */
[----:B--2---:R-:W-:Y:S05]  /*4660*/  @!P1 IMAD.SHL.U32 R6, R8, 0x10, RZ ;  /* 0x0000001008069824 */ /* 0x004fea00078e00ff */
[----:B------:R1:W-:Y:S03]  /*4670*/  @!P1 LDGSTS.E.BYPASS.LTC128B.128 [R6+0x14080], [R4.64] ;  /* 0x1408000004069fae */ /* 0x0003e6000b901d54 */
.L_x_147:
        /* <DEDUP_REMOVED lines=106> */
[----:B-----5:R-:W-:Y:S02]  /*4d20*/  FMUL.FTZ R0, R87, c[0x0][0x298] ;  /* 0x0000a60057007a20 */ /* 0x020fe40000410000 */
        /* <DEDUP_REMOVED lines=60> */
.L_x_137:
[----:B------:R-:W-:Y:S05]  /*50f0*/  @P1 BRA `(.L_x_149) ;  /* 0x00001d2000001947 */ /* 0x000fea0003800000 */
[----:B------:R-:W2:Y:S01]  /*5100*/  LDL.LU.64 R148, [R1+0x70] ;  /* 0x0000700001947983 */ /* 0x000ea20000300a00 */
[----:B------:R-:W-:Y:S01]  /*5110*/  F2FP.PACK_AB R39, R39, R38 ;  /* 0x000000262727723e */ /* 0x000fe200000000ff */
[----:B------:R-:W-:Y:S01]  /*5120*/  ULDC UR4, c[0x0][0x2f0] ;  /* 0x0000bc0000047ab9 */ /* 0x000fe20000000800 */
[----:B------:R-:W-:Y:S01]  /*5130*/  F2FP.PACK_AB R38, R3, R5 ;  /* 0x000000050326723e */ /* 0x000fe200000000ff */
[----:B------:R-:W-:Y:S01]  /*5140*/  UIADD3 UR4, -UR13, UR4, URZ ;  /* 0x000000040d047290 */ /* 0x000fe2000fffe13f */
[----:B------:R-:W-:Y:S01]  /*5150*/  F2FP.PACK_AB R84, R37, R36 ;  /* 0x000000242554723e */ /* 0x000fe200000000ff */
[----:B------:R-:W-:Y:S01]  /*5160*/  BSSY B0, `(.L_x_150) ;  /* 0x00000d6000007945 */ /* 0x000fe20003800000 */
[----:B------:R-:W-:Y:S01]  /*5170*/  F2FP.PACK_AB R37, R0, R4 ;  /* 0x000000040025723e */ /* 0x000fe200000000ff */
[----:B------:R-:W-:Y:S01]  /*5180*/  UISETP.LT.AND UP0, UPT, UR4, 0x40, UPT ;  /* 0x000000400400788c */ /* 0x000fe2000bf01270 */
[----:B------:R-:W-:-:S02]  /*5190*/  F2FP.PACK_AB R36, R89, R2 ;  /* 0x000000025924723e */ /* 0x000fc400000000ff */
[----:B------:R-:W-:Y:S01]  /*51a0*/  F2FP.PACK_AB R129, R21, R20 ;  /* 0x000000141581723e */ /* 0x000fe200000000ff */
[----:B------:R-:W-:Y:S01]  /*51b0*/  USEL UR4, UR4, 0x40, UP0 ;  /* 0x0000004004047887 */ /* 0x000fe20008000000 */
        /* <DEDUP_REMOVED lines=26> */
[----:B------:R-:W-:Y:S01]  /*5360*/  F2FP.PACK_AB R74, R75, R74 ;  /* 0x0000004a4b4a723e */ /* 0x000fe200000000ff */
[----:B------:R-:W3:Y:S01]  /*5370*/  S2R R73, SR_CTAID.Z ;  /* 0x0000000000497919 */ /* 0x000ee20000002700 */
        /* <DEDUP_REMOVED lines=28> */
[----:B--2---:R-:W-:-:S04]  /*5540*/  SHF.R.S32.HI R5, RZ, 0x1f, R148 ;  /* 0x0000001fff057819 */ /* 0x004fc80000011494 */
[----:B------:R-:W-:-:S04]  /*5550*/  LEA.HI R3, R5, R148, RZ, 0x2 ;  /* 0x0000009405037211 */ /* 0x000fc800078f10ff */
[--C-:B------:R-:W-:Y:S02]  /*5560*/  SHF.R.S32.HI R4, RZ, 0x2, R3.reuse ;  /* 0x00000002ff047819 */ /* 0x100fe40000011403 */
[----:B------:R-:W-:Y:S02]  /*5570*/  SHF.R.S32.HI R0, RZ, 0x1f, R3 ;  /* 0x0000001fff007819 */ /* 0x000fe40000011403 */
[----:B-1----:R-:W-:Y:S02]  /*5580*/  LOP3.LUT R6, R3, 0x3ffffffc, RZ, 0xc0, !PT ;  /* 0x3ffffffc03067812 */ /* 0x002fe400078ec0ff */
[----:B------:R-:W-:Y:S02]  /*5590*/  LEA.HI R2, R0, R4, RZ, 0x3 ;  /* 0x0000000400027211 */ /* 0x000fe400078f18ff */
[----:B------:R-:W-:Y:S02]  /*55a0*/  LEA.HI R0, R5, R148, RZ, 0x5 ;  /* 0x0000009405007211 */ /* 0x000fe400078f28ff */
[----:B------:R-:W-:-:S02]  /*55b0*/  LOP3.LUT R2, R2, 0xfffffff8, RZ, 0xc0, !PT ;  /* 0xfffffff802027812 */ /* 0x000fc400078ec0ff */
[----:B------:R-:W-:-:S03]  /*55c0*/  SHF.R.S32.HI R8, RZ, 0x5, R0 ;  /* 0x00000005ff087819 */ /* 0x000fc60000011400 */
[----:B------:R-:W-:Y:S01]  /*55d0*/  IMAD.IADD R9, R4, 0x1, -R2 ;  /* 0x0000000104097824 */ /* 0x000fe200078e0a02 */
[----:B------:R-:W-:Y:S02]  /*55e0*/  LEA.HI R4, R5, R148, RZ, 0x6 ;  /* 0x0000009405047211 */ /* 0x000fe400078f30ff */
[----:B------:R-:W-:Y:S01]  /*55f0*/  LEA.HI R2, R0, R8, RZ, 0x1 ;  /* 0x0000000800027211 */ /* 0x000fe200078f08ff */
[----:B------:R-:W-:Y:S01]  /*5600*/  IMAD.SHL.U32 R5, R9, 0x40, RZ ;  /* 0x0000004009057824 */ /* 0x000fe200078e00ff */
[----:B------:R-:W-:Y:S02]  /*5610*/  SHF.R.U32.HI R7, RZ, 0x3, R4 ;  /* 0x00000003ff077819 */ /* 0x000fe40000011604 */
[----:B------:R-:W-:Y:S02]  /*5620*/  LOP3.LUT R3, R2, 0x1ffffe, RZ, 0xc0, !PT ;  /* 0x001ffffe02037812 */ /* 0x000fe400078ec0ff */
[----:B------:R-:W-:Y:S01]  /*5630*/  LOP3.LUT R2, R5, 0x1c0, RZ, 0xc0, !PT ;  /* 0x000001c005027812 */ /* 0x000fe200078ec0ff */
[----:B------:R-:W-:Y:S01]  /*5640*/  IMAD.IADD R5, R148, 0x1, -R6 ;  /* 0x0000000194057824 */ /* 0x000fe200078e0a06 */
[----:B------:R-:W-:Y:S01]  /*5650*/  LOP3.LUT R0, R0, 0xffffffe0, RZ, 0xc0, !PT ;  /* 0xffffffe000007812 */ /* 0x000fe200078ec0ff */
[----:B------:R-:W-:Y:S01]  /*5660*/  IMAD.IADD R4, R8, 0x1, -R3 ;  /* 0x0000000108047824 */ /* 0x000fe200078e0a03 */
[----:B------:R-:W-:Y:S01]  /*5670*/  LOP3.LUT R7, R2, 0x18, R7, 0xf8, !PT ;  /* 0x0000001802077812 */ /* 0x000fe200078ef807 */
[----:B------:R-:W-:Y:S01]  /*5680*/  IMAD.SHL.U32 R6, R8, 0x40, RZ ;  /* 0x0000004008067824 */ /* 0x000fe200078e00ff */
[----:B------:R-:W-:Y:S01]  /*5690*/  SHF.R.U32.HI R3, RZ, 0x3, R2 ;  /* 0x00000003ff037819 */ /* 0x000fe20000011602 */
[----:B------:R-:W-:Y:S01]  /*56a0*/  IMAD.IADD R2, R148, 0x1, -R0 ;  /* 0x0000000194027824 */ /* 0x000fe200078e0a00 */
[----:B------:R-:W-:Y:S01]  /*56b0*/  BAR.SYNC.DEFER_BLOCKING 0x1, 0x100 ;  /* 0x0044000000007b1d */ /* 0x000fe20000010000 */
[----:B------:R-:W-:Y:S01]  /*56c0*/  IMAD R4, R4, 0x200, R5 ;  /* 0x0000020004047824 */ /* 0x000fe200078e0205 */
[----:B------:R-:W-:-:S02]  /*56d0*/  LOP3.LUT R0, R7, R3, RZ, 0x3c, !PT ;  /* 0x0000000307007212 */ /* 0x000fc400078e3cff */
[----:B------:R-:W-:Y:S02]  /*56e0*/  LOP3.LUT P0, RZ, R9, 0x4, RZ, 0xc0, !PT ;  /* 0x0000000409ff7812 */ /* 0x000fe4000780c0ff */
[----:B------:R-:W-:Y:S01]  /*56f0*/  SHF.R.S32.HI R3, RZ, 0x1f, R2 ;  /* 0x0000001fff037819 */ /* 0x000fe20000011402 */
[----:B------:R-:W-:Y:S01]  /*5700*/  IMAD.U32 R0, R4, 0x2, R0 ;  /* 0x0000000204007824 */ /* 0x000fe200078e0000 */
[----:B------:R-:W-:Y:S01]  /*5710*/  LOP3.LUT R7, R6, 0x1c0, RZ, 0xc0, !PT ;  /* 0x000001c006077812 */ /* 0x000fe200078ec0ff */
[----:B------:R-:W-:Y:S01]  /*5720*/  IMAD.SHL.U32 R6, R2, 0x8, RZ ;  /* 0x0000000802067824 */ /* 0x000fe200078e00ff */
[----:B------:R-:W-:Y:S01]  /*5730*/  LEA.HI R3, R3, R2, RZ, 0x3 ;  /* 0x0000000203037211 */ /* 0x000fe200078f18ff */
[----:B------:R-:W-:Y:S01]  /*5740*/  IMAD.SHL.U32 R0, R0, 0x2, RZ ;  /* 0x0000000200007824 */ /* 0x000fe200078e00ff */
[----:B------:R-:W-:Y:S02]  /*5750*/  SHF.R.U32.HI R9, RZ, 0x3, R7 ;  /* 0x00000003ff097819 */ /* 0x000fe40000011607 */
[----:B------:R-:W-:Y:S01]  /*5760*/  LOP3.LUT R5, R7, 0x38, R6, 0xf8, !PT ;  /* 0x0000003807057812 */ /* 0x000fe200078ef806 */
[----:B------:R-:W-:Y:S01]  /*5770*/  IMAD.SHL.U32 R7, R3, 0x200, RZ ;  /* 0x0000020003077824 */ /* 0x000fe200078e00ff */
[----:B------:R-:W-:-:S02]  /*5780*/  IADD3 R2, R0, 0x40, RZ ;  /* 0x0000004000027810 */ /* 0x000fc40007ffe0ff */
[----:B------:R-:W-:Y:S02]  /*5790*/  @P0 IADD3 R2, R0, -0x40, RZ ;  /* 0xffffffc000020810 */ /* 0x000fe40007ffe0ff */
[----:B------:R-:W-:Y:S02]  /*57a0*/  F2FP.PACK_AB R4, R147, R146 ;  /* 0x000000929304723e */ /* 0x000fe400000000ff */
[----:B------:R-:W-:Y:S01]  /*57b0*/  LOP3.LUT R9, R5, R9, RZ, 0x3c, !PT ;  /* 0x0000000905097212 */ /* 0x000fe200078e3cff */
[----:B------:R-:W-:Y:S01]  /*57c0*/  STS [R0+0x8080], R129 ;  /* 0x0080808100007388 */ /* 0x000fe20000000800 */
[----:B------:R-:W-:Y:S02]  /*57d0*/  F2FP.PACK_AB R3, R141, R140 ;  /* 0x0000008c8d03723e */ /* 0x000fe400000000ff */
[----:B------:R-:W-:Y:S01]  /*57e0*/  F2FP.PACK_AB R5, R143, R142 ;  /* 0x0000008e8f05723e */ /* 0x000fe200000000ff */
[----:B------:R-:W-:Y:S01]  /*57f0*/  STS [R0+0x8480], R127 ;  /* 0x0084807f00007388 */ /* 0x000fe20000000800 */
[----:B------:R-:W-:-:S02]  /*5800*/  LOP3.LUT R7, R9, 0x7ffff000, R7, 0xf8, !PT ;  /* 0x7ffff00009077812 */ /* 0x000fc400078ef807 */
[----:B------:R-:W-:Y:S01]  /*5810*/  ISETP.GE.AND P1, PT, R8, UR4, PT ;  /* 0x0000000408007c0c */ /* 0x000fe2000bf26270 */
[----:B------:R-:W-:Y:S01]  /*5820*/  STS [R2+0x8080], R88 ;  /* 0x0080805802007388 */ /* 0x000fe20000000800 */
[----:B------:R-:W-:Y:S02]  /*5830*/  SHF.R.S32.HI R9, RZ, 0x1f, R8 ;  /* 0x0000001fff097819 */ /* 0x000fe40000011408 */
[----:B------:R-:W-:Y:S01]  /*5840*/  ISETP.GE.OR P0, PT, R6, c[0x0][0x324], P1 ;  /* 0x0000c90006007a0c */ /* 0x000fe20000f06670 */
        /* <DEDUP_REMOVED lines=12> */
[----:B---3--:R-:W-:-:S03]  /*5910*/  SHF.R.S32.HI R84, RZ, 0x1f, R73 ;  /* 0x0000001fff547819 */ /* 0x008fc60000011449 */
        /* <DEDUP_REMOVED lines=14> */
[----:B------:R2:W-:Y:S04]  /*5a00*/  STS [R0+0xf480], R74 ;  /* 0x00f4804a00007388 */ /* 0x0005e80000000800 */
[----:B------:R-:W-:Y:S04]  /*5a10*/  STS [R2+0xf080], R76 ;  /* 0x00f0804c02007388 */ /* 0x000fe80000000800 */
[----:B------:R-:W-:Y:S04]  /*5a20*/  STS [R2+0xf480], R78 ;  /* 0x00f4804e02007388 */ /* 0x000fe80000000800 */
[----:B------:R-:W-:Y:S04]  /*5a30*/  STS [R0+0x80], R38 ;  /* 0x0000802600007388 */ /* 0x000fe80000000800 */
[----:B------:R-:W-:Y:S04]  /*5a40*/  STS [R0+0x480], R37 ;  /* 0x0004802500007388 */ /* 0x000fe80000000800 */
[----:B------:R-:W-:Y:S01]  /*5a50*/  STS [R2+0x80], R34 ;  /* 0x0000802202007388 */ /* 0x000fe20000000800 */
[----:B-1----:R-:W-:-:S03]  /*5a60*/  P2R R72, PR, RZ, 0x2 ;  /* 0x00000002ff487803 */ /* 0x002fc60000000000 */
        /* <DEDUP_REMOVED lines=28> */
[----:B------:R3:W-:Y:S04]  /*5c30*/  STS [R2+0x7480], R5 ;  /* 0x0074800502007388 */ /* 0x0007e80000000800 */
[----:B--2---:R-:W2:Y:S01]  /*5c40*/  S2R R74, SR_CTAID.Y ;  /* 0x00000000004a7919 */ /* 0x004ea20000002600 */
[----:B-1----:R-:W-:-:S03]  /*5c50*/  IMAD.SHL.U32 R0, R7, 0x2, RZ ;  /* 0x0000000207007824 */ /* 0x002fc600078e00ff */
[----:B------:R-:W-:Y:S01]  /*5c60*/  BAR.SYNC.DEFER_BLOCKING 0x1, 0x100 ;  /* 0x0044000000007b1d */ /* 0x000fe20000010000 */
[----:B------:R-:W-:Y:S01]  /*5c70*/  SHF.R.S32.HI R7, RZ, 0x1f, R6 ;  /* 0x0000001fff077819 */ /* 0x000fe20000011406 */
[----:B---3--:R-:W-:Y:S01]  /*5c80*/  IMAD.U32 R5, RZ, RZ, UR10 ;  /* 0x0000000aff057e24 */ /* 0x008fe2000f8e00ff */
[----:B--2---:R-:W-:-:S03]  /*5c90*/  SHF.R.S32.HI R75, RZ, 0x1f, R74 ;  /* 0x0000001fff4b7819 */ /* 0x004fc6000001144a */
[----:B------:R-:W-:-:S04]  /*5ca0*/  IMAD.WIDE.U32 R2, R74, c[0x0][0x338], R6 ;  /* 0x0000ce004a027a25 */ /* 0x000fc800078e0006 */
[----:B------:R-:W-:-:S04]  /*5cb0*/  IMAD R4, R75, c[0x0][0x338], RZ ;  /* 0x0000ce004b047a24 */ /* 0x000fc800078e02ff */
[----:B------:R-:W-:-:S04]  /*5cc0*/  IMAD R4, R74, c[0x0][0x33c], R4 ;  /* 0x0000cf004a047a24 */ /* 0x000fc800078e0204 */
[----:B------:R-:W-:Y:S01]  /*5cd0*/  IMAD.IADD R3, R3, 0x1, R4 ;  /* 0x0000000103037824 */ /* 0x000fe200078e0204 */
[----:B------:R1:W2:Y:S01]  /*5ce0*/  LDS.128 R20, [R0+0x8480] ;  /* 0x0084800000147984 */ /* 0x0002a20000000c00 */
[----:B------:R-:W-:Y:S02]  /*5cf0*/  IMAD R4, R84, c[0x0][0x340], RZ ;  /* 0x0000d00054047a24 */ /* 0x000fe400078e02ff */
[C---:B------:R-:W-:Y:S01]  /*5d00*/  IMAD.WIDE.U32 R10, R73.reuse, c[0x0][0x340], R2 ;  /* 0x0000d000490a7a25 */ /* 0x040fe200078e0002 */
[----:B------:R1:W3:Y:S03]  /*5d10*/  LDS.128 R24, [R0+0x8880] ;  /* 0x0088800000187984 */ /* 0x0002e60000000c00 */
[----:B------:R-:W-:Y:S01]  /*5d20*/  IMAD R4, R73, c[0x0][0x344], R4 ;  /* 0x0000d10049047a24 */ /* 0x000fe200078e0204 */
[----:B------:R1:W4:Y:S01]  /*5d30*/  LDS.128 R28, [R0+0x8c80] ;  /* 0x008c8000001c7984 */ /* 0x0003220000000c00 */
[----:B------:R-:W-:-:S03]  /*5d40*/  IMAD.WIDE R2, R5, 0x40, R8 ;  /* 0x0000004005027825 */ /* 0x000fc600078e0208 */
        /* <DEDUP_REMOVED lines=23> */
.L_x_151:
[----:B--234-:R-:W-:Y:S05]  /*5ec0*/  BSYNC B0 ;  /* 0x0000000000007941 */ /* 0x01cfea0003800000 */
.L_x_150:
[----:B-1----:R-:W-:Y:S01]  /*5ed0*/  IADD3 R0, R8, 0x8, RZ ;  /* 0x0000000808007810 */ /* 0x002fe20007ffe0ff */
[----:B------:R-:W-:Y:S03]  /*5ee0*/  BSSY B0, `(.L_x_152) ;  /* 0x0000010000007945 */ /* 0x000fe60003800000 */
[----:B------:R-:W-:-:S04]  /*5ef0*/  ISETP.GE.AND P0, PT, R0, UR4, PT ;  /* 0x0000000400007c0c */ /* 0x000fc8000bf06270 */
        /* <DEDUP_REMOVED lines=14> */
.L_x_153:
[----:B------:R-:W-:Y:S05]  /*5fe0*/  BSYNC B0 ;  /* 0x0000000000007941 */ /* 0x000fea0003800000 */
.L_x_152:
[----:B------:R-:W-:Y:S01]  /*5ff0*/  IADD3 R0, R8, 0x10, RZ ;  /* 0x0000001008007810 */ /* 0x000fe20007ffe0ff */
[----:B------:R-:W-:Y:S03]  /*6000*/  BSSY B0, `(.L_x_154) ;  /* 0x000000f000007945 */ /* 0x000fe60003800000 */
[----:B------:R-:W-:-:S04]  /*6010*/  ISETP.GE.AND P6, PT, R0, UR4, PT ;  /* 0x0000000400007c0c */ /* 0x000fc8000bfc6270 */
        /* <DEDUP_REMOVED lines=13> */
.L_x_155:
[----:B------:R-:W-:Y:S05]  /*60f0*/  BSYNC B0 ;  /* 0x0000000000007941 */ /* 0x000fea0003800000 */
.L_x_154:
        /* <DEDUP_REMOVED lines=16> */
.L_x_157:
[----:B------:R-:W-:Y:S05]  /*6200*/  BSYNC B0 ;  /* 0x0000000000007941 */ /* 0x000fea0003800000 */
.L_x_156:
        /* <DEDUP_REMOVED lines=16> */
.L_x_159:
[----:B------:R-:W-:Y:S05]  /*6310*/  BSYNC B0 ;  /* 0x0000000000007941 */ /* 0x000fea0003800000 */
.L_x_158:
        /* <DEDUP_REMOVED lines=16> */
.L_x_161:
[----:B------:R-:W-:Y:S05]  /*6420*/  BSYNC B0 ;  /* 0x0000000000007941 */ /* 0x000fea0003800000 */
.L_x_160:
        /* <DEDUP_REMOVED lines=16> */
.L_x_163:
[----:B------:R-:W-:Y:S05]  /*6530*/  BSYNC B0 ;  /* 0x0000000000007941 */ /* 0x000fea0003800000 */
.L_x_162:
[----:B------:R-:W-:Y:S01]  /*6540*/  IADD3 R0, R8, 0x38, RZ ;  /* 0x0000003808007810 */ /* 0x000fe20007ffe0ff */
[----:B------:R-:W-:Y:S03]  /*6550*/  BSSY B0, `(.L_x_164) ;  /* 0x000000e000007945 */ /* 0x000fe60003800000 */
[----:B------:R-:W-:-:S04]  /*6560*/  ISETP.GE.AND P1, PT, R0, UR4, PT ;  /* 0x0000000400007c0c */ /* 0x000fc8000bf26270 */
        /* <DEDUP_REMOVED lines=12> */
.L_x_165:
[----:B------:R-:W-:Y:S05]  /*6630*/  BSYNC B0 ;  /* 0x0000000000007941 */ /* 0x000fea0003800000 */
.L_x_164:
[----:B------:R-:W-:Y:S01]  /*6640*/  ISETP.NE.AND P0, PT, R72, RZ, PT ;  /* 0x000000ff4800720c */ /* 0x000fe20003f05270 */
[----:B------:R-:W-:Y:S01]  /*6650*/  IMAD R0, R75, c[0x0][0x308], RZ ;  /* 0x0000c2004b007a24 */ /* 0x000fe200078e02ff */
[----:B------:R-:W-:Y:S01]  /*6660*/  BSSY B0, `(.L_x_166) ;  /* 0x0000012000007945 */ /* 0x000fe20003800000 */
[----:B--2---:R-:W-:Y:S01]  /*6670*/  IMAD.WIDE.U32 R4, R74, c[0x0][0x308], R6 ;  /* 0x0000c2004a047a25 */ /* 0x004fe200078e0006 */
        /* <DEDUP_REMOVED lines=16> */
.L_x_167:
[----:B------:R-:W-:Y:S05]  /*6780*/  BSYNC B0 ;  /* 0x0000000000007941 */ /* 0x000fea0003800000 */
.L_x_166:
        /* <DEDUP_REMOVED lines=15> */
.L_x_169:
[----:B------:R-:W-:Y:S05]  /*6880*/  BSYNC B0 ;  /* 0x0000000000007941 */ /* 0x000fea0003800000 */
.L_x_168:
        /* <DEDUP_REMOVED lines=14> */
.L_x_171:
[----:B------:R-:W-:Y:S05]  /*6970*/  BSYNC B0 ;  /* 0x0000000000007941 */ /* 0x000fea0003800000 */
.L_x_170:
        /* <DEDUP_REMOVED lines=14> */
.L_x_173:
[----:B------:R-:W-:Y:S05]  /*6a60*/  BSYNC B0 ;  /* 0x0000000000007941 */ /* 0x000fea0003800000 */
.L_x_172:
        /* <DEDUP_REMOVED lines=14> */
.L_x_175:
[----:B------:R-:W-:Y:S05]  /*6b50*/  BSYNC B0 ;  /* 0x0000000000007941 */ /* 0x000fea0003800000 */
.L_x_174:
        /* <DEDUP_REMOVED lines=14> */
.L_x_177:
[----:B------:R-:W-:Y:S05]  /*6c40*/  BSYNC B0 ;  /* 0x0000000000007941 */ /* 0x000fea0003800000 */
.L_x_176:
        /* <DEDUP_REMOVED lines=14> */
.L_x_179:
[----:B------:R-:W-:Y:S05]  /*6d30*/  BSYNC B0 ;  /* 0x0000000000007941 */ /* 0x000fea0003800000 */
.L_x_178:
        /* <DEDUP_REMOVED lines=14> */
.L_x_149:
[----:B------:R-:W2:Y:S01]  /*6e20*/  LDL.LU.64 R2, [R1+0x70] ;  /* 0x0000700001027983 */ /* 0x000ea20000300a00 */
[----:B------:R-:W-:Y:S01]  /*6e30*/  ULDC UR4, c[0x0][0x2f0] ;  /* 0x0000bc0000047ab9 */ /* 0x000fe20000000800 */
[----:B------:R-:W-:Y:S01]  /*6e40*/  BSSY B0, `(.L_x_180) ;  /* 0x0000024000007945 */ /* 0x000fe20003800000 */
[----:B------:R-:W-:Y:S01]  /*6e50*/  UIADD3 UR4, -UR13, UR4, URZ ;  /* 0x000000040d047290 */ /* 0x000fe2000fffe13f */
[----:B------:R-:W3:Y:S04]  /*6e60*/  S2R R18, SR_CTAID.Y ;  /* 0x0000000000127919 */ /* 0x000ee80000002600 */
[----:B------:R-:W4:Y:S01]  /*6e70*/  S2R R19, SR_CTAID.Z ;  /* 0x0000000000137919 */ /* 0x000f220000002700 */
[----:B---3--:R-:W-:-:S02]  /*6e80*/  SHF.R.S32.HI R20, RZ, 0x1f, R18 ;  /* 0x0000001fff147819 */ /* 0x008fc40000011412 */
[----:B----4-:R-:W-:-:S05]  /*6e90*/  SHF.R.S32.HI R21, RZ, 0x1f, R19 ;  /* 0x0000001fff157819 */ /* 0x010fca0000011413 */
[----:B------:R-:W-:-:S04]  /*6ea0*/  IMAD R8, R21, c[0x0][0x310], RZ ;  /* 0x0000c40015087a24 */ /* 0x000fc800078e02ff */
[----:B------:R-:W-:Y:S01]  /*6eb0*/  IMAD R8, R19, c[0x0][0x314], R8 ;  /* 0x0000c50013087a24 */ /* 0x000fe200078e0208 */
[----:B--2---:R-:W-:-:S04]  /*6ec0*/  SHF.R.S32.HI R0, RZ, 0x1f, R2 ;  /* 0x0000001fff007819 */ /* 0x004fc80000011402 */
[----:B------:R-:W-:-:S04]  /*6ed0*/  LEA.HI R0, R0, R2, RZ, 0x5 ;  /* 0x0000000200007211 */ /* 0x000fc800078f28ff */
[----:B------:R-:W-:Y:S02]  /*6ee0*/  LOP3.LUT R4, R0, 0x1fffffe0, RZ, 0xc0, !PT ;  /* 0x1fffffe000047812 */ /* 0x000fe400078ec0ff */
[----:B-1----:R-:W-:-:S03]  /*6ef0*/  SHF.R.S32.HI R6, RZ, 0x5, R0 ;  /* 0x00000005ff067819 */ /* 0x002fc60000011400 */
[----:B------:R-:W-:Y:S01]  /*6f00*/  IMAD.IADD R4, R2, 0x1, -R4 ;  /* 0x0000000102047824 */ /* 0x000fe200078e0a04 */
[----:B------:R-:W-:Y:S01]  /*6f10*/  ISETP.GE.AND P0, PT, R6, UR4, PT ;  /* 0x0000000406007c0c */ /* 0x000fe2000bf06270 */
[----:B------:R-:W-:Y:S01]  /*6f20*/  IMAD R2, R20, c[0x0][0x308], RZ ;  /* 0x0000c20014027a24 */ /* 0x000fe200078e02ff */
[----:B------:R-:W-:Y:S01]  /*6f30*/  SHF.R.S32.HI R7, RZ, 0x1f, R6 ;  /* 0x0000001fff077819 */ /* 0x000fe20000011406 */
[----:B------:R-:W-:Y:S01]  /*6f40*/  IMAD.SHL.U32 R4, R4, 0x8, RZ ;  /* 0x0000000804047824 */ /* 0x000fe200078e00ff */
[----:B------:R-:W-:Y:S01]  /*6f50*/  P2R R16, PR, RZ, 0x1 ;  /* 0x00000001ff107803 */ /* 0x000fe20000000000 */
[----:B------:R-:W-:-:S03]  /*6f60*/  IMAD R2, R18, c[0x0][0x30c], R2 ;  /* 0x0000c30012027a24 */ /* 0x000fc600078e0202 */
[----:B------:R-:W-:Y:S02]  /*6f70*/  SHF.R.S32.HI R5, RZ, 0x1f, R4 ;  /* 0x0000001fff057819 */ /* 0x000fe40000011404 */
[----:B------:R-:W-:-:S03]  /*6f80*/  ISETP.GE.OR P0, PT, R4, c[0x0][0x2f4], P0 ;  /* 0x0000bd0004007a0c */ /* 0x000fc60000706670 */
[----:B------:R-:W-:-:S05]  /*6f90*/  IMAD.WIDE.U32 R10, R18, c[0x0][0x308], R4 ;  /* 0x0000c200120a7a25 */ /* 0x000fca00078e0004 */
[----:B------:R-:W-:Y:S01]  /*6fa0*/  IADD3 R11, R2, R11, RZ ;  /* 0x0000000b020b7210 */ /* 0x000fe20007ffe0ff */
[----:B------:R-:W-:-:S04]  /*6fb0*/  IMAD.U32 R2, RZ, RZ, UR10 ;  /* 0x0000000aff027e24 */ /* 0x000fc8000f8e00ff */
[----:B------:R-:W-:-:S04]  /*6fc0*/  IMAD.WIDE.U32 R10, R19, c[0x0][0x310], R10 ;  /* 0x0000c400130a7a25 */ /* 0x000fc800078e000a */
[----:B------:R-:W-:Y:S01]  /*6fd0*/  IMAD.WIDE R2, R2, 0x40, R6 ;  /* 0x0000004002027825 */ /* 0x000fe200078e0206 */
        /* <DEDUP_REMOVED lines=10> */
.L_x_181:
[----:B------:R-:W-:Y:S05]  /*7080*/  BSYNC B0 ;  /* 0x0000000000007941 */ /* 0x000fea0003800000 */
.L_x_180:
[----:B------:R-:W-:Y:S01]  /*7090*/  IADD3 R0, R6, 0x8, RZ ;  /* 0x0000000806007810 */ /* 0x000fe20007ffe0ff */
        /* <DEDUP_REMOVED lines=16> */
.L_x_183:
[----:B------:R-:W-:Y:S05]  /*71a0*/  BSYNC B0 ;  /* 0x0000000000007941 */ /* 0x000fea0003800000 */
.L_x_182:
        /* <DEDUP_REMOVED lines=16> */
.L_x_185:
[----:B------:R-:W-:Y:S05]  /*72b0*/  BSYNC B0 ;  /* 0x0000000000007941 */ /* 0x000fea0003800000 */
.L_x_184:
        /* <DEDUP_REMOVED lines=16> */
.L_x_187:
[----:B------:R-:W-:Y:S05]  /*73c0*/  BSYNC B0 ;  /* 0x0000000000007941 */ /* 0x000fea0003800000 */
.L_x_186:
        /* <DEDUP_REMOVED lines=16> */
.L_x_189:
[----:B------:R-:W-:Y:S05]  /*74d0*/  BSYNC B0 ;  /* 0x0000000000007941 */ /* 0x000fea0003800000 */
.L_x_188:
        /* <DEDUP_REMOVED lines=16> */
.L_x_191:
[----:B------:R-:W-:Y:S05]  /*75e0*/  BSYNC B0 ;  /* 0x0000000000007941 */ /* 0x000fea0003800000 */
.L_x_190:
        /* <DEDUP_REMOVED lines=16> */
.L_x_193:
[----:B------:R-:W-:Y:S05]  /*76f0*/  BSYNC B0 ;  /* 0x0000000000007941 */ /* 0x000fea0003800000 */
.L_x_192:
[----:B------:R-:W-:Y:S01]  /*7700*/  IADD3 R6, R6, 0x38, RZ ;  /* 0x0000003806067810 */ /* 0x000fe20007ffe0ff */
[----:B------:R-:W-:Y:S03]  /*7710*/  BSSY B0, `(.L_x_194) ;  /* 0x000000e000007945 */ /* 0x000fe60003800000 */
[----:B------:R-:W-:-:S04]  /*7720*/  ISETP.GE.AND P1, PT, R6, UR4, PT ;  /* 0x0000000406007c0c */ /* 0x000fc8000bf26270 */
[----:B------:R-:W-:-:S13]  /*7730*/  ISETP.GE.OR P0, PT, R4, c[0x0][0x2f4], P1 ;  /* 0x0000bd0004007a0c */ /* 0x000fda0000f06670 */
[----:B------:R-:W-:Y:S05]  /*7740*/  @P0 BRA `(.L_x_195) ;  /* 0x000000a000000947 */ /* 0x000fea0003800000 */
[----:B------:R-:W-:Y:S02]  /*7750*/  IADD3 R0, P0, R2, 0x38, RZ ;  /* 0x0000003802007810 */ /* 0x000fe40007f1e0ff */
[----:B------:R-:W-:Y:S02]  /*7760*/  MOV R8, R10 ;  /* 0x0000000a00087202 */ /* 0x000fe40000000f00 */
[----:B------:R-:W-:-:S03]  /*7770*/  IADD3.X R6, RZ, R3, RZ, P0, !PT ;  /* 0x00000003ff067210 */ /* 0x000fc600007fe4ff */
[----:B------:R-:W-:-:S04]  /*7780*/  IMAD.WIDE.U32 R8, R0, c[0x0][0x300], R8 ;  /* 0x0000c00000087a25 */ /* 0x000fc800078e0008 */
[----:B------:R-:W-:-:S04]  /*7790*/  IMAD R6, R6, c[0x0][0x300], RZ ;  /* 0x0000c00006067a24 */ /* 0x000fc800078e02ff */
[----:B------:R-:W-:Y:S01]  /*77a0*/  IMAD R0, R0, c[0x0][0x304], R6 ;  /* 0x0000c10000007a24 */ /* 0x000fe200078e0206 */
[----:B------:R-:W-:-:S04]  /*77b0*/  LEA R6, P0, R8, c[0x0][0x2e8], 0x1 ;  /* 0x0000ba0008067a11 */ /* 0x000fc800078008ff */
[----:B------:R-:W-:-:S04]  /*77c0*/  IADD3 R0, R0, R9, RZ ;  /* 0x0000000900007210 */ /* 0x000fc80007ffe0ff */
[----:B------:R-:W-:-:S05]  /*77d0*/  LEA.HI.X R7, R8, c[0x0][0x2ec], R0, 0x1, P0 ;  /* 0x0000bb0008077a11 */ /* 0x000fca00000f0c00 */
[----:B------:R2:W-:Y:S02]  /*77e0*/  STG.E.128 [R6.64], RZ ;  /* 0x000000ff06007986 */ /* 0x0005e4000c101d14 */
.L_x_195:
[----:B------:R-:W-:Y:S05]  /*77f0*/  BSYNC B0 ;  /* 0x0000000000007941 */ /* 0x000fea0003800000 */
.L_x_194:
[----:B------:R-:W-:Y:S01]  /*7800*/  ISETP.NE.AND P0, PT, R16, RZ, PT ;  /* 0x000000ff1000720c */ /* 0x000fe20003f05270 */
[----:B------:R-:W-:Y:S01]  /*7810*/  IMAD R0, R20, c[0x0][0x338], RZ ;  /* 0x0000ce0014007a24 */ /* 0x000fe200078e02ff */
[----:B------:R-:W-:Y:S01]  /*7820*/  BSSY B0, `(.L_x_196) ;  /* 0x0000012000007945 */ /* 0x000fe20003800000 */
[----:B------:R-:W-:Y:S01]  /*7830*/  IMAD.WIDE.U32 R8, R18, c[0x0][0x338], R4 ;  /* 0x0000ce0012087a25 */ /* 0x000fe200078e0004 */
[----:B------:R-:W-:-:S03]  /*7840*/  ISETP.GE.OR P0, PT, R4, c[0x0][0x324], P0 ;  /* 0x0000c90004007a0c */ /* 0x000fc60000706670 */
[----:B------:R-:W-:Y:S02]  /*7850*/  IMAD R0, R18, c[0x0][0x33c], R0 ;  /* 0x0000cf0012007a24 */ /* 0x000fe400078e0200 */
[----:B--2---:R-:W-:-:S03]  /*7860*/  IMAD R6, R21, c[0x0][0x340], RZ ;  /* 0x0000d00015067a24 */ /* 0x004fc600078e02ff */
        /* <DEDUP_REMOVED lines=13> */
.L_x_197:
[----:B------:R-:W-:Y:S05]  /*7940*/  BSYNC B0 ;  /* 0x0000000000007941 */ /* 0x000fea0003800000 */
.L_x_196:
        /* <DEDUP_REMOVED lines=14> */
[----:B------:R2:W-:Y:S02]  /*7a30*/  STG.E.128 [R12.64], RZ ;  /* 0x000000ff0c007986 */ /* 0x0005e4000c101d14 */
.L_x_199:
[----:B------:R-:W-:Y:S05]  /*7a40*/  BSYNC B0 ;  /* 0x0000000000007941 */ /* 0x000fea0003800000 */
.L_x_198:
        /* <DEDUP_REMOVED lines=14> */
.L_x_201:
[----:B------:R-:W-:Y:S05]  /*7b30*/  BSYNC B0 ;  /* 0x0000000000007941 */ /* 0x000fea0003800000 */
.L_x_200:
        /* <DEDUP_REMOVED lines=14> */
.L_x_203:
[----:B------:R-:W-:Y:S05]  /*7c20*/  BSYNC B0 ;  /* 0x0000000000007941 */ /* 0x000fea0003800000 */
.L_x_202:
        /* <DEDUP_REMOVED lines=14> */
.L_x_205:
[----:B------:R-:W-:Y:S05]  /*7d10*/  BSYNC B0 ;  /* 0x0000000000007941 */ /* 0x000fea0003800000 */
.L_x_204:
        /* <DEDUP_REMOVED lines=14> */
.L_x_207:
[----:B------:R-:W-:Y:S05]  /*7e00*/  BSYNC B0 ;  /* 0x0000000000007941 */ /* 0x000fea0003800000 */
.L_x_206:
        /* <DEDUP_REMOVED lines=14> */
.L_x_209:
[----:B------:R-:W-:Y:S05]  /*7ef0*/  BSYNC B0 ;  /* 0x0000000000007941 */ /* 0x000fea0003800000 */
.L_x_208:
[----:B------:R-:W-:-:S13]  /*7f00*/  ISETP.GE.OR P1, PT, R4, c[0x0][0x324], P1 ;  /* 0x0000c90004007a0c */ /* 0x000fda0000f26670 */
[----:B------:R-:W-:Y:S05]  /*7f10*/  @P1 EXIT ;  /* 0x000000000000194d */ /* 0x000fea0003800000 */
        /* <DEDUP_REMOVED lines=9> */
[----:B------:R-:W-:Y:S01]  /*7fb0*/  STG.E.128 [R2.64], RZ ;  /* 0x000000ff02007986 */ /* 0x000fe2000c101d14 */
[----:B------:R-:W-:Y:S05]  /*7fc0*/  EXIT ;  /* 0x000000000000794d */ /* 0x000fea0003800000 */
.L_x_210:
        /* <DEDUP_REMOVED lines=11> */
.L_x_1150:


//--------------------- .text._ZN7cutlass13device_kernelIN5flash19enable_sm80_to_sm89INS1_16FlashAttnBwdSm80INS1_25CollectiveMainloopBwdSm80ILi1ELi1EN4cute5tupleIJNS5_1CILi32EEENS7_ILi64EEENS7_ILi256EEEEEENS_6half_tEfNS_4arch4Sm80ELb0ELb1ELb0ELb0ELb0ELb0ELb0ELb0ELi2ELi2ELi2ELi1ELb1EEENS1_24CollectiveEpilogueBwdGQAISB_fSE_Li256ELb0ELb0EEENS1_19SingleTileSchedulerILb0ELb0ELb0ELi64EEEEEEEEEvNT_6ParamsE --------------------------
	.section	.text._ZN7cutlass13device_kernelIN5flash19enable_sm80_to_sm89INS1_16FlashAttnBwdSm80INS1_25CollectiveMainloopBwdSm80ILi1ELi1EN4cute5tupleIJNS5_1CILi32EEENS7_ILi64EEENS7_ILi256EEEEEENS_6half_tEfNS_4arch4Sm80ELb0ELb1ELb0ELb0ELb0ELb0ELb0ELb0ELi2ELi2ELi2ELi1ELb1EEENS1_24CollectiveEpilogueBwdGQAISB_fSE_Li256ELb0ELb0EEENS1_19SingleTileSchedulerILb0ELb0ELb0ELi64EEEEEEEEEvNT_6ParamsE,"ax",@progbits
	.sectioninfo	@"SHI_REGISTERS=255"
	.align	128
.text._ZN7cutlass13device_kernelIN5flash19enable_sm80_to_sm89INS1_16FlashAttnBwdSm80INS1_25CollectiveMainloopBwdSm80ILi1ELi1EN4cute5tupleIJNS5_1CILi32EEENS7_ILi64EEENS7_ILi256EEEEEENS_6half_tEfNS_4arch4Sm80ELb0ELb1ELb0ELb0ELb0ELb0ELb0ELb0ELi2ELi2ELi2ELi1ELb1EEENS1_24CollectiveEpilogueBwdGQAISB_fSE_Li256ELb0ELb0EEENS1_19SingleTileSchedulerILb0ELb0ELb0ELi64EEEEEEEEEvNT_6ParamsE:
        .type           _ZN7cutlass13device_kernelIN5flash19enable_sm80_to_sm89INS1_16FlashAttnBwdSm80INS1_25CollectiveMainloopBwdSm80ILi1ELi1EN4cute5tupleIJNS5_1CILi32EEENS7_ILi64EEENS7_ILi256EEEEEENS_6half_tEfNS_4arch4Sm80ELb0ELb1ELb0ELb0ELb0ELb0ELb0ELb0ELi2ELi2ELi2ELi1ELb1EEENS1_24CollectiveEpilogueBwdGQAISB_fSE_Li256ELb0ELb0EEENS1_19SingleTileSchedulerILb0ELb0ELb0ELi64EEEEEEEEEvNT_6ParamsE,@function
        .size           _ZN7cutlass13device_kernelIN5flash19enable_sm80_to_sm89INS1_16FlashAttnBwdSm80INS1_25CollectiveMainloopBwdSm80ILi1ELi1EN4cute5tupleIJNS5_1CILi32EEENS7_ILi64EEENS7_ILi256EEEEEENS_6half_tEfNS_4arch4Sm80ELb0ELb1ELb0ELb0ELb0ELb0ELb0ELb0ELi2ELi2ELi2ELi1ELb1EEENS1_24CollectiveEpilogueBwdGQAISB_fSE_Li256ELb0ELb0EEENS1_19SingleTileSchedulerILb0ELb0ELb0ELi64EEEEEEEEEvNT_6ParamsE,(.L_x_1151 - _ZN7cutlass13device_kernelIN5flash19enable_sm80_to_sm89INS1_16FlashAttnBwdSm80INS1_25CollectiveMainloopBwdSm80ILi1ELi1EN4cute5tupleIJNS5_1CILi32EEENS7_ILi64EEENS7_ILi256EEEEEENS_6half_tEfNS_4arch4Sm80ELb0ELb1ELb0ELb0ELb0ELb0ELb0ELb0ELi2ELi2ELi2ELi1ELb1EEENS1_24CollectiveEpilogueBwdGQAISB_fSE_Li256ELb0ELb0EEENS1_19SingleTileSchedulerILb0ELb0ELb0ELi64EEEEEEEEEvNT_6ParamsE)
        .other          _ZN7cutlass13device_kernelIN5flash19enable_sm80_to_sm89INS1_16FlashAttnBwdSm80INS1_25CollectiveMainloopBwdSm80ILi1ELi1EN4cute5tupleIJNS5_1CILi32EEENS7_ILi64EEENS7_ILi256EEEEEENS_6half_tEfNS_4arch4Sm80ELb0ELb1ELb0ELb0ELb0ELb0ELb0ELb0ELi2ELi2ELi2ELi1ELb1EEENS1_24CollectiveEpilogueBwdGQAISB_fSE_Li256ELb0ELb0EEENS1_19SingleTileSchedulerILb0ELb0ELb0ELi64EEEEEEEEEvNT_6ParamsE,@"STO_CUDA_ENTRY STV_DEFAULT"
_ZN7cutlass13device_kernelIN5flash19enable_sm80_to_sm89INS1_16FlashAttnBwdSm80INS1_25CollectiveMainloopBwdSm80ILi1ELi1EN4cute5tupleIJNS5_1CILi32EEENS7_ILi64EEENS7_ILi256EEEEEENS_6half_tEfNS_4arch4Sm80ELb0ELb1ELb0ELb0ELb0ELb0ELb0ELb0ELi2ELi2ELi2ELi1ELb1EEENS1_24CollectiveEpilogueBwdGQAISB_fSE_Li256ELb0ELb0EEENS1_19SingleTileSchedulerILb0ELb0ELb0ELi64EEEEEEEEEvNT_6ParamsE:
        /* <DEDUP_REMOVED lines=29> */
.L_x_211:
        /* <DEDUP_REMOVED lines=11> */
[----:B------:R-:W-:Y:S01]  /*0280*/  CS2R R138, SRZ ;  /* 0x00000000008a7805 */ /* 0x000fe2000001ff00 */
[----:B------:R-:W-:Y:S01]  /*0290*/  UIADD3 UR5, UR5, -UR4, URZ ;  /* 0x8000000405057290 */ /* 0x000fe2000fffe03f */
[----:B------:R-:W-:Y:S01]  /*02a0*/  CS2R R136, SRZ ;  /* 0x0000000000887805 */ /* 0x000fe2000001ff00 */
[----:B------:R-:W-:Y:S01]  /*02b0*/  ULDC.64 UR20, c[0x0][0x118] ;  /* 0x0000460000147ab9 */ /* 0x000fe20000000a00 */
[----:B------:R-:W-:Y:S01]  /*02c0*/  CS2R R134, SRZ ;  /* 0x0000000000867805 */ /* 0x000fe2000001ff00 */
        /* <DEDUP_REMOVED lines=8> */
[----:B------:R-:W-:Y:S01]  /*0350*/  USHF.R.S32.HI UR12, URZ, 0x5, UR4 ;  /* 0x000000053f0c7899 */ /* 0x000fe20008011404 */
[----:B------:R-:W-:Y:S01]  /*0360*/  CS2R R120, SRZ ;  /* 0x0000000000787805 */ /* 0x000fe2000001ff00 */
[----:B------:R-:W-:Y:S01]  /*0370*/  CS2R R118, SRZ ;  /* 0x0000000000767805 */ /* 0x000fe2000001ff00 */
[----:B------:R-:W-:Y:S01]  /*0380*/  CS2R R116, SRZ ;  /* 0x0000000000747805 */ /* 0x000fe2000001ff00 */
[----:B------:R-:W-:Y:S01]  /*0390*/  UISETP.LT.AND UP0, UPT, URZ, UR12, UPT ;  /* 0x0000000c3f00728c */ /* 0x000fe2000bf01270 */
[----:B------:R-:W-:Y:S01]  /*03a0*/  CS2R R110, SRZ ;  /* 0x00000000006e7805 */ /* 0x000fe2000001ff00 */
[----:B------:R-:W-:Y:S01]  /*03b0*/  CS2R R108, SRZ ;  /* 0x00000000006c7805 */ /* 0x000fe2000001ff00 */
        /* <DEDUP_REMOVED lines=57> */
[----:B-1----:R-:W-:Y:S01]  /*0750*/  IMAD.U32 R2, RZ, RZ, UR24 ;  /* 0x00000018ff027e24 */ /* 0x002fe2000f8e00ff */
        /* <DEDUP_REMOVED lines=11> */
[----:B------:R-:W-:Y:S01]  /*0810*/  IMAD.U32 R6, RZ, RZ, UR24 ;  /* 0x00000018ff067e24 */ /* 0x000fe2000f8e00ff */
        /* <DEDUP_REMOVED lines=366> */
[----:B------:R-:W-:Y:S01]  /*1f00*/  ULDC UR5, c[0x0][0x2a8] ;  /* 0x0000aa0000057ab9 */ /* 0x000fe20000000800 */
[----:B------:R-:W1:Y:S01]  /*1f10*/  LDSM.16.M88.4 R216, [R9+0xe080] ;  /* 0x00e0800009d8783b */ /* 0x000e620000000200 */
[----:B------:R-:W-:-:S02]  /*1f20*/  UISETP.GT.AND UP2, UPT, UR10, -0x1, UPT ;  /* 0xffffffff0a00788c */ /* 0x000fc4000bf44270 */
        /* <DEDUP_REMOVED lines=113> */
[----:B------:R-:W-:-:S03]  /*2640*/  CS2R R24, SRZ ;  /* 0x0000000000187805 */ /* 0x000fc6000001ff00 */
        /* <DEDUP_REMOVED lines=20> */
.L_x_223:
        /* <DEDUP_REMOVED lines=96> */
.L_x_215:
[----:B------:R-:W-:Y:S04]  /*2d90*/  MOV R14, 0x1 ;  /* 0x00000001000e7802 */ /* 0x000fe80000000f00 */
[----:B------:R-:W-:-:S13]  /*2da0*/  ISETP.NE.AND P2, PT, R14, c[0x0][0x2a8], PT ;  /* 0x0000aa000e007a0c */ /* 0x000fda0003f45270 */
[----:B------:R-:W-:Y:S05]  /*2db0*/  @P2 IMAD.HI.U32 R14, R12, c[0x0][0x2ac], RZ ;  /* 0x0000ab000c0e2a27 */ /* 0x000fea00078e00ff */
[----:B------:R-:W-:Y:S02]  /*2dc0*/  @P2 SHF.R.U32.HI R12, RZ, c[0x0][0x2b0], R14 ;  /* 0x0000ac00ff0c2a19 */ /* 0x000fe4000001160e */
.L_x_216:
[----:B------:R-:W-:Y:S05]  /*2dd0*/  BSYNC B0 ;  /* 0x0000000000007941 */ /* 0x000fea0003800000 */
.L_x_214:
[----:B------:R-:W2:Y:S01]  /*2de0*/  LDL R15, [R1+0x84] ;  /* 0x00008400010f7983 */ /* 0x000ea20000100800 */
[----:B------:R-:W-:Y:S04]  /*2df0*/  IMAD.MOV.U32 R14, RZ, RZ, c[0x0][0x2a8] ;  /* 0x0000aa00ff0e7624 */ /* 0x000fe800078e00ff */
[----:B------:R-:W-:Y:S04]  /*2e00*/  IMAD R12, R12, R14, -UR13 ;  /* 0x8000000d0c0c7e24 */ /* 0x000fe8000f8e020e */
[----:B--2---:R-:W-:Y:S05]  /*2e10*/  IMAD.IADD R12, R12, 0x1, -R15 ;  /* 0x000000010c0c7824 */ /* 0x004fea00078e0a0f */
[----:B------:R-:W-:Y:S02]  /*2e20*/  IADD3 R14, R12, c[0x0][0x2a8], RZ ;  /* 0x0000aa000c0e7a10 */ /* 0x000fe40007ffe0ff */
[----:B------:R-:W-:Y:S02]  /*2e30*/  IMNMX R156, R156, R12, !PT ;  /* 0x0000000c9c9c7217 */ /* 0x000fe40007800200 */
[----:B------:R-:W-:Y:S02]  /*2e40*/  IMNMX R157, R157, R14, PT ;  /* 0x0000000e9d9d7217 */ /* 0x000fe40003800200 */
.L_x_213:
        /* <DEDUP_REMOVED lines=17> */
.L_x_219:
[----:B------:R-:W-:Y:S04]  /*2f60*/  MOV R13, 0x1 ;  /* 0x00000001000d7802 */ /* 0x000fe80000000f00 */
[----:B------:R-:W-:-:S13]  /*2f70*/  ISETP.NE.AND P0, PT, R13, c[0x0][0x2a8], PT ;  /* 0x0000aa000d007a0c */ /* 0x000fda0003f05270 */
[----:B------:R-:W-:Y:S05]  /*2f80*/  @P0 IMAD.HI.U32 R13, R12, c[0x0][0x2ac], RZ ;  /* 0x0000ab000c0d0a27 */ /* 0x000fea00078e00ff */
[----:B------:R-:W-:Y:S02]  /*2f90*/  @P0 SHF.R.U32.HI R12, RZ, c[0x0][0x2b0], R13 ;  /* 0x0000ac00ff0c0a19 */ /* 0x000fe4000001160d */
.L_x_220:
[----:B------:R-:W-:Y:S05]  /*2fa0*/  BSYNC B0 ;  /* 0x0000000000007941 */ /* 0x000fea0003800000 */
.L_x_218:
[----:B------:R-:W2:Y:S01]  /*2fb0*/  LDL R14, [R1+0x84] ;  /* 0x00008400010e7983 */ /* 0x000ea20000100800 */
[----:B------:R-:W-:Y:S04]  /*2fc0*/  IMAD.MOV.U32 R13, RZ, RZ, c[0x0][0x2a8] ;  /* 0x0000aa00ff0d7624 */ /* 0x000fe800078e00ff */
[----:B------:R-:W-:Y:S04]  /*2fd0*/  IMAD R12, R12, R13, -UR13 ;  /* 0x8000000d0c0c7e24 */ /* 0x000fe8000f8e020d */
[----:B--2---:R-:W-:Y:S05]  /*2fe0*/  IMAD.IADD R12, R12, 0x1, -R14 ;  /* 0x000000010c0c7824 */ /* 0x004fea00078e0a0e */
[----:B------:R-:W-:Y:S02]  /*2ff0*/  IADD3 R13, R12, c[0x0][0x2a8], RZ ;  /* 0x0000aa000c0d7a10 */ /* 0x000fe40007ffe0ff */
[----:B------:R-:W-:Y:S02]  /*3000*/  IMNMX R158, R158, R12, !PT ;  /* 0x0000000c9e9e7217 */ /* 0x000fe40007800200 */
[----:B------:R-:W-:Y:S02]  /*3010*/  IMNMX R159, R159, R13, PT ;  /* 0x0000000d9f9f7217 */ /* 0x000fe40003800200 */
.L_x_217:
        /* <DEDUP_REMOVED lines=248> */
.L_x_221:
        /* <DEDUP_REMOVED lines=104> */
.L_x_222:
        /* <DEDUP_REMOVED lines=167> */
.L_x_212:
[----:B------:R-:W-:Y:S05]  /*5090*/  @P1 EXIT ;  /* 0x000000000000194d */ /* 0x000fea0003800000 */
[----:B-1----:R-:W2:Y:S01]  /*50a0*/  LDL.LU.64 R4, [R1+0x70] ;  /* 0x0000700001047983 */ /* 0x002ea20000300a00 */
[----:B------:R-:W-:Y:S01]  /*50b0*/  MOV R2, 0x1 ;  /* 0x0000000100027802 */ /* 0x000fe20000000f00 */
[----:B------:R-:W-:Y:S02]  /*50c0*/  USHF.L.U32 UR5, UR10, 0xe, URZ ;  /* 0x0000000e0a057899 */ /* 0x000fe4000800063f */
[----:B-----5:R-:W1:Y:S04]  /*50d0*/  S2R R0, SR_CTAID.Y ;  /* 0x0000000000007919 */ /* 0x020e680000002600 */
[----:B------:R-:W-:Y:S01]  /*50e0*/  BAR.SYNC.DEFER_BLOCKING 0x1, 0x100 ;  /* 0x0044000000007b1d */ /* 0x000fe20000010000 */
[----:B------:R-:W-:Y:S01]  /*50f0*/  ISETP.NE.AND P1, PT, R2, c[0x0][0x338], PT ;  /* 0x0000ce0002007a0c */ /* 0x000fe20003f25270 */
[----:B------:R-:W-:-:S04]  /*5100*/  USHF.R.S32.HI UR4, URZ, 0x1f, UR5 ;  /* 0x0000001f3f047899 */ /* 0x000fc80008011405 */
[----:B------:R-:W3:Y:S08]  /*5110*/  S2R R11, SR_CTAID.Z ;  /* 0x00000000000b7919 */ /* 0x000ef00000002700 */
[----:B-1----:R-:W-:-:S05]  /*5120*/  @P1 IMAD.HI.U32 R3, R0, c[0x0][0x33c], RZ ;  /* 0x0000cf0000031a27 */ /* 0x002fca00078e00ff */
[----:B------:R-:W-:Y:S02]  /*5130*/  @P1 SHF.R.U32.HI R0, RZ, c[0x0][0x340], R3 ;  /* 0x0000d000ff001a19 */ /* 0x000fe40000011603 */
[----:B--2---:R-:W-:-:S04]  /*5140*/  IADD3 R2, P0, R4, UR5, RZ ;  /* 0x0000000504027c10 */ /* 0x004fc8000ff1e0ff */
[----:B------:R-:W-:Y:S02]  /*5150*/  LEA.HI.X.SX32 R3, R4, UR4, 0x1, P0 ;  /* 0x0000000404037c11 */ /* 0x000fe400080f0eff */
[----:B------:R-:W-:-:S05]  /*5160*/  SHF.R.S32.HI R4, RZ, 0x1f, R0 ;  /* 0x0000001fff047819 */ /* 0x000fca0000011400 */
[C---:B------:R-:W-:Y:S02]  /*5170*/  IMAD R6, R4.reuse, c[0x0][0x328], RZ ;  /* 0x0000ca0004067a24 */ /* 0x040fe400078e02ff */
[----:B------:R-:W-:Y:S02]  /*5180*/  IMAD R7, R4, c[0x0][0x300], RZ ;  /* 0x0000c00004077a24 */ /* 0x000fe400078e02ff */
[----:B------:R-:W-:-:S04]  /*5190*/  IMAD.WIDE.U32 R4, R0, c[0x0][0x328], R2 ;  /* 0x0000ca0000047a25 */ /* 0x000fc800078e0002 */
[----:B------:R-:W-:-:S04]  /*51a0*/  IMAD.WIDE.U32 R2, R0, c[0x0][0x300], R2 ;  /* 0x0000c00000027a25 */ /* 0x000fc800078e0002 */
[C---:B------:R-:W-:Y:S02]  /*51b0*/  IMAD R6, R0.reuse, c[0x0][0x32c], R6 ;  /* 0x0000cb0000067a24 */ /* 0x040fe400078e0206 */
[----:B------:R-:W-:Y:S01]  /*51c0*/  IMAD R0, R0, c[0x0][0x304], R7 ;  /* 0x0000c10000007a24 */ /* 0x000fe200078e0207 */
[----:B---3--:R-:W-:Y:S02]  /*51d0*/  SHF.R.S32.HI R7, RZ, 0x1f, R11 ;  /* 0x0000001fff077819 */ /* 0x008fe4000001140b */
[----:B------:R-:W-:Y:S02]  /*51e0*/  IADD3 R5, R5, R6, RZ ;  /* 0x0000000605057210 */ /* 0x000fe40007ffe0ff */
[----:B------:R-:W-:Y:S01]  /*51f0*/  IADD3 R3, R3, R0, RZ ;  /* 0x0000000003037210 */ /* 0x000fe20007ffe0ff */
[----:B------:R-:W-:Y:S02]  /*5200*/  IMAD R10, R7, c[0x0][0x330], RZ ;  /* 0x0000cc00070a7a24 */ /* 0x000fe400078e02ff */
[----:B------:R-:W-:-:S04]  /*5210*/  IMAD.WIDE.U32 R8, R11, c[0x0][0x330], R4 ;  /* 0x0000cc000b087a25 */ /* 0x000fc800078e0004 */
[----:B------:R-:W-:Y:S01]  /*5220*/  IMAD R10, R11, c[0x0][0x334], R10 ;  /* 0x0000cd000b0a7a24 */ /* 0x000fe200078e020a */
[----:B------:R-:W-:Y:S01]  /*5230*/  LEA R4, P1, R8, c[0x0][0x310], 0x2 ;  /* 0x0000c40008047a11 */ /* 0x000fe200078210ff */
[----:B------:R-:W-:Y:S02]  /*5240*/  IMAD R0, R7, c[0x0][0x308], RZ ;  /* 0x0000c20007007a24 */ /* 0x000fe400078e02ff */
[----:B------:R-:W-:Y:S01]  /*5250*/  IMAD.WIDE.U32 R6, R11, c[0x0][0x308], R2 ;  /* 0x0000c2000b067a25 */ /* 0x000fe200078e0002 */
[----:B------:R-:W-:-:S03]  /*5260*/  IADD3 R10, R9, R10, RZ ;  /* 0x0000000a090a7210 */ /* 0x000fc60007ffe0ff */
[----:B------:R-:W-:Y:S01]  /*5270*/  IMAD R0, R11, c[0x0][0x30c], R0 ;  /* 0x0000c3000b007a24 */ /* 0x000fe200078e0200 */
[----:B------:R-:W-:Y:S02]  /*5280*/  LEA.HI.X R5, R8, c[0x0][0x314], R10, 0x2, P1 ;  /* 0x0000c50008057a11 */ /* 0x000fe400008f140a */
[C---:B------:R-:W-:Y:S02]  /*5290*/  LEA R2, P0, R6.reuse, c[0x0][0x2e8], 0x2 ;  /* 0x0000ba0006027a11 */ /* 0x040fe400078010ff */
[----:B------:R-:W-:Y:S01]  /*52a0*/  IADD3 R0, R7, R0, RZ ;  /* 0x0000000007007210 */ /* 0x000fe20007ffe0ff */
[----:B------:R-:W-:Y:S03]  /*52b0*/  RED.E.ADD.F32.FTZ.RN.STRONG.GPU [R4.64], R20 ;  /* 0x000000140400798e */ /* 0x000fe6000c10e794 */
[----:B------:R-:W-:Y:S01]  /*52c0*/  LEA.HI.X R3, R6, c[0x0][0x2ec], R0, 0x2, P0 ;  /* 0x0000bb0006037a11 */ /* 0x000fe200000f1400 */
        /* <DEDUP_REMOVED lines=128> */
.L_x_224:
        /* <DEDUP_REMOVED lines=11> */
.L_x_1151:


//--------------------- .text._ZN7cutlass13device_kernelIN5flash19enable_sm80_to_sm89INS1_16FlashAttnBwdSm80INS1_25CollectiveMainloopBwdSm80ILi1ELi1EN4cute5tupleIJNS5_1CILi32EEENS7_ILi64EEENS7_ILi256EEEEEENS_6half_tEfNS_4arch4Sm80ELb0ELb1ELb0ELb1ELb0ELb0ELb0ELb0ELi2ELi2ELi2ELi1ELb1EEENS1_21CollectiveEpilogueBwdISB_SC_SE_Li256ELb1ELb0ELi4EEENS1_19SingleTileSchedulerILb1ELb0ELb0ELi64EEEEEEEEEvNT_6ParamsE --------------------------
	.section	.text._ZN7cutlass13device_kernelIN5flash19enable_sm80_to_sm89INS1_16FlashAttnBwdSm80INS1_25CollectiveMainloopBwdSm80ILi1ELi1EN4cute5tupleIJNS5_1CILi32EEENS7_ILi64EEENS7_ILi256EEEEEENS_6half_tEfNS_4arch4Sm80ELb0ELb1ELb0ELb1ELb0ELb0ELb0ELb0ELi2ELi2ELi2ELi1ELb1EEENS1_21CollectiveEpilogueBwdISB_SC_SE_Li256ELb1ELb0ELi4EEENS1_19SingleTileSchedulerILb1ELb0ELb0ELi64EEEEEEEEEvNT_6ParamsE,"ax",@progbits
	.sectioninfo	@"SHI_REGISTERS=255"
	.align	128
.text._ZN7cutlass13device_kernelIN5flash19enable_sm80_to_sm89INS1_16FlashAttnBwdSm80INS1_25CollectiveMainloopBwdSm80ILi1ELi1EN4cute5tupleIJNS5_1CILi32EEENS7_ILi64EEENS7_ILi256EEEEEENS_6half_tEfNS_4arch4Sm80ELb0ELb1ELb0ELb1ELb0ELb0ELb0ELb0ELi2ELi2ELi2ELi1ELb1EEENS1_21CollectiveEpilogueBwdISB_SC_SE_Li256ELb1ELb0ELi4EEENS1_19SingleTileSchedulerILb1ELb0ELb0ELi64EEEEEEEEEvNT_6ParamsE:
        .type           _ZN7cutlass13device_kernelIN5flash19enable_sm80_to_sm89INS1_16FlashAttnBwdSm80INS1_25CollectiveMainloopBwdSm80ILi1ELi1EN4cute5tupleIJNS5_1CILi32EEENS7_ILi64EEENS7_ILi256EEEEEENS_6half_tEfNS_4arch4Sm80ELb0ELb1ELb0ELb1ELb0ELb0ELb0ELb0ELi2ELi2ELi2ELi1ELb1EEENS1_21CollectiveEpilogueBwdISB_SC_SE_Li256ELb1ELb0ELi4EEENS1_19SingleTileSchedulerILb1ELb0ELb0ELi64EEEEEEEEEvNT_6ParamsE,@function
        .size           _ZN7cutlass13device_kernelIN5flash19enable_sm80_to_sm89INS1_16FlashAttnBwdSm80INS1_25CollectiveMainloopBwdSm80ILi1ELi1EN4cute5tupleIJNS5_1CILi32EEENS7_ILi64EEENS7_ILi256EEEEEENS_6half_tEfNS_4arch4Sm80ELb0ELb1ELb0ELb1ELb0ELb0ELb0ELb0ELi2ELi2ELi2ELi1ELb1EEENS1_21CollectiveEpilogueBwdISB_SC_SE_Li256ELb1ELb0ELi4EEENS1_19SingleTileSchedulerILb1ELb0ELb0ELi64EEEEEEEEEvNT_6ParamsE,(.L_x_1152 - _ZN7cutlass13device_kernelIN5flash19enable_sm80_to_sm89INS1_16FlashAttnBwdSm80INS1_25CollectiveMainloopBwdSm80ILi1ELi1EN4cute5tupleIJNS5_1CILi32EEENS7_ILi64EEENS7_ILi256EEEEEENS_6half_tEfNS_4arch4Sm80ELb0ELb1ELb0ELb1ELb0ELb0ELb0ELb0ELi2ELi2ELi2ELi1ELb1EEENS1_21CollectiveEpilogueBwdISB_SC_SE_Li256ELb1ELb0ELi4EEENS1_19SingleTileSchedulerILb1ELb0ELb0ELi64EEEEEEEEEvNT_6ParamsE)
        .other          _ZN7cutlass13device_kernelIN5flash19enable_sm80_to_sm89INS1_16FlashAttnBwdSm80INS1_25CollectiveMainloopBwdSm80ILi1ELi1EN4cute5tupleIJNS5_1CILi32EEENS7_ILi64EEENS7_ILi256EEEEEENS_6half_tEfNS_4arch4Sm80ELb0ELb1ELb0ELb1ELb0ELb0ELb0ELb0ELi2ELi2ELi2ELi1ELb1EEENS1_21CollectiveEpilogueBwdISB_SC_SE_Li256ELb1ELb0ELi4EEENS1_19SingleTileSchedulerILb1ELb0ELb0ELi64EEEEEEEEEvNT_6ParamsE,@"STO_CUDA_ENTRY STV_DEFAULT"
_ZN7cutlass13device_kernelIN5flash19enable_sm80_to_sm89INS1_16FlashAttnBwdSm80INS1_25CollectiveMainloopBwdSm80ILi1ELi1EN4cute5tupleIJNS5_1CILi32EEENS7_ILi64EEENS7_ILi256EEEEEENS_6half_tEfNS_4arch4Sm80ELb0ELb1ELb0ELb1ELb0ELb0ELb0ELb0ELi2ELi2ELi2ELi1ELb1EEENS1_21CollectiveEpilogueBwdISB_SC_SE_Li256ELb1ELb0ELi4EEENS1_19SingleTileSchedulerILb1ELb0ELb0ELi64EEEEEEEEEvNT_6ParamsE:
[----:B------:R-:W-:Y:S02]  /*0000*/  MOV R1, c[0x0][0x28] ;  /* 0x00000a0000017a02 */ /* 0x000fe40000000f00 */
[----:B------:R-:W1:Y:S01]  /*0010*/  S2R R85, SR_TID.X ;  /* 0x0000000000557919 */ /* 0x000e620000002100 */
[----:B------:R-:W-:Y:S01]  /*0020*/  IMAD.MOV.U32 R8, RZ, RZ, 0x4 ;  /* 0x00000004ff087424 */ /* 0x000fe200078e00ff */
[----:B------:R-:W2:Y:S01]  /*0030*/  S2UR UR6, SR_CTAID.X ;  /* 0x00000000000679c3 */ /* 0x000ea20000002500 */
[----:B------:R-:W-:Y:S01]  /*0040*/  ULDC.64 UR10, c[0x0][0x118] ;  /* 0x00004600000a7ab9 */ /* 0x000fe20000000a00 */
[----:B------:R-:W3:Y:S01]  /*0050*/  S2R R5, SR_CTAID.Z ;  /* 0x0000000000057919 */ /* 0x000ee20000002700 */
[----:B------:R-:W-:-:S03]  /*0060*/  IADD3 R1, R1, -0xd8, RZ ;  /* 0xffffff2801017810 */ /* 0x000fc60007ffe0ff */
[----:B------:R-:W4:Y:S01]  /*0070*/  S2R R84, SR_CTAID.Y ;  /* 0x0000000000547919 */ /* 0x000f220000002600 */
[----:B-1----:R-:W-:Y:S01]  /*0080*/  SHF.R.U32.HI R0, RZ, 0x5, R85 ;  /* 0x00000005ff007819 */ /* 0x002fe20000011655 */
[----:B---3--:R-:W-:-:S05]  /*0090*/  IMAD.WIDE R2, R5, R8, c[0x0][0x3c0] ;  /* 0x0000f00005027625 */ /* 0x008fca00078e0208 */
[----:B------:R-:W1:Y:S02]  /*00a0*/  SHFL.IDX PT, R0, R0, RZ, 0x1f ;  /* 0x00001fff00007589 */ /* 0x000e6400000e0000 */
[----:B-1----:R-:W-:-:S13]  /*00b0*/  ISETP.NE.AND P0, PT, R0, RZ, PT ;  /* 0x000000ff0000720c */ /* 0x002fda0003f05270 */
[----:B------:R-:W-:Y:S05]  /*00c0*/  @!P0 BRA `(.L_x_225) ;  /* 0x0000013000008947 */ /* 0x000fea0003800000 */
[----:B--2-4-:R-:W-:-:S04]  /*00d0*/  ISETP.NE.U32.AND P0, PT, RZ, c[0x0][0x3c0], PT ;  /* 0x0000f000ff007a0c */ /* 0x014fc80003f05070 */
[----:B------:R-:W-:-:S13]  /*00e0*/  ISETP.NE.AND.EX P0, PT, RZ, c[0x0][0x3c4], PT, P0 ;  /* 0x0000f100ff007a0c */ /* 0x000fda0003f05300 */
[----:B------:R-:W-:Y:S05]  /*00f0*/  @!P0 BRA `(.L_x_226) ;  /* 0x0000002000008947 */ /* 0x000fea0003800000 */
[----:B------:R1:W5:Y:S01]  /*0100*/  LDG.E R0, [R2.64] ;  /* 0x0000000a02007981 */ /* 0x000362000c1e1900 */
[----:B------:R-:W-:Y:S05]  /*0110*/  BRA `(.L_x_227) ;  /* 0x0000009000007947 */ /* 0x000fea0003800000 */
.L_x_226:
        /* <DEDUP_REMOVED lines=8> */
.L_x_228:
[----:B------:R-:W-:Y:S02]  /*01a0*/  MOV R0, c[0x0][0x3a4] ;  /* 0x0000e90000007a02 */ /* 0x000fe40000000f00 */
.L_x_227:
[----:B------:R-:W-:-:S06]  /*01b0*/  USHF.L.U32 UR9, UR6, 0x6, URZ ;  /* 0x0000000606097899 */ /* 0x000fcc000800063f */
[----:B-----5:R-:W-:-:S04]  /*01c0*/  ISETP.LE.AND P0, PT, R0, UR9, PT ;  /* 0x0000000900007c0c */ /* 0x020fc8000bf03270 */
[----:B------:R-:W-:-:S05]  /*01d0*/  SEL R0, R5, 0xffffffff, !P0 ;  /* 0xffffffff05007807 */ /* 0x000fca0004000000 */
[----:B------:R2:W-:Y:S01]  /*01e0*/  STL [R1+0xbc], R0 ;  /* 0x0000bc0001007387 */ /* 0x0005e20000100800 */
[----:B------:R-:W-:Y:S05]  /*01f0*/  BRA `(.L_x_229) ;  /* 0x0000012000007947 */ /* 0x000fea0003800000 */
.L_x_225:
[----:B--2-4-:R-:W-:-:S04]  /*0200*/  ISETP.NE.U32.AND P0, PT, RZ, c[0x0][0x3c0], PT ;  /* 0x0000f000ff007a0c */ /* 0x014fc80003f05070 */
[----:B------:R-:W-:-:S13]  /*0210*/  ISETP.NE.AND.EX P0, PT, RZ, c[0x0][0x3c4], PT, P0 ;  /* 0x0000f100ff007a0c */ /* 0x000fda0003f05300 */
[----:B------:R-:W-:Y:S05]  /*0220*/  @!P0 BRA `(.L_x_230) ;  /* 0x0000002000008947 */ /* 0x000fea0003800000 */
[----:B------:R1:W5:Y:S01]  /*0230*/  LDG.E R0, [R2.64] ;  /* 0x0000000a02007981 */ /* 0x000362000c1e1900 */
[----:B------:R-:W-:Y:S05]  /*0240*/  BRA `(.L_x_231) ;  /* 0x0000009000007947 */ /* 0x000fea0003800000 */
.L_x_230:
        /* <DEDUP_REMOVED lines=8> */
.L_x_232:
[----:B------:R-:W-:Y:S02]  /*02d0*/  MOV R0, c[0x0][0x3a4] ;  /* 0x0000e90000007a02 */ /* 0x000fe40000000f00 */
.L_x_231:
[----:B------:R-:W-:-:S06]  /*02e0*/  USHF.L.U32 UR9, UR6, 0x6, URZ ;  /* 0x0000000606097899 */ /* 0x000fcc000800063f */
[----:B-----5:R-:W-:-:S04]  /*02f0*/  ISETP.LE.AND P0, PT, R0, UR9, PT ;  /* 0x0000000900007c0c */ /* 0x020fc8000bf03270 */
[----:B------:R-:W-:-:S05]  /*0300*/  SEL R0, R5, 0xffffffff, !P0 ;  /* 0xffffffff05007807 */ /* 0x000fca0004000000 */
[----:B------:R2:W-:Y:S04]  /*0310*/  STL [R1+0xbc], R0 ;  /* 0x0000bc0001007387 */ /* 0x0005e80000100800 */
.L_x_229:
[----:B------:R-:W3:Y:S02]  /*0320*/  LDL R86, [R1+0xbc] ;  /* 0x0000bc0001567983 */ /* 0x000ee40000100800 */
[----:B---3--:R-:W-:-:S13]  /*0330*/  ISETP.GE.AND P0, PT, R86, RZ, PT ;  /* 0x000000ff5600720c */ /* 0x008fda0003f06270 */
[----:B------:R-:W-:Y:S05]  /*0340*/  @!P0 EXIT ;  /* 0x000000000000894d */ /* 0x000fea0003800000 */
[----:B------:R-:W-:Y:S01]  /*0350*/  ISETP.NE.U32.AND P0, PT, RZ, c[0x0][0x2d8], PT ;  /* 0x0000b600ff007a0c */ /* 0x000fe20003f05070 */
[----:B------:R-:W-:Y:S01]  /*0360*/  IMAD.WIDE R6, R86, R8, c[0x0][0x2c8] ;  /* 0x0000b20056067625 */ /* 0x000fe200078e0208 */
[----:B------:R-:W-:Y:S02]  /*0370*/  ISETP.NE.U32.AND P1, PT, RZ, c[0x0][0x2c8], PT ;  /* 0x0000b200ff007a0c */ /* 0x000fe40003f25070 */
[----:B------:R-:W-:Y:S02]  /*0380*/  ISETP.NE.AND.EX P0, PT, RZ, c[0x0][0x2dc], PT, P0 ;  /* 0x0000b700ff007a0c */ /* 0x000fe40003f05300 */
[----:B------:R-:W-:Y:S02]  /*0390*/  ISETP.NE.AND.EX P6, PT, RZ, c[0x0][0x2cc], PT, P1 ;  /* 0x0000b300ff007a0c */ /* 0x000fe40003fc5310 */
[----:B------:R-:W-:-:S09]  /*03a0*/  ISETP.NE.U32.AND P2, PT, RZ, c[0x0][0x2d0], PT ;  /* 0x0000b400ff007a0c */ /* 0x000fd20003f45070 */
[----:B-1----:R-:W-:Y:S02]  /*03b0*/  @P0 IMAD.WIDE R2, R86, R8, c[0x0][0x2d8] ;  /* 0x0000b60056020625 */ /* 0x002fe400078e0208 */
[----:B--2---:R-:W2:Y:S01]  /*03c0*/  @P6 LDG.E R0, [R6.64] ;  /* 0x0000000a06006981 */ /* 0x004ea2000c1e1900 */
[----:B------:R-:W-:-:S03]  /*03d0*/  ISETP.NE.AND.EX P2, PT, RZ, c[0x0][0x2d4], PT, P2 ;  /* 0x0000b500ff007a0c */ /* 0x000fc60003f45320 */
[----:B------:R-:W3:Y:S01]  /*03e0*/  @P0 LDG.E R2, [R2.64] ;  /* 0x0000000a02020981 */ /* 0x000ee2000c1e1900 */
[----:B------:R-:W-:Y:S02]  /*03f0*/  IMAD.MOV.U32 R13, RZ, RZ, RZ ;  /* 0x000000ffff0d7224 */ /* 0x000fe400078e00ff */
[----:B------:R-:W-:Y:S02]  /*0400*/  IMAD.MOV.U32 R9, RZ, RZ, RZ ;  /* 0x000000ffff097224 */ /* 0x000fe400078e00ff */
[----:B------:R-:W-:Y:S02]  /*0410*/  IMAD.WIDE R4, R86, R8, c[0x0][0x2d0] ;  /* 0x0000b40056047625 */ /* 0x000fe400078e0208 */
[----:B------:R1:W5:Y:S04]  /*0420*/  @P6 LDG.E R13, [R6.64] ;  /* 0x0000000a060d6981 */ /* 0x000368000c1e1900 */
[----:B------:R1:W5:Y:S01]  /*0430*/  @P2 LDG.E R9, [R4.64] ;  /* 0x0000000a04092981 */ /* 0x000362000c1e1900 */
[----:B------:R-:W-:-:S02]  /*0440*/  ULDC UR8, c[0x0][0x168] ;  /* 0x00005a0000087ab9 */ /* 0x000fc40000000800 */
[----:B------:R-:W-:Y:S01]  /*0450*/  ULDC UR15, c[0x0][0x198] ;  /* 0x00006600000f7ab9 */ /* 0x000fe20000000800 */
[----:B------:R-:W-:Y:S02]  /*0460*/  IMAD.MOV.U32 R11, RZ, RZ, RZ ;  /* 0x000000ffff0b7224 */ /* 0x000fe400078e00ff */
[----:B--2---:R-:W-:Y:S01]  /*0470*/  @P6 IMAD R0, R86, 0x20, R0 ;  /* 0x0000002056006824 */ /* 0x004fe200078e0200 */
[----:B---3--:R2:W3:Y:S04]  /*0480*/  @P0 R2UR UR8, R2 ;  /* 0x00000000020803c2 */ /* 0x0084e800000e0000 */
[----:B--2---:R-:W-:-:S04]  /*0490*/  @P6 SHF.R.S32.HI R2, RZ, 0x1f, R0 ;  /* 0x0000001fff026819 */ /* 0x004fc80000011400 */
[----:B------:R-:W-:-:S04]  /*04a0*/  @P6 LEA.HI R0, R2, R0, RZ, 0x5 ;  /* 0x0000000002006211 */ /* 0x000fc800078f28ff */
[----:B------:R-:W-:Y:S01]  /*04b0*/  @P6 LOP3.LUT R11, R0, 0xffffffe0, RZ, 0xc0, !PT ;  /* 0xffffffe0000b6812 */ /* 0x000fe200078ec0ff */
[----:B------:R-:W-:Y:S05]  /*04c0*/  @P0 BRA `(.L_x_233) ;  /* 0x0000006000000947 */ /* 0x000fea0003800000 */
[----:B-1-3--:R-:W-:Y:S05]  /*04d0*/  @!P6 BRA `(.L_x_233) ;  /* 0x000000500000e947 */ /* 0x00afea0003800000 */
[----:B------:R-:W2:Y:S04]  /*04e0*/  LDG.E R2, [R6.64] ;  /* 0x0000000a06027981 */ /* 0x000ea8000c1e1900 */
[----:B------:R-:W3:Y:S01]  /*04f0*/  LDG.E R0, [R6.64+0x4] ;  /* 0x0000040a06007981 */ /* 0x000ee2000c1e1900 */
[----:B--2---:R-:W1:Y:S08]  /*0500*/  R2UR UR8, R2 ;  /* 0x00000000020873c2 */ /* 0x004e7000000e0000 */
[----:B---3--:R-:W1:Y:S02]  /*0510*/  R2UR UR4, R0 ;  /* 0x00000000000473c2 */ /* 0x008e6400000e0000 */
[----:B-1----:R-:W-:-:S06]  /*0520*/  UIADD3 UR8, -UR8, UR4, URZ ;  /* 0x0000000408087290 */ /* 0x002fcc000fffe13f */
.L_x_233:
[----:B-1-3--:R-:W-:-:S04]  /*0530*/  ISETP.NE.U32.AND P0, PT, RZ, c[0x0][0x2e0], PT ;  /* 0x0000b800ff007a0c */ /* 0x00afc80003f05070 */
[----:B------:R-:W-:-:S13]  /*0540*/  ISETP.NE.AND.EX P0, PT, RZ, c[0x0][0x2e4], PT, P0 ;  /* 0x0000b900ff007a0c */ /* 0x000fda0003f05300 */
[----:B------:R-:W-:Y:S05]  /*0550*/  @!P0 BRA `(.L_x_234) ;  /* 0x0000004000008947 */ /* 0x000fea0003800000 */
[----:B------:R-:W-:-:S05]  /*0560*/  IMAD.WIDE R2, R86, R8, c[0x0][0x2e0] ;  /* 0x0000b80056027625 */ /* 0x000fca00078e0208 */
[----:B------:R-:W2:Y:S02]  /*0570*/  LDG.E R0, [R2.64] ;  /* 0x0000000a02007981 */ /* 0x000ea4000c1e1900 */
[----:B--2---:R1:W2:Y:S02]  /*0580*/  R2UR UR15, R0 ;  /* 0x00000000000f73c2 */ /* 0x0042a400000e0000 */
[----:B-12---:R-:W-:Y:S05]  /*0590*/  BRA `(.L_x_235) ;  /* 0x0000006000007947 */ /* 0x006fea0003800000 */
.L_x_234:
[----:B------:R-:W-:Y:S05]  /*05a0*/  @!P2 BRA `(.L_x_235) ;  /* 0x000000500000a947 */ /* 0x000fea0003800000 */
[----:B------:R-:W2:Y:S04]  /*05b0*/  LDG.E R2, [R4.64] ;  /* 0x0000000a04027981 */ /* 0x000ea8000c1e1900 */
[----:B------:R-:W3:Y:S01]  /*05c0*/  LDG.E R0, [R4.64+0x4] ;  /* 0x0000040a04007981 */ /* 0x000ee2000c1e1900 */
[----:B--2---:R-:W1:Y:S08]  /*05d0*/  R2UR UR15, R2 ;  /* 0x00000000020f73c2 */ /* 0x004e7000000e0000 */
[----:B---3--:R-:W1:Y:S02]  /*05e0*/  R2UR UR4, R0 ;  /* 0x00000000000473c2 */ /* 0x008e6400000e0000 */
[----:B-1----:R-:W-:-:S06]  /*05f0*/  UIADD3 UR15, -UR15, UR4, URZ ;  /* 0x000000040f0f7290 */ /* 0x002fcc000fffe13f */
.L_x_235:
[----:B------:R-:W-:Y:S01]  /*0600*/  UIADD3 UR5, UR8, 0x1f, URZ ;  /* 0x0000001f08057890 */ /* 0x000fe2000fffe03f */
[----:B------:R-:W-:-:S03]  /*0610*/  ISETP.LE.AND P0, PT, RZ, UR6, PT ;  /* 0x00000006ff007c0c */ /* 0x000fc6000bf03270 */
[----:B------:R-:W-:-:S04]  /*0620*/  USHF.R.S32.HI UR4, URZ, 0x1f, UR5 ;  /* 0x0000001f3f047899 */ /* 0x000fc80008011405 */
[----:B------:R-:W-:-:S04]  /*0630*/  ULEA.HI UR4, UR4, UR5, URZ, 0x5 ;  /* 0x0000000504047291 */ /* 0x000fc8000f8f283f */
[----:B------:R-:W-:Y:S02]  /*0640*/  USHF.R.S32.HI UR7, URZ, 0x5, UR4 ;  /* 0x000000053f077899 */ /* 0x000fe40008011404 */
[----:B------:R-:W-:Y:S05]  /*0650*/  @!P0 BRA `(.L_x_236) ;  /* 0x0000009000008947 */ /* 0x000fea0003800000 */
[----:B------:R-:W-:Y:S02]  /*0660*/  UIADD3 UR4, -UR15, 0x5f, UR8 ;  /* 0x0000005f0f047890 */ /* 0x000fe4000fffe108 */
[----:B------:R-:W-:Y:S02]  /*0670*/  ULDC UR5, c[0x0][0x2a0] ;  /* 0x0000a80000057ab9 */ /* 0x000fe40000000800 */
[----:B------:R-:W-:-:S04]  /*0680*/  ULEA UR4, UR6, UR4, 0x6 ;  /* 0x0000000406047291 */ /* 0x000fc8000f8e303f */
[----:B------:R-:W-:-:S04]  /*0690*/  UIADD3 UR5, UR4, UR5, URZ ;  /* 0x0000000504057290 */ /* 0x000fc8000fffe03f */
[----:B------:R-:W-:-:S04]  /*06a0*/  USHF.R.S32.HI UR4, URZ, 0x1f, UR5 ;  /* 0x0000001f3f047899 */ /* 0x000fc80008011405 */
[----:B------:R-:W-:-:S04]  /*06b0*/  ULEA.HI UR4, UR4, UR5, URZ, 0x5 ;  /* 0x0000000504047291 */ /* 0x000fc8000f8f283f */
[----:B------:R-:W-:-:S04]  /*06c0*/  USHF.R.S32.HI UR4, URZ, 0x5, UR4 ;  /* 0x000000053f047899 */ /* 0x000fc80008011404 */
[----:B------:R-:W-:-:S04]  /*06d0*/  UISETP.LT.AND UP0, UPT, UR7, UR4, UPT ;  /* 0x000000040700728c */ /* 0x000fc8000bf01270 */
[----:B------:R-:W-:Y:S02]  /*06e0*/  USEL UR7, UR7, UR4, UP0 ;  /* 0x0000000407077287 */ /* 0x000fe40008000000 */
.L_x_236:
[----:B------:R-:W-:Y:S01]  /*06f0*/  UIADD3 UR4, UR9, UR8, -UR15 ;  /* 0x0000000809047290 */ /* 0x000fe2000fffe80f */
[----:B------:R-:W-:Y:S01]  /*0700*/  PLOP3.LUT P0, PT, PT, PT, PT, 0x80, 0x0 ;  /* 0x000000000000781c */ /* 0x000fe20003f0f070 */
[----:B------:R-:W-:Y:S01]  /*0710*/  ULDC UR5, c[0x0][0x2a4] ;  /* 0x0000a90000057ab9 */ /* 0x000fe20000000800 */
[----:B------:R-:W-:Y:S01]  /*0720*/  IMAD.MOV.U32 R10, RZ, RZ, RZ ;  /* 0x000000ffff0a7224 */ /* 0x000fe200078e00ff */
[----:B------:R-:W-:Y:S01]  /*0730*/  UIADD3 UR5, UR4, -UR5, URZ ;  /* 0x8000000504057290 */ /* 0x000fe2000fffe03f */
[----:B------:R-:W-:Y:S01]  /*0740*/  IMAD.MOV.U32 R142, RZ, RZ, RZ ;  /* 0x000000ffff8e7224 */ /* 0x000fe200078e00ff */
[----:B------:R-:W-:Y:S01]  /*0750*/  CS2R R140, SRZ ;  /* 0x00000000008c7805 */ /* 0x000fe2000001ff00 */
[----:B------:R-:W-:Y:S01]  /*0760*/  CS2R R146, SRZ ;  /* 0x0000000000927805 */ /* 0x000fe2000001ff00 */
[----:B------:R-:W-:Y:S01]  /*0770*/  USHF.R.S32.HI UR4, URZ, 0x1f, UR5 ;  /* 0x0000001f3f047899 */ /* 0x000fe20008011405 */
[----:B------:R-:W-:Y:S01]  /*0780*/  CS2R R144, SRZ ;  /* 0x0000000000907805 */ /* 0x000fe2000001ff00 */
[----:B------:R-:W-:Y:S01]  /*0790*/  MOV R12, RZ ;  /* 0x000000ff000c7202 */ /* 0x000fe20000000f00 */
[----:B------:R-:W-:Y:S01]  /*07a0*/  IMAD.MOV.U32 R138, RZ, RZ, RZ ;  /* 0x000000ffff8a7224 */ /* 0x000fe200078e00ff */
[----:B------:R-:W-:Y:S01]  /*07b0*/  ULEA.HI UR4, UR4, UR5, URZ, 0x5 ;  /* 0x0000000504047291 */ /* 0x000fe2000f8f283f */
[----:B------:R-:W-:Y:S01]  /*07c0*/  CS2R R136, SRZ ;  /* 0x0000000000887805 */ /* 0x000fe2000001ff00 */
[----:B------:R-:W-:Y:S01]  /*07d0*/  CS2R R134, SRZ ;  /* 0x0000000000867805 */ /* 0x000fe2000001ff00 */
[----:B------:R-:W-:Y:S01]  /*07e0*/  CS2R R6, SRZ ;  /* 0x0000000000067805 */ /* 0x000fe2000001ff00 */
[----:B------:R-:W-:Y:S01]  /*07f0*/  USHF.R.S32.HI UR12, URZ, 0x5, UR4 ;  /* 0x000000053f0c7899 */ /* 0x000fe20008011404 */
[----:B------:R-:W-:Y:S01]  /*0800*/  MOV R132, RZ ;  /* 0x000000ff00847202 */ /* 0x000fe20000000f00 */
[----:B------:R-:W-:Y:S01]  /*0810*/  IMAD.MOV.U32 R8, RZ, RZ, RZ ;  /* 0x000000ffff087224 */ /* 0x000fe200078e00ff */
[----:B------:R-:W-:Y:S01]  /*0820*/  MOV R126, RZ ;  /* 0x000000ff007e7202 */ /* 0x000fe20000000f00 */
[----:B------:R-:W-:Y:S01]  /*0830*/  UISETP.LT.AND UP0, UPT, URZ, UR12, UPT ;  /* 0x0000000c3f00728c */ /* 0x000fe2000bf01270 */
[----:B------:R-:W-:Y:S01]  /*0840*/  CS2R R124, SRZ ;  /* 0x00000000007c7805 */ /* 0x000fe2000001ff00 */
[----:B------:R-:W-:Y:S01]  /*0850*/  CS2R R130, SRZ ;  /* 0x0000000000827805 */ /* 0x000fe2000001ff00 */
[----:B------:R-:W-:Y:S01]  /*0860*/  CS2R R14, SRZ ;  /* 0x00000000000e7805 */ /* 0x000fe2000001ff00 */
[----:B------:R-:W-:Y:S01]  /*0870*/  USEL UR12, URZ, UR12, !UP0 ;  /* 0x0000000c3f0c7287 */ /* 0x000fe2000c000000 */
[----:B------:R-:W-:Y:S01]  /*0880*/  IMAD.MOV.U32 R128, RZ, RZ, RZ ;  /* 0x000000ffff807224 */ /* 0x000fe200078e00ff */
[----:B------:R-:W-:Y:S01]  /*0890*/  MOV R122, RZ ;  /* 0x000000ff007a7202 */ /* 0x000fe20000000f00 */
[----:B------:R-:W-:Y:S01]  /*08a0*/  CS2R R16, SRZ ;  /* 0x0000000000107805 */ /* 0x000fe2000001ff00 */
[----:B------:R-:W-:Y:S01]  /*08b0*/  UISETP.GT.AND UP0, UPT, UR7, UR12, UPT ;  /* 0x0000000c0700728c */ /* 0x000fe2000bf04270 */
[----:B------:R-:W-:Y:S01]  /*08c0*/  IMAD.MOV.U32 R120, RZ, RZ, RZ ;  /* 0x000000ffff787224 */ /* 0x000fe200078e00ff */
[----:B------:R-:W-:Y:S01]  /*08d0*/  MOV R118, RZ ;  /* 0x000000ff00767202 */ /* 0x000fe20000000f00 */
[----:B------:R-:W-:Y:S01]  /*08e0*/  CS2R R18, SRZ ;  /* 0x0000000000127805 */ /* 0x000fe2000001ff00 */
[----:B------:R-:W-:Y:S01]  /*08f0*/  IMAD.MOV.U32 R116, RZ, RZ, RZ ;  /* 0x000000ffff747224 */ /* 0x000fe200078e00ff */
[----:B------:R-:W-:Y:S01]  /*0900*/  MOV R110, RZ ;  /* 0x000000ff006e7202 */ /* 0x000fe20000000f00 */
        /* <DEDUP_REMOVED lines=51> */
[----:B------:R-:W-:Y:S01]  /*0c40*/  IMAD.MOV.U32 R10, RZ, RZ, R84 ;  /* 0x000000ffff0a7224 */ /* 0x000fe200078e0054 */
[----:B------:R-:W-:Y:S01]  /*0c50*/  SHF.R.S32.HI R28, RZ, 0x1f, R86 ;  /* 0x0000001fff1c7819 */ /* 0x000fe20000011456 */
[----:B------:R-:W-:Y:S01]  /*0c60*/  IMAD.SHL.U32 R12, R85, 0x4, RZ ;  /* 0x00000004550c7824 */ /* 0x000fe200078e00ff */
[----:B------:R-:W-:Y:S01]  /*0c70*/  ISETP.NE.AND P0, PT, R0, 0x1, PT ;  /* 0x000000010000780c */ /* 0x000fe20003f05270 */
[----:B------:R-:W-:Y:S01]  /*0c80*/  UIADD3 UR14, -UR9, UR15, URZ ;  /* 0x0000000f090e7290 */ /* 0x000fe2000fffe13f */
[----:B------:R-:W-:Y:S01]  /*0c90*/  LEA.HI R37, R31, R85, RZ, 0x3 ;  /* 0x000000551f257211 */ /* 0x000fe200078f18ff */
[----:B------:R-:W-:Y:S01]  /*0ca0*/  IMAD.MOV.U32 R18, RZ, RZ, c[0x0][0x1d8] ;  /* 0x00007600ff127624 */ /* 0x000fe200078e00ff */
[----:B------:R-:W-:Y:S01]  /*0cb0*/  SEL R22, R28, RZ, !P2 ;  /* 0x000000ff1c167207 */ /* 0x000fe20005000000 */
[----:B------:R-:W-:Y:S01]  /*0cc0*/  IMAD.MOV.U32 R27, RZ, RZ, c[0x0][0x1dc] ;  /* 0x00007700ff1b7624 */ /* 0x000fe200078e00ff */
[----:B------:R-:W-:Y:S01]  /*0cd0*/  LOP3.LUT R0, R37, 0xfffffff8, RZ, 0xc0, !PT ;  /* 0xfffffff825007812 */ /* 0x000fe200078ec0ff */
[----:B------:R-:W-:Y:S01]  /*0ce0*/  IMAD.MOV.U32 R15, RZ, RZ, c[0x0][0x2a8] ;  /* 0x0000aa00ff0f7624 */ /* 0x000fe200078e00ff */
[----:B------:R-:W-:Y:S01]  /*0cf0*/  SHF.R.S32.HI R43, RZ, 0x3, R37 ;  /* 0x00000003ff2b7819 */ /* 0x000fe20000011425 */
[----:B------:R-:W-:Y:S01]  /*0d00*/  IMAD R8, R22, c[0x0][0x1e8], RZ ;  /* 0x00007a0016087a24 */ /* 0x000fe200078e02ff */
[----:B------:R-:W-:Y:S01]  /*0d10*/  SEL R19, R86, RZ, !P2 ;  /* 0x000000ff56137207 */ /* 0x000fe20005000000 */
[----:B------:R-:W-:Y:S01]  /*0d20*/  IMAD.IADD R23, R85, 0x1, -R0 ;  /* 0x0000000155177824 */ /* 0x000fe200078e0a00 */
[----:B------:R-:W-:Y:S01]  /*0d30*/  SHF.R.S32.HI R17, RZ, 0x1f, R43 ;  /* 0x0000001fff117819 */ /* 0x000fe2000001142b */
[----:B------:R-:W-:Y:S01]  /*0d40*/  @P0 IMAD.HI.U32 R2, R84, c[0x0][0x24c], RZ ;  /* 0x0000930054020a27 */ /* 0x000fe200078e00ff */
[----:B------:R-:W-:Y:S01]  /*0d50*/  IADD3 R20, P1, R12, R11, RZ ;  /* 0x0000000b0c147210 */ /* 0x000fe20007f3e0ff */
[----:B------:R-:W-:Y:S01]  /*0d60*/  USHF.R.S32.HI UR13, URZ, 0x1f, UR12 ;  /* 0x0000001f3f0d7899 */ /* 0x000fe2000801140c */
[----:B-----5:R-:W-:Y:S01]  /*0d70*/  IADD3 R14, P2, R43, R13, RZ ;  /* 0x0000000d2b0e7210 */ /* 0x020fe20007f5e0ff */
[----:B------:R-:W-:Y:S01]  /*0d80*/  ULDC.64 UR4, c[0x0][0x178] ;  /* 0x00005e0000047ab9 */ /* 0x000fe20000000a00 */
[----:B------:R-:W-:Y:S01]  /*0d90*/  @P0 SHF.R.U32.HI R10, RZ, c[0x0][0x250], R2 ;  /* 0x00009400ff0a0a19 */ /* 0x000fe20000011602 */
[----:B------:R-:W-:Y:S01]  /*0da0*/  IMAD.SHL.U32 R2, R23, 0x8, RZ ;  /* 0x0000000817027824 */ /* 0x000fe200078e00ff */
[----:B------:R-:W-:Y:S01]  /*0db0*/  IADD3 R6, P0, R43, R9, RZ ;  /* 0x000000092b067210 */ /* 0x000fe20007f1e0ff */
[----:B------:R-:W-:Y:S01]  /*0dc0*/  UIMAD UR16, UR13, UR4, URZ ;  /* 0x000000040d1072a4 */ /* 0x000fe2000f8e023f */
[----:B------:R-:W-:Y:S01]  /*0dd0*/  SHF.R.S32.HI R16, RZ, 0x1f, R10 ;  /* 0x0000001fff107819 */ /* 0x000fe2000001140a */
[----:B------:R-:W-:Y:S01]  /*0de0*/  UIMAD.WIDE.U32 UR18, UR12, UR4, URZ ;  /* 0x000000040c1272a5 */ /* 0x000fe2000f8e003f */
[--C-:B------:R-:W-:Y:S01]  /*0df0*/  SHF.R.S32.HI R3, RZ, 0x1f, R2.reuse ;  /* 0x0000001fff037819 */ /* 0x100fe20000011402 */
[----:B------:R-:W-:Y:S01]  /*0e00*/  UIMAD UR5, UR12, UR5, UR16 ;  /* 0x000000050c0572a4 */ /* 0x000fe2000f8e0210 */
[----:B------:R-:W-:Y:S01]  /*0e10*/  LEA.HI.X.SX32 R7, R9, R17, 0x1, P0 ;  /* 0x0000001109077211 */ /* 0x000fe200000f0eff */
[----:B------:R-:W-:Y:S01]  /*0e20*/  IMAD R0, R16, c[0x0][0x1e0], RZ ;  /* 0x0000780010007a24 */ /* 0x000fe200078e02ff */
[----:B------:R-:W-:Y:S01]  /*0e30*/  IADD3 R35, R2, 0x40, RZ ;  /* 0x0000004002237810 */ /* 0x000fe20007ffe0ff */
[C---:B------:R-:W-:Y:S01]  /*0e40*/  IMAD.WIDE.U32 R4, R10.reuse, c[0x0][0x1e0], R2 ;  /* 0x000078000a047a25 */ /* 0x040fe200078e0002 */
[-C--:B------:R-:W-:Y:S01]  /*0e50*/  LEA.HI R40, R31, R85.reuse, RZ, 0x4 ;  /* 0x000000551f287211 */ /* 0x080fe200078f20ff */
[----:B------:R-:W-:Y:S01]  /*0e60*/  UIADD3 UR5, UR19, UR5, URZ ;  /* 0x0000000513057290 */ /* 0x000fe2000fffe03f */
[----:B------:R-:W-:Y:S01]  /*0e70*/  ISETP.GE.AND P4, PT, R35, c[0x0][0x1cc], PT ;  /* 0x0000730023007a0c */ /* 0x000fe20003f86270 */
[----:B------:R-:W-:Y:S01]  /*0e80*/  IMAD R0, R10, c[0x0][0x1e4], R0 ;  /* 0x000079000a007a24 */ /* 0x000fe200078e0200 */
[-C--:B------:R-:W-:Y:S01]  /*0e90*/  LEA.HI R30, R31, R85.reuse, RZ, 0x2 ;  /* 0x000000551f1e7211 */ /* 0x080fe200078f10ff */
[----:B------:R-:W-:Y:S01]  /*0ea0*/  IMAD.U32 R9, RZ, RZ, UR6 ;  /* 0x00000006ff097e24 */ /* 0x000fe2000f8e00ff */
[C---:B------:R-:W-:Y:S01]  /*0eb0*/  IADD3 R34, R2.reuse, 0x80, RZ ;  /* 0x0000008002227810 */ /* 0x040fe20007ffe0ff */
[----:B------:R-:W-:Y:S01]  /*0ec0*/  IMAD.IADD R5, R5, 0x1, R0 ;  /* 0x0000000105057824 */ /* 0x000fe200078e0200 */
[----:B------:R-:W-:Y:S01]  /*0ed0*/  IADD3 R33, R2, 0xc0, RZ ;  /* 0x000000c002217810 */ /* 0x000fe20007ffe0ff */
[----:B------:R-:W-:Y:S01]  /*0ee0*/  IMAD R0, R19, c[0x0][0x1ec], R8 ;  /* 0x00007b0013007a24 */ /* 0x000fe200078e0208 */
[----:B------:R-:W-:Y:S01]  /*0ef0*/  SHF.R.S32.HI R29, RZ, 0x2, R30 ;  /* 0x00000002ff1d7819 */ /* 0x000fe2000001141e */
[----:B------:R-:W-:Y:S01]  /*0f00*/  IMAD.WIDE R8, R9, 0x40, R6 ;  /* 0x0000004009087825 */ /* 0x000fe200078e0206 */
[----:B------:R-:W-:Y:S01]  /*0f10*/  ISETP.GE.AND P3, PT, R34, c[0x0][0x1cc], PT ;  /* 0x0000730022007a0c */ /* 0x000fe20003f66270 */
[----:B------:R-:W-:Y:S01]  /*0f20*/  USHF.L.U32 UR16, UR12, 0x5, URZ ;  /* 0x000000050c107899 */ /* 0x000fe2000800063f */
[----:B------:R-:W-:Y:S01]  /*0f30*/  LEA.HI R38, R31, R85, RZ, 0x5 ;  /* 0x000000551f267211 */ /* 0x000fe200078f28ff */
[----:B------:R-:W-:Y:S01]  /*0f40*/  IMAD.WIDE.U32 R4, R19, c[0x0][0x1e8], R4 ;  /* 0x00007a0013047a25 */ /* 0x000fe200078e0004 */
[----:B------:R-:W-:Y:S01]  /*0f50*/  SHF.R.S32.HI R41, RZ, 0x1f, R84 ;  /* 0x0000001fff297819 */ /* 0x000fe20000011454 */
[----:B------:R-:W-:Y:S01]  /*0f60*/  UIADD3 UR4, -UR16, UR8, URZ ;  /* 0x0000000810047290 */ /* 0x000fe2000fffe13f */
[----:B------:R-:W-:Y:S01]  /*0f70*/  SHF.R.S32.HI R36, RZ, 0x5, R38 ;  /* 0x00000005ff247819 */ /* 0x000fe20000011426 */
[----:B------:R-:W-:Y:S01]  /*0f80*/  IMAD R6, R9, c[0x0][0x1d8], RZ ;  /* 0x0000760009067a24 */ /* 0x000fe200078e02ff */
[----:B------:R-:W-:Y:S01]  /*0f90*/  UMOV UR17, 0x5 ;  /* 0x0000000500117882 */ /* 0x000fe20000000000 */
[----:B------:R-:W-:Y:S01]  /*0fa0*/  IMAD.IADD R5, R5, 0x1, R0 ;  /* 0x0000000105057824 */ /* 0x000fe200078e0200 */
[----:B------:R-:W-:Y:S01]  /*0fb0*/  CS2R R146, SRZ ;  /* 0x0000000000927805 */ /* 0x000fe2000001ff00 */
[C---:B------:R-:W-:Y:S01]  /*0fc0*/  IMAD R0, R8.reuse, c[0x0][0x1dc], R6 ;  /* 0x0000770008007a24 */ /* 0x040fe200078e0206 */
[----:B------:R-:W-:Y:S01]  /*0fd0*/  CS2R R144, SRZ ;  /* 0x0000000000907805 */ /* 0x000fe2000001ff00 */
[----:B------:R-:W-:Y:S01]  /*0fe0*/  IMAD.WIDE.U32 R6, R8, c[0x0][0x1d8], R4 ;  /* 0x0000760008067a25 */ /* 0x000fe200078e0004 */
[----:B------:R-:W-:Y:S01]  /*0ff0*/  SHF.R.S32.HI R5, RZ, 0x1f, R11 ;  /* 0x0000001fff057819 */ /* 0x000fe2000001140b */
[----:B------:R-:W-:Y:S01]  /*1000*/  CS2R R142, SRZ ;  /* 0x00000000008e7805 */ /* 0x000fe2000001ff00 */
[----:B------:R-:W-:Y:S01]  /*1010*/  CS2R R140, SRZ ;  /* 0x00000000008c7805 */ /* 0x000fe2000001ff00 */
[----:B------:R-:W-:Y:S01]  /*1020*/  IMAD.IADD R0, R7, 0x1, R0 ;  /* 0x0000000107007824 */ /* 0x000fe200078e0200 */
[----:B------:R-:W-:Y:S01]  /*1030*/  LEA R4, P0, R6, c[0x0][0x1c0], 0x1 ;  /* 0x0000700006047a11 */ /* 0x000fe200078008ff */
[----:B------:R-:W-:Y:S01]  /*1040*/  IMAD.SHL.U32 R7, R43, 0x40, RZ ;  /* 0x000000402b077824 */ /* 0x000fe200078e00ff */
[----:B------:R-:W-:Y:S01]  /*1050*/  LEA.HI.X.SX32 R21, R12, R5, 0x1, P1 ;  /* 0x000000050c157211 */ /* 0x000fe200008f0eff */
[----:B------:R-:W-:Y:S01]  /*1060*/  IMAD.MOV.U32 R148, RZ, RZ, 0x20 ;  /* 0x00000020ff947424 */ /* 0x000fe200078e00ff */
[----:B------:R-:W-:Y:S01]  /*1070*/  LEA.HI.X R5, R6, c[0x0][0x1c4], R0, 0x1, P0 ;  /* 0x0000710006057a11 */ /* 0x000fe200000f0c00 */
[----:B------:R-:W-:Y:S01]  /*1080*/  IMAD.SHL.U32 R6, R11, 0x100, RZ ;  /* 0x000001000b067824 */ /* 0x000fe200078e00ff */
[-C--:B------:R-:W-:Y:S01]  /*1090*/  LEA.HI R0, R31, R85.reuse, RZ, 0x6 ;  /* 0x000000551f007211 */ /* 0x080fe200078f30ff */
[----:B------:R-:W-:Y:S01]  /*10a0*/  CS2R R138, SRZ ;  /* 0x00000000008a7805 */ /* 0x000fe2000001ff00 */
[----:B------:R-:W-:Y:S01]  /*10b0*/  SHF.R.S32.HI R11, RZ, 0x1f, R85 ;  /* 0x0000001fff0b7819 */ /* 0x000fe20000011455 */
[----:B------:R-:W-:Y:S01]  /*10c0*/  CS2R R136, SRZ ;  /* 0x0000000000887805 */ /* 0x000fe2000001ff00 */
[----:B------:R-:W-:Y:S01]  /*10d0*/  SHF.R.S32.HI R26, RZ, 0x6, R0 ;  /* 0x00000006ff1a7819 */ /* 0x000fe20000011400 */
[----:B------:R-:W-:Y:S01]  /*10e0*/  CS2R R134, SRZ ;  /* 0x0000000000867805 */ /* 0x000fe2000001ff00 */
[----:B------:R-:W-:Y:S01]  /*10f0*/  LOP3.LUT R0, R7, 0x1c0, RZ, 0xc0, !PT ;  /* 0x000001c007007812 */ /* 0x000fe200078ec0ff */
[----:B------:R-:W-:Y:S01]  /*1100*/  CS2R R132, SRZ ;  /* 0x0000000000847805 */ /* 0x000fe2000001ff00 */
[----:B------:R-:W-:Y:S01]  /*1110*/  IADD3 R24, P1, R6, R85, RZ ;  /* 0x0000005506187210 */ /* 0x000fe20007f3e0ff */
[----:B------:R-:W-:Y:S01]  /*1120*/  IMAD.SHL.U32 R39, R26, 0x200, RZ ;  /* 0x000002001a277824 */ /* 0x000fe200078e00ff */
[----:B------:R-:W-:Y:S01]  /*1130*/  LOP3.LUT R7, R0, 0x38, R2, 0xf8, !PT ;  /* 0x0000003800077812 */ /* 0x000fe200078ef802 */
[----:B------:R-:W-:Y:S01]  /*1140*/  CS2R R130, SRZ ;  /* 0x0000000000827805 */ /* 0x000fe2000001ff00 */
[----:B------:R-:W-:Y:S01]  /*1150*/  SHF.R.U32.HI R0, RZ, 0x3, R0 ;  /* 0x00000003ff007819 */ /* 0x000fe20000011600 */
[----:B------:R-:W-:Y:S01]  /*1160*/  CS2R R128, SRZ ;  /* 0x0000000000807805 */ /* 0x000fe2000001ff00 */
[----:B------:R-:W-:Y:S01]  /*1170*/  LEA.HI.X.SX32 R25, R6, R11, 0x1, P1 ;  /* 0x0000000b06197211 */ /* 0x000fe200008f0eff */
[----:B------:R-:W-:Y:S01]  /*1180*/  CS2R R126, SRZ ;  /* 0x00000000007e7805 */ /* 0x000fe2000001ff00 */
[----:B------:R-:W-:Y:S01]  /*1190*/  LEA.HI.X.SX32 R11, R13, R17, 0x1, P2 ;  /* 0x000000110d0b7211 */ /* 0x000fe200010f0eff */
[----:B------:R-:W-:Y:S01]  /*11a0*/  CS2R R124, SRZ ;  /* 0x00000000007c7805 */ /* 0x000fe2000001ff00 */
[----:B------:R-:W-:Y:S01]  /*11b0*/  LOP3.LUT R6, R39, R7, R0, 0xf6, !PT ;  /* 0x0000000727067212 */ /* 0x000fe200078ef600 */
[----:B------:R-:W-:Y:S01]  /*11c0*/  IMAD.WIDE.U32 R24, R84, c[0x0][0x238], R24 ;  /* 0x00008e0054187a25 */ /* 0x000fe200078e0018 */
[----:B------:R-:W-:Y:S01]  /*11d0*/  IADD3 R0, -R43, UR14, RZ ;  /* 0x0000000e2b007c10 */ /* 0x000fe2000fffe1ff */
[----:B------:R-:W-:Y:S01]  /*11e0*/  CS2R R122, SRZ ;  /* 0x00000000007a7805 */ /* 0x000fe2000001ff00 */
[----:B------:R-:W-:Y:S01]  /*11f0*/  ISETP.GE.AND P2, PT, R2, c[0x0][0x1cc], PT ;  /* 0x0000730002007a0c */ /* 0x000fe20003f46270 */
[----:B------:R-:W-:Y:S01]  /*1200*/  IMAD.SHL.U32 R42, R6, 0x2, RZ ;  /* 0x00000002062a7824 */ /* 0x000fe200078e00ff */
[----:B------:R-:W-:Y:S01]  /*1210*/  LEA R12, P0, R18, R4, 0x6 ;  /* 0x00000004120c7211 */ /* 0x000fe200078030ff */
[----:B------:R-:W-:Y:S01]  /*1220*/  CS2R R120, SRZ ;  /* 0x0000000000787805 */ /* 0x000fe2000001ff00 */
[----:B------:R-:W-:Y:S01]  /*1230*/  ISETP.LT.OR P1, PT, R0, 0x1, P2 ;  /* 0x000000010000780c */ /* 0x000fe20001721670 */
[----:B------:R-:W-:Y:S01]  /*1240*/  CS2R R118, SRZ ;  /* 0x0000000000767805 */ /* 0x000fe2000001ff00 */
[----:B------:R-:W-:Y:S01]  /*1250*/  LEA.HI.X R13, R18, R5, R27, 0x6, P0 ;  /* 0x00000005120d7211 */ /* 0x000fe200000f341b */
[----:B------:R-:W-:Y:S01]  /*1260*/  STL [R1+0x50], R42 ;  /* 0x0000502a01007387 */ /* 0x000fe20000100800 */
[----:B------:R-:W-:Y:S01]  /*1270*/  ISETP.LT.OR P0, PT, R0, 0x1, P4 ;  /* 0x000000010000780c */ /* 0x000fe20002701670 */
[----:B------:R-:W-:Y:S01]  /*1280*/  CS2R R116, SRZ ;  /* 0x0000000000747805 */ /* 0x000fe2000001ff00 */
[----:B------:R-:W-:Y:S01]  /*1290*/  SHF.R.S32.HI R18, RZ, 0x4, R40 ;  /* 0x00000004ff127819 */ /* 0x000fe20000011428 */
[----:B------:R-:W-:Y:S01]  /*12a0*/  CS2R R114, SRZ ;  /* 0x0000000000727805 */ /* 0x000fe2000001ff00 */
[----:B------:R-:W-:Y:S01]  /*12b0*/  SHF.R.S32.HI R7, RZ, 0x1f, R30 ;  /* 0x0000001fff077819 */ /* 0x000fe2000001141e */
[----:B------:R-:W-:Y:S01]  /*12c0*/  CS2R R112, SRZ ;  /* 0x0000000000707805 */ /* 0x000fe2000001ff00 */
[----:B------:R-:W-:Y:S01]  /*12d0*/  LEA.HI R6, R40, R18, RZ, 0x1 ;  /* 0x0000001228067211 */ /* 0x000fe200078f08ff */
[----:B------:R-:W-:Y:S01]  /*12e0*/  CS2R R110, SRZ ;  /* 0x00000000006e7805 */ /* 0x000fe2000001ff00 */
[----:B------:R-:W-:Y:S01]  /*12f0*/  LEA.HI R7, R7, R29, RZ, 0x3 ;  /* 0x0000001d07077211 */ /* 0x000fe200078f18ff */
[----:B------:R-:W-:Y:S01]  /*1300*/  @!PT LDS RZ, [RZ] ;  /* 0x00000000fffff984 */ /* 0x000fe20000000800 */
[----:B------:R-:W-:Y:S01]  /*1310*/  @!PT LDS RZ, [RZ] ;  /* 0x00000000fffff984 */ /* 0x000fe20000000800 */
[----:B------:R-:W-:Y:S01]  /*1320*/  @!PT LDS RZ, [RZ] ;  /* 0x00000000fffff984 */ /* 0x000fe20000000800 */
[----:B------:R1:W-:Y:S01]  /*1330*/  LDGSTS.E.BYPASS.LTC128B.128 [R42+0x8080], [R4.64], !P1 ;  /* 0x08080000042a7fae */ /* 0x0003e2000c901d4a */
[----:B------:R-:W-:Y:S01]  /*1340*/  ISETP.GE.AND P1, PT, R15, 0x1, PT ;  /* 0x000000010f00780c */ /* 0x000fe20003f26270 */
[----:B------:R-:W-:Y:S01]  /*1350*/  CS2R R108, SRZ ;  /* 0x00000000006c7805 */ /* 0x000fe2000001ff00 */
[----:B------:R-:W-:Y:S01]  /*1360*/  ISETP.GE.AND P1, PT, R33, c[0x0][0x1cc], PT ;  /* 0x0000730021007a0c */ /* 0x000fe20003f26270 */
[----:B------:R1:W-:Y:S01]  /*1370*/  LDGSTS.E.BYPASS.LTC128B.128 [R42+0xa080], [R4.64+0x80], !P0 ;  /* 0x0a080080042a7fae */ /* 0x0003e2000c101d4a */
[----:B------:R-:W-:Y:S01]  /*1380*/  LOP3.LUT R15, R6, 0xfffffffe, RZ, 0xc0, !PT ;  /* 0xfffffffe060f7812 */ /* 0x000fe200078ec0ff */
[----:B------:R-:W-:Y:S01]  /*1390*/  IMAD R6, R16, c[0x0][0x1b0], RZ ;  /* 0x00006c0010067a24 */ /* 0x000fe200078e02ff */
[C---:B------:R-:W-:Y:S01]  /*13a0*/  ISETP.LT.OR P5, PT, R0.reuse, 0x1, P3 ;  /* 0x000000010000780c */ /* 0x040fe20001fa1670 */
[----:B------:R-:W-:Y:S01]  /*13b0*/  CS2R R106, SRZ ;  /* 0x00000000006a7805 */ /* 0x000fe2000001ff00 */
[----:B------:R-:W-:Y:S01]  /*13c0*/  ISETP.LT.OR P0, PT, R0, 0x1, P1 ;  /* 0x000000010000780c */ /* 0x000fe20000f01670 */
[C---:B------:R-:W-:Y:S01]  /*13d0*/  IMAD R16, R10.reuse, c[0x0][0x1b4], R6 ;  /* 0x00006d000a107a24 */ /* 0x040fe200078e0206 */
[----:B------:R-:W-:Y:S01]  /*13e0*/  LOP3.LUT R17, R7, 0xfffffff8, RZ, 0xc0, !PT ;  /* 0xfffffff807117812 */ /* 0x000fe200078ec0ff */
[----:B------:R-:W-:Y:S01]  /*13f0*/  IMAD.WIDE.U32 R6, R10, c[0x0][0x1b0], R2 ;  /* 0x00006c000a067a25 */ /* 0x000fe200078e0002 */
[C---:B------:R-:W-:Y:S01]  /*1400*/  ISETP.LT.OR P4, PT, R0.reuse, 0x21, P4 ;  /* 0x000000210000780c */ /* 0x040fe20002781670 */
[----:B------:R-:W-:Y:S01]  /*1410*/  CS2R R104, SRZ ;  /* 0x0000000000687805 */ /* 0x000fe2000001ff00 */
[C---:B------:R-:W-:Y:S01]  /*1420*/  ISETP.LT.OR P3, PT, R0.reuse, 0x21, P3 ;  /* 0x000000210000780c */ /* 0x040fe20001f61670 */
[C---:B------:R-:W-:Y:S01]  /*1430*/  IMAD R10, R11.reuse, c[0x0][0x178], RZ ;  /* 0x00005e000b0a7a24 */ /* 0x040fe200078e02ff */
[----:B------:R-:W-:Y:S01]  /*1440*/  ISETP.LT.OR P1, PT, R0, 0x21, P1 ;  /* 0x000000210000780c */ /* 0x000fe20000f21670 */
[----:B------:R-:W-:Y:S01]  /*1450*/  IMAD R11, R11, c[0x0][0x208], RZ ;  /* 0x000082000b0b7a24 */ /* 0x000fe200078e02ff */
[----:B------:R-:W-:Y:S01]  /*1460*/  CS2R R102, SRZ ;  /* 0x0000000000667805 */ /* 0x000fe2000001ff00 */
[----:B------:R-:W-:Y:S01]  /*1470*/  IMAD.IADD R27, R18, 0x1, -R15 ;  /* 0x00000001121b7824 */ /* 0x000fe200078e0a0f */
[----:B------:R1:W-:Y:S01]  /*1480*/  LDGSTS.E.BYPASS.LTC128B.128 [R42+0xc080], [R4.64+0x100], !P5 ;  /* 0x0c080100042a7fae */ /* 0x0003e2000e901d4a */
[----:B------:R-:W-:Y:S01]  /*1490*/  IMAD.IADD R15, R29, 0x1, -R17 ;  /* 0x000000011d0f7824 */ /* 0x000fe200078e0a11 */
[----:B------:R-:W-:Y:S01]  /*14a0*/  CS2R R100, SRZ ;  /* 0x0000000000647805 */ /* 0x000fe2000001ff00 */
[----:B------:R-:W-:Y:S01]  /*14b0*/  IMAD.IADD R7, R7, 0x1, R16 ;  /* 0x0000000107077824 */ /* 0x000fe200078e0210 */
[----:B------:R1:W-:Y:S01]  /*14c0*/  LDGSTS.E.BYPASS.LTC128B.128 [R42+0xe080], [R4.64+0x180], !P0 ;  /* 0x0e080180042a7fae */ /* 0x0003e2000c101d4a */
[----:B------:R-:W-:Y:S01]  /*14d0*/  IMAD R18, R14, c[0x0][0x17c], R10 ;  /* 0x00005f000e127a24 */ /* 0x000fe200078e020a */
[----:B------:R-:W-:Y:S01]  /*14e0*/  ISETP.LT.OR P0, PT, R0, 0x21, P2 ;  /* 0x000000210000780c */ /* 0x000fe20001701670 */
[C---:B------:R-:W-:Y:S01]  /*14f0*/  IMAD R29, R14.reuse, c[0x0][0x20c], R11 ;  /* 0x000083000e1d7a24 */ /* 0x040fe200078e020b */
[----:B------:R-:W-:Y:S01]  /*1500*/  LOP3.LUT P5, RZ, R15, 0x4, RZ, 0xc0, !PT ;  /* 0x000000040fff7812 */ /* 0x000fe200078ac0ff */
[C-C-:B------:R-:W-:Y:S01]  /*1510*/  IMAD.WIDE.U32 R10, R14.reuse, c[0x0][0x178], R2.reuse ;  /* 0x00005e000e0a7a25 */ /* 0x140fe200078e0002 */
[----:B------:R-:W-:Y:S01]  /*1520*/  ISETP.GE.AND P2, PT, R35, c[0x0][0x19c], PT ;  /* 0x0000670023007a0c */ /* 0x000fe20003f46270 */
[----:B------:R-:W-:Y:S01]  /*1530*/  CS2R R98, SRZ ;  /* 0x0000000000627805 */ /* 0x000fe2000001ff00 */
[----:B------:R-:W-:Y:S01]  /*1540*/  CS2R R96, SRZ ;  /* 0x0000000000607805 */ /* 0x000fe2000001ff00 */
[----:B------:R-:W-:Y:S01]  /*1550*/  IMAD.WIDE.U32 R16, R14, c[0x0][0x208], R2 ;  /* 0x000082000e107a25 */ /* 0x000fe200078e0002 */
[----:B------:R-:W-:Y:S01]  /*1560*/  CS2R R94, SRZ ;  /* 0x00000000005e7805 */ /* 0x000fe2000001ff00 */
[----:B------:R-:W-:Y:S01]  /*1570*/  CS2R R92, SRZ ;  /* 0x00000000005c7805 */ /* 0x000fe2000001ff00 */
[----:B------:R-:W-:Y:S01]  /*1580*/  CS2R R90, SRZ ;  /* 0x00000000005a7805 */ /* 0x000fe2000001ff00 */
[----:B------:R-:W-:Y:S01]  /*1590*/  IMAD.SHL.U32 R3, R15, 0x40, RZ ;  /* 0x000000400f037824 */ /* 0x000fe200078e00ff */
[----:B------:R-:W-:Y:S01]  /*15a0*/  CS2R R88, SRZ ;  /* 0x0000000000587805 */ /* 0x000fe2000001ff00 */
[----:B------:R-:W-:Y:S01]  /*15b0*/  IMAD R14, R22, c[0x0][0x1b8], RZ ;  /* 0x00006e00160e7a24 */ /* 0x000fe200078e02ff */
[----:B------:R2:W-:Y:S01]  /*15c0*/  LDGSTS.E.BYPASS.LTC128B.128 [R42+0x9080], [R12.64], !P0 ;  /* 0x090800000c2a7fae */ /* 0x0005e2000c101d4a */
[----:B------:R-:W-:Y:S01]  /*15d0*/  CS2R R82, SRZ ;  /* 0x0000000000527805 */ /* 0x000fe2000001ff00 */
[----:B------:R-:W-:Y:S01]  /*15e0*/  LOP3.LUT R3, R3, 0x1c0, RZ, 0xc0, !PT ;  /* 0x000001c003037812 */ /* 0x000fe200078ec0ff */
[C---:B------:R-:W-:Y:S01]  /*15f0*/  IMAD R14, R19.reuse, c[0x0][0x1bc], R14 ;  /* 0x00006f00130e7a24 */ /* 0x040fe200078e020e */
[----:B------:R2:W-:Y:S01]  /*1600*/  LDGSTS.E.BYPASS.LTC128B.128 [R42+0xb080], [R12.64+0x80], !P4 ;  /* 0x0b0800800c2a7fae */ /* 0x0005e2000e101d4a */
[----:B------:R-:W-:Y:S01]  /*1610*/  CS2R R80, SRZ ;  /* 0x0000000000507805 */ /* 0x000fe2000001ff00 */
[----:B------:R-:W-:Y:S01]  /*1620*/  CS2R R78, SRZ ;  /* 0x00000000004e7805 */ /* 0x000fe2000001ff00 */
[----:B------:R-:W-:Y:S01]  /*1630*/  CS2R R76, SRZ ;  /* 0x00000000004c7805 */ /* 0x000fe2000001ff00 */
[----:B------:R2:W-:Y:S01]  /*1640*/  LDGSTS.E.BYPASS.LTC128B.128 [R42+0xd080], [R12.64+0x100], !P3 ;  /* 0x0d0801000c2a7fae */ /* 0x0005e2000d901d4a */
[----:B------:R-:W-:Y:S01]  /*1650*/  ISETP.LT.OR P3, PT, R0, 0x1, P2 ;  /* 0x000000010000780c */ /* 0x000fe20001761670 */
[----:B------:R-:W-:Y:S01]  /*1660*/  CS2R R74, SRZ ;  /* 0x00000000004a7805 */ /* 0x000fe2000001ff00 */
[----:B-1----:R-:W-:Y:S01]  /*1670*/  IMAD.WIDE.U32 R4, R19, c[0x0][0x1b8], R6 ;  /* 0x00006e0013047a25 */ /* 0x002fe200078e0006 */
[----:B------:R2:W-:Y:S01]  /*1680*/  LDGSTS.E.BYPASS.LTC128B.128 [R42+0xf080], [R12.64+0x180], !P1 ;  /* 0x0f0801800c2a7fae */ /* 0x0005e2000c901d4a */
[----:B------:R-:W-:Y:S01]  /*1690*/  ISETP.GE.AND P1, PT, R34, c[0x0][0x19c], PT ;  /* 0x0000670022007a0c */ /* 0x000fe20003f26270 */
[----:B------:R-:W-:Y:S01]  /*16a0*/  CS2R R72, SRZ ;  /* 0x0000000000487805 */ /* 0x000fe2000001ff00 */
[----:B------:R-:W-:Y:S01]  /*16b0*/  IMAD.SHL.U32 R6, R26, 0x8, RZ ;  /* 0x000000081a067824 */ /* 0x000fe200078e00ff */
[----:B------:R-:W0:Y:S01]  /*16c0*/  LDGDEPBAR ;  /* 0x00000000000079af */ /* 0x000e220000000000 */
[----:B------:R-:W-:Y:S01]  /*16d0*/  IMAD.IADD R7, R11, 0x1, R18 ;  /* 0x000000010b077824 */ /* 0x000fe200078e0212 */
[----:B------:R-:W-:Y:S01]  /*16e0*/  SHF.R.U32.HI R11, RZ, 0x3, R3 ;  /* 0x00000003ff0b7819 */ /* 0x000fe20000011603 */
[----:B------:R-:W-:Y:S01]  /*16f0*/  IMAD.IADD R5, R5, 0x1, R14 ;  /* 0x0000000105057824 */ /* 0x000fe200078e020e */
[----:B------:R-:W-:Y:S01]  /*1700*/  LOP3.LUT R31, R6, 0x18, RZ, 0xc0, !PT ;  /* 0x00000018061f7812 */ /* 0x000fe200078ec0ff */
[----:B------:R-:W-:Y:S01]  /*1710*/  IMAD.MOV.U32 R6, RZ, RZ, R10 ;  /* 0x000000ffff067224 */ /* 0x000fe200078e000a */
[----:B------:R-:W-:Y:S01]  /*1720*/  LEA.HI R10, R38, R36, RZ, 0x1 ;  /* 0x00000024260a7211 */ /* 0x000fe200078f08ff */
[----:B------:R-:W-:Y:S01]  /*1730*/  IMAD R14, R41, c[0x0][0x180], RZ ;  /* 0x00006000290e7a24 */ /* 0x000fe200078e02ff */
[----:B------:R-:W-:Y:S01]  /*1740*/  LOP3.LUT R18, R11, R3, R31, 0x1e, !PT ;  /* 0x000000030b127212 */ /* 0x000fe200078e1e1f */
[----:B------:R-:W-:Y:S01]  /*1750*/  IMAD R3, R9, c[0x0][0x1a8], RZ ;  /* 0x00006a0009037a24 */ /* 0x000fe200078e02ff */
[----:B------:R-:W-:Y:S01]  /*1760*/  CS2R R70, SRZ ;  /* 0x0000000000467805 */ /* 0x000fe2000001ff00 */
[----:B------:R-:W-:Y:S01]  /*1770*/  IMAD R14, R84, c[0x0][0x184], R14 ;  /* 0x00006100540e7a24 */ /* 0x000fe200078e020e */
[----:B------:R-:W-:Y:S01]  /*1780*/  CS2R R68, SRZ ;  /* 0x0000000000447805 */ /* 0x000fe2000001ff00 */
[----:B------:R-:W-:Y:S01]  /*1790*/  IMAD R15, R8, c[0x0][0x1ac], R3 ;  /* 0x00006b00080f7a24 */ /* 0x000fe200078e0203 */
[----:B------:R-:W-:Y:S01]  /*17a0*/  LOP3.LUT R3, R30, 0x3ffffffc, RZ, 0xc0, !PT ;  /* 0x3ffffffc1e037812 */ /* 0x000fe200078ec0ff */
[----:B------:R-:W-:Y:S01]  /*17b0*/  IMAD.WIDE.U32 R8, R8, c[0x0][0x1a8], R4 ;  /* 0x00006a0008087a25 */ /* 0x000fe200078e0004 */
[----:B------:R-:W-:Y:S01]  /*17c0*/  LOP3.LUT R4, R10, 0xfffffffe, RZ, 0xc0, !PT ;  /* 0xfffffffe0a047812 */ /* 0x000fe200078ec0ff */
[----:B------:R-:W-:Y:S01]  /*17d0*/  CS2R R66, SRZ ;  /* 0x0000000000427805 */ /* 0x000fe2000001ff00 */
[----:B------:R-:W-:Y:S01]  /*17e0*/  CS2R R64, SRZ ;  /* 0x0000000000407805 */ /* 0x000fe2000001ff00 */
[----:B------:R-:W-:Y:S01]  /*17f0*/  IMAD.IADD R5, R85, 0x1, -R3 ;  /* 0x0000000155057824 */ /* 0x000fe200078e0a03 */
[----:B------:R-:W-:Y:S01]  /*1800*/  CS2R R62, SRZ ;  /* 0x00000000003e7805 */ /* 0x000fe2000001ff00 */
[----:B------:R-:W-:Y:S01]  /*1810*/  IMAD.IADD R22, R36, 0x1, -R4 ;  /* 0x0000000124167824 */ /* 0x000fe200078e0a04 */
[----:B------:R-:W-:Y:S01]  /*1820*/  LEA R4, P0, R8, c[0x0][0x190], 0x1 ;  /* 0x0000640008047a11 */ /* 0x000fe200078008ff */
[----:B------:R-:W-:Y:S01]  /*1830*/  IMAD.WIDE.U32 R10, R84, c[0x0][0x180], R6 ;  /* 0x00006000540a7a25 */ /* 0x000fe200078e0006 */
[----:B------:R-:W-:Y:S01]  /*1840*/  CS2R R60, SRZ ;  /* 0x00000000003c7805 */ /* 0x000fe2000001ff00 */
[----:B------:R-:W-:Y:S01]  /*1850*/  CS2R R58, SRZ ;  /* 0x00000000003a7805 */ /* 0x000fe2000001ff00 */
[----:B------:R-:W-:Y:S01]  /*1860*/  CS2R R56, SRZ ;  /* 0x0000000000387805 */ /* 0x000fe2000001ff00 */
[----:B------:R-:W-:Y:S01]  /*1870*/  IMAD.SHL.U32 R32, R22, 0x400, RZ ;  /* 0x0000040016207824 */ /* 0x000fe200078e00ff */
[----:B------:R-:W-:Y:S01]  /*1880*/  CS2R R54, SRZ ;  /* 0x0000000000367805 */ /* 0x000fe2000001ff00 */
[----:B------:R-:W-:Y:S01]  /*1890*/  IMAD.IADD R3, R9, 0x1, R15 ;  /* 0x0000000109037824 */ /* 0x000fe200078e020f */
[----:B------:R-:W-:Y:S01]  /*18a0*/  CS2R R52, SRZ ;  /* 0x0000000000347805 */ /* 0x000fe2000001ff00 */
[----:B------:R-:W-:Y:S01]  /*18b0*/  IMAD.MOV.U32 R19, RZ, RZ, c[0x0][0x1a8] ;  /* 0x00006a00ff137624 */ /* 0x000fe200078e00ff */
[----:B------:R-:W-:Y:S01]  /*18c0*/  CS2R R50, SRZ ;  /* 0x0000000000327805 */ /* 0x000fe2000001ff00 */
[----:B------:R-:W-:Y:S01]  /*18d0*/  IMAD R7, R5, 0x2, R32 ;  /* 0x0000000205077824 */ /* 0x000fe200078e0220 */
[----:B------:R-:W-:Y:S01]  /*18e0*/  LEA.HI.X R5, R8, c[0x0][0x194], R3, 0x1, P0 ;  /* 0x0000650008057a11 */ /* 0x000fe200000f0c03 */
[----:B------:R-:W-:Y:S01]  /*18f0*/  IMAD.IADD R9, R11, 0x1, R14 ;  /* 0x000000010b097824 */ /* 0x000fe200078e020e */
[----:B------:R-:W-:Y:S01]  /*1900*/  LEA R6, P0, R19, R4, 0x6 ;  /* 0x0000000413067211 */ /* 0x000fe200078030ff */
[----:B------:R-:W-:Y:S01]  /*1910*/  IMAD.MOV.U32 R11, RZ, RZ, c[0x0][0x1ac] ;  /* 0x00006b00ff0b7624 */ /* 0x000fe200078e00ff */
[----:B------:R-:W-:Y:S01]  /*1920*/  UISETP.GT.AND UP1, UPT, UR6, -0x1, UPT ;  /* 0xffffffff0600788c */ /* 0x000fe2000bf24270 */
[----:B------:R-:W-:Y:S01]  /*1930*/  IMAD.IADD R3, R7, 0x1, R18 ;  /* 0x0000000107037824 */ /* 0x000fe200078e0212 */
[----:B------:R-:W-:Y:S01]  /*1940*/  SEL R18, R28, RZ, !P6 ;  /* 0x000000ff1c127207 */ /* 0x000fe20007000000 */
[----:B------:R-:W-:Y:S01]  /*1950*/  IMAD.MOV.U32 R8, RZ, RZ, R10 ;  /* 0x000000ffff087224 */ /* 0x000fe200078e000a */
[----:B------:R-:W-:Y:S01]  /*1960*/  LEA.HI.X R7, R19, R5, R11, 0x6, P0 ;  /* 0x0000000513077211 */ /* 0x000fe200000f340b */
[----:B------:R-:W-:Y:S01]  /*1970*/  IMAD.SHL.U32 R10, R3, 0x2, RZ ;  /* 0x00000002030a7824 */ /* 0x000fe200078e00ff */
[----:B------:R-:W-:Y:S01]  /*1980*/  ISETP.GE.AND P0, PT, R2, c[0x0][0x19c], PT ;  /* 0x0000670002007a0c */ /* 0x000fe20003f06270 */
[----:B--2---:R-:W-:Y:S01]  /*1990*/  IMAD R12, R18, c[0x0][0x188], RZ ;  /* 0x00006200120c7a24 */ /* 0x004fe200078e02ff */
[----:B------:R-:W-:Y:S01]  /*19a0*/  SEL R19, R86, RZ, !P6 ;  /* 0x000000ff56137207 */ /* 0x000fe20007000000 */
[----:B------:R-:W-:Y:S01]  /*19b0*/  IMAD.U32 R11, RZ, RZ, UR19 ;  /* 0x00000013ff0b7e24 */ /* 0x000fe2000f8e00ff */
[C---:B------:R-:W-:Y:S01]  /*19c0*/  ISETP.LT.OR P4, PT, R0.reuse, 0x1, P0 ;  /* 0x000000010000780c */ /* 0x040fe20000781670 */
[----:B------:R1:W-:Y:S01]  /*19d0*/  STL [R1+0x64], R10 ;  /* 0x0000640a01007387 */ /* 0x0003e20000100800 */
[----:B------:R-:W-:Y:S01]  /*19e0*/  ISETP.LT.OR P6, PT, R0, 0x21, P0 ;  /* 0x000000210000780c */ /* 0x000fe200007c1670 */
[----:B------:R-:W-:Y:S01]  /*19f0*/  IMAD R12, R19, c[0x0][0x18c], R12 ;  /* 0x00006300130c7a24 */ /* 0x000fe200078e020c */
[----:B------:R-:W-:Y:S01]  /*1a00*/  ISETP.GE.AND P0, PT, R33, c[0x0][0x19c], PT ;  /* 0x0000670021007a0c */ /* 0x000fe20003f06270 */
[----:B------:R-:W-:Y:S01]  /*1a10*/  IMAD.WIDE.U32 R14, R19, c[0x0][0x188], R8 ;  /* 0x00006200130e7a25 */ /* 0x000fe200078e0008 */
[----:B------:R-:W-:Y:S01]  /*1a20*/  IADD3 R3, R10, 0x14180, RZ ;  /* 0x000141800a037810 */ /* 0x000fe20007ffe0ff */
[----:B------:R-:W-:-:S02]  /*1a30*/  CS2R R86, SRZ ;  /* 0x0000000000567805 */ /* 0x000fc4000001ff00 */
[----:B------:R-:W-:Y:S02]  /*1a40*/  IMAD.U32 R11, RZ, RZ, UR5 ;  /* 0x00000005ff0b7e24 */ /* 0x000fe4000f8e00ff */
[----:B------:R-:W-:Y:S02]  /*1a50*/  IMAD.IADD R13, R15, 0x1, R12 ;  /* 0x000000010f0d7824 */ /* 0x000fe400078e020c */
[----:B------:R2:W-:Y:S01]  /*1a60*/  LDGSTS.E.BYPASS.LTC128B.128 [R42+0x80], [R4.64], !P4 ;  /* 0x00080000042a7fae */ /* 0x0005e2000e101d4a */
[C---:B------:R-:W-:Y:S01]  /*1a70*/  ISETP.LT.OR P4, PT, R0.reuse, 0x1, P1 ;  /* 0x000000010000780c */ /* 0x040fe20000f81670 */
[----:B------:R-:W-:Y:S02]  /*1a80*/  IMAD.MOV.U32 R8, RZ, RZ, R16 ;  /* 0x000000ffff087224 */ /* 0x000fe400078e0010 */
[----:B------:R2:W-:Y:S01]  /*1a90*/  LDGSTS.E.BYPASS.LTC128B.128 [R42+0x2080], [R4.64+0x80], !P3 ;  /* 0x02080080042a7fae */ /* 0x0005e2000d901d4a */
[----:B------:R-:W-:Y:S01]  /*1aa0*/  ISETP.LT.OR P3, PT, R0, 0x21, P1 ;  /* 0x000000210000780c */ /* 0x000fe20000f61670 */
[----:B------:R-:W-:-:S02]  /*1ab0*/  IMAD.IADD R9, R17, 0x1, R29 ;  /* 0x0000000111097824 */ /* 0x000fc400078e021d */
[C---:B------:R-:W-:Y:S02]  /*1ac0*/  IMAD R28, R41.reuse, c[0x0][0x270], RZ ;  /* 0x00009c00291c7a24 */ /* 0x040fe400078e02ff */
[C---:B------:R-:W-:Y:S02]  /*1ad0*/  IMAD R29, R41.reuse, c[0x0][0x288], RZ ;  /* 0x0000a200291d7a24 */ /* 0x040fe400078e02ff */
[----:B------:R-:W-:Y:S01]  /*1ae0*/  IMAD R30, R41, c[0x0][0x238], RZ ;  /* 0x00008e00291e7a24 */ /* 0x000fe200078e02ff */
[----:B-1----:R-:W-:Y:S01]  /*1af0*/  IADD3 R10, R10, 0x141c0, RZ ;  /* 0x000141c00a0a7810 */ /* 0x002fe20007ffe0ff */
[----:B------:R2:W-:Y:S01]  /*1b00*/  LDGSTS.E.BYPASS.LTC128B.128 [R42+0x4080], [R4.64+0x100], !P4 ;  /* 0x04080100042a7fae */ /* 0x0005e2000e101d4a */
[----:B------:R-:W-:Y:S01]  /*1b10*/  ISETP.LT.OR P4, PT, R0, 0x1, P0 ;  /* 0x000000010000780c */ /* 0x000fe20000781670 */
[----:B------:R-:W-:Y:S01]  /*1b20*/  IMAD.WIDE.U32 R8, R84, c[0x0][0x210], R8 ;  /* 0x0000840054087a25 */ /* 0x000fe200078e0008 */
[----:B------:R-:W-:Y:S02]  /*1b30*/  @P5 IADD3 R10, R3, -0x40, RZ ;  /* 0xffffffc0030a5810 */ /* 0x000fe40007ffe0ff */
[----:B------:R-:W-:Y:S01]  /*1b40*/  ISETP.LT.OR P5, PT, R0, 0x21, P2 ;  /* 0x000000210000780c */ /* 0x000fe200017a1670 */
[----:B------:R-:W-:Y:S01]  /*1b50*/  IMAD R28, R84, c[0x0][0x274], R28 ;  /* 0x00009d00541c7a24 */ /* 0x000fe200078e021c */
[----:B------:R-:W-:Y:S01]  /*1b60*/  ISETP.LT.OR P2, PT, R0, 0x21, P0 ;  /* 0x000000210000780c */ /* 0x000fe20000741670 */
[----:B------:R1:W-:Y:S01]  /*1b70*/  STL [R1+0x68], R10 ;  /* 0x0000680a01007387 */ /* 0x0003e20000100800 */
[----:B------:R-:W-:-:S02]  /*1b80*/  IMAD.SHL.U32 R0, R23, 0x40, RZ ;  /* 0x0000004017007824 */ /* 0x000fc400078e00ff */
[C---:B------:R-:W-:Y:S01]  /*1b90*/  IMAD R29, R84.reuse, c[0x0][0x28c], R29 ;  /* 0x0000a300541d7a24 */ /* 0x040fe200078e021d */
[----:B------:R3:W-:Y:S01]  /*1ba0*/  STL.64 [R1+0xa0], R14 ;  /* 0x0000a00e01007387 */ /* 0x0007e20000100a00 */
[----:B------:R-:W-:Y:S01]  /*1bb0*/  IMAD R30, R84, c[0x0][0x23c], R30 ;  /* 0x00008f00541e7a24 */ /* 0x000fe200078e021e */
[----:B------:R-:W-:Y:S02]  /*1bc0*/  LOP3.LUT R16, R0, 0x1c0, RZ, 0xc0, !PT ;  /* 0x000001c000107812 */ /* 0x000fe400078ec0ff */
[----:B------:R2:W-:Y:S01]  /*1bd0*/  LDGSTS.E.BYPASS.LTC128B.128 [R42+0x6080], [R4.64+0x180], !P4 ;  /* 0x06080180042a7fae */ /* 0x0005e2000e101d4a */
[----:B------:R-:W-:-:S03]  /*1be0*/  ISETP.GE.AND P4, PT, R2, c[0x0][0x16c], PT ;  /* 0x00005b0002007a0c */ /* 0x000fc60003f86270 */
[----:B------:R4:W-:Y:S01]  /*1bf0*/  LDGSTS.E.BYPASS.LTC128B.128 [R42+0x1080], [R6.64], !P6 ;  /* 0x01080000062a7fae */ /* 0x0009e2000f101d4a */
[----:B------:R-:W-:-:S03]  /*1c00*/  ISETP.GT.AND P6, PT, R85, 0x7, PT ;  /* 0x000000075500780c */ /* 0x000fc60003fc4270 */
[----:B------:R4:W-:Y:S01]  /*1c10*/  LDGSTS.E.BYPASS.LTC128B.128 [R42+0x3080], [R6.64+0x80], !P5 ;  /* 0x03080080062a7fae */ /* 0x0009e2000e901d4a */
[----:B------:R-:W-:-:S03]  /*1c20*/  ISETP.GE.AND P5, PT, R2, c[0x0][0x1fc], PT ;  /* 0x00007f0002007a0c */ /* 0x000fc60003fa6270 */
[----:B------:R4:W-:Y:S04]  /*1c30*/  LDGSTS.E.BYPASS.LTC128B.128 [R42+0x5080], [R6.64+0x100], !P3 ;  /* 0x05080100062a7fae */ /* 0x0009e8000d901d4a */
[----:B------:R4:W-:Y:S01]  /*1c40*/  LDGSTS.E.BYPASS.LTC128B.128 [R42+0x7080], [R6.64+0x180], !P2 ;  /* 0x07080180062a7fae */ /* 0x0009e2000d101d4a */
[----:B-1----:R-:W-:Y:S01]  /*1c50*/  IMAD.U32 R10, RZ, RZ, UR18 ;  /* 0x00000012ff0a7e24 */ /* 0x002fe2000f8e00ff */
[----:B------:R-:W-:Y:S01]  /*1c60*/  ISETP.LT.AND P2, PT, R43, UR4, PT ;  /* 0x000000042b007c0c */ /* 0x000fe2000bf41270 */
[----:B------:R-:W-:Y:S01]  /*1c70*/  ULDC.64 UR4, c[0x0][0x208] ;  /* 0x0000820000047ab9 */ /* 0x000fe20000000a00 */
[----:B------:R-:W0:Y:S01]  /*1c80*/  LDGDEPBAR ;  /* 0x00000000000079af */ /* 0x000e220000000000 */
[----:B------:R-:W-:Y:S01]  /*1c90*/  USHF.L.U64.HI UR5, UR4, UR17, UR5 ;  /* 0x0000001104057299 */ /* 0x000fe20008010205 */
[----:B------:R-:W-:Y:S01]  /*1ca0*/  LEA R3, P1, R10, R14, 0x5 ;  /* 0x0000000e0a037211 */ /* 0x000fe200078228ff */
[----:B------:R-:W-:Y:S01]  /*1cb0*/  USHF.L.U32 UR4, UR4, 0x5, URZ ;  /* 0x0000000504047899 */ /* 0x000fe2000800063f */
[----:B------:R1:W-:Y:S01]  /*1cc0*/  STL [R1+0xb8], R13 ;  /* 0x0000b80d01007387 */ /* 0x0003e20000100800 */
[----:B------:R-:W-:Y:S01]  /*1cd0*/  ISETP.GE.OR P3, PT, R2, c[0x0][0x16c], !P2 ;  /* 0x00005b0002007a0c */ /* 0x000fe20005766670 */
[----:B------:R-:W-:Y:S01]  /*1ce0*/  UIMAD UR5, UR5, UR12, URZ ;  /* 0x0000000c050572a4 */ /* 0x000fe2000f8e023f */
[----:B------:R-:W-:Y:S01]  /*1cf0*/  LEA.HI.X R10, R10, R13, R11, 0x5, P1 ;  /* 0x0000000d0a0a7211 */ /* 0x000fe200008f2c0b */
[----:B--2---:R-:W-:Y:S01]  /*1d00*/  IMAD R4, R27, 0x800, R39 ;  /* 0x000008001b047824 */ /* 0x004fe200078e0227 */
[----:B------:R-:W-:Y:S01]  /*1d10*/  LEA R12, P0, R3, c[0x0][0x160], 0x1 ;  /* 0x00005800030c7a11 */ /* 0x000fe200078008ff */
[----:B------:R-:W-:Y:S01]  /*1d20*/  IMAD R11, R41, c[0x0][0x210], RZ ;  /* 0x00008400290b7a24 */ /* 0x000fe200078e02ff */
[----:B------:R-:W-:Y:S01]  /*1d30*/  LOP3.LUT P1, RZ, R23, 0x4, RZ, 0xc0, !PT ;  /* 0x0000000417ff7812 */ /* 0x000fe2000782c0ff */
[----:B------:R-:W-:Y:S01]  /*1d40*/  UIMAD UR5, UR13, UR4, UR5 ;  /* 0x000000040d0572a4 */ /* 0x000fe2000f8e0205 */
[----:B---3--:R-:W-:-:S04]  /*1d50*/  IMAD.WIDE.U32 R14, R84, c[0x0][0x270], R20 ;  /* 0x00009c00540e7a25 */ /* 0x008fc800078e0014 */
[C---:B------:R-:W-:Y:S02]  /*1d60*/  IMAD R11, R84.reuse, c[0x0][0x214], R11 ;  /* 0x00008500540b7a24 */ /* 0x040fe400078e020b */
[----:B------:R-:W-:-:S04]  /*1d70*/  IMAD.WIDE.U32 R20, R84, c[0x0][0x288], R20 ;  /* 0x0000a20054147a25 */ /* 0x000fc800078e0014 */
[----:B----4-:R-:W-:Y:S01]  /*1d80*/  IMAD.MOV.U32 R7, RZ, RZ, 0x40 ;  /* 0x00000040ff077424 */ /* 0x010fe200078e00ff */
[----:B------:R-:W-:-:S04]  /*1d90*/  DEPBAR.LE SB0, 0x1 ;  /* 0x000080400000791a */ /* 0x000fc80000000000 */
[----:B------:R-:W-:Y:S01]  /*1da0*/  IMAD.IADD R5, R9, 0x1, R11 ;  /* 0x0000000109057824 */ /* 0x000fe200078e020b */
[----:B-1----:R-:W-:Y:S01]  /*1db0*/  LEA.HI.X R13, R3, c[0x0][0x164], R10, 0x1, P0 ;  /* 0x00005900030d7a11 */ /* 0x002fe200000f0c0a */
[----:B------:R-:W-:Y:S01]  /*1dc0*/  BAR.SYNC.DEFER_BLOCKING 0x0 ;  /* 0x0000000000007b1d */ /* 0x000fe20000010000 */
[----:B------:R-:W-:Y:S01]  /*1dd0*/  LOP3.LUT P0, RZ, R23, 0x2, RZ, 0xc0, !PT ;  /* 0x0000000217ff7812 */ /* 0x000fe2000780c0ff */
[----:B------:R-:W-:Y:S01]  /*1de0*/  IMAD.U32 R6, RZ, RZ, UR4 ;  /* 0x00000004ff067e24 */ /* 0x000fe2000f8e00ff */
[----:B------:R-:W-:Y:S01]  /*1df0*/  LOP3.LUT R3, R16, 0x8, R37, 0xf8, !PT ;  /* 0x0000000810037812 */ /* 0x000fe200078ef825 */
[----:B------:R-:W-:Y:S01]  /*1e00*/  IMAD.IADD R9, R15, 0x1, R28 ;  /* 0x000000010f097824 */ /* 0x000fe200078e021c */
[----:B------:R-:W-:Y:S01]  /*1e10*/  SHF.R.U32.HI R23, RZ, 0x3, R16 ;  /* 0x00000003ff177819 */ /* 0x000fe20000011610 */
[----:B------:R-:W-:Y:S01]  /*1e20*/  IMAD.IADD R15, R21, 0x1, R29 ;  /* 0x00000001150f7824 */ /* 0x000fe200078e021d */
[----:B------:R-:W-:Y:S01]  /*1e30*/  SEL R0, R148, 0xffffffe0, !P0 ;  /* 0xffffffe094007807 */ /* 0x000fe20004000000 */
[----:B------:R-:W-:Y:S01]  /*1e40*/  IMAD.IADD R11, R25, 0x1, R30 ;  /* 0x00000001190b7824 */ /* 0x000fe200078e021e */
[----:B------:R-:W-:Y:S01]  /*1e50*/  LOP3.LUT R3, R3, R23, RZ, 0x3c, !PT ;  /* 0x0000001703037212 */ /* 0x000fe200078e3cff */
[----:B------:R-:W-:Y:S01]  /*1e60*/  USHF.R.S32.HI UR4, URZ, 0x1f, UR16 ;  /* 0x0000001f3f047899 */ /* 0x000fe20008011410 */
[----:B------:R-:W-:Y:S01]  /*1e70*/  ISETP.GE.OR P0, PT, R2, c[0x0][0x1fc], !P2 ;  /* 0x00007f0002007a0c */ /* 0x000fe20005706670 */
[----:B------:R-:W-:Y:S01]  /*1e80*/  IMAD.MOV.U32 R10, RZ, RZ, R24 ;  /* 0x000000ffff0a7224 */ /* 0x000fe200078e0018 */
[----:B------:R-:W-:Y:S01]  /*1e90*/  SEL R29, RZ, 0x1, P5 ;  /* 0x00000001ff1d7807 */ /* 0x000fe20002800000 */
[----:B------:R-:W-:Y:S01]  /*1ea0*/  IMAD.IADD R2, R4, 0x1, R3 ;  /* 0x0000000104027824 */ /* 0x000fe200078e0203 */
[----:B------:R-:W-:Y:S01]  /*1eb0*/  P2R R17, PR, RZ, 0x1 ;  /* 0x00000001ff117803 */ /* 0x000fe20000000000 */
[----:B------:R-:W-:Y:S01]  /*1ec0*/  IMAD.MOV.U32 R4, RZ, RZ, R8 ;  /* 0x000000ffff047224 */ /* 0x000fe200078e0008 */
[----:B------:R-:W-:Y:S01]  /*1ed0*/  ISETP.GE.OR P0, PT, R35, c[0x0][0x16c], !P2 ;  /* 0x00005b0023007a0c */ /* 0x000fe20005706670 */
[----:B------:R-:W-:Y:S01]  /*1ee0*/  IMAD.SHL.U32 R49, R2, 0x2, RZ ;  /* 0x0000000202317824 */ /* 0x000fe200078e00ff */
[----:B------:R-:W-:Y:S01]  /*1ef0*/  SEL R2, R7, 0xffffffc0, !P1 ;  /* 0xffffffc007027807 */ /* 0x000fe20004800000 */
[----:B------:R-:W-:Y:S01]  /*1f00*/  IMAD R3, R18, c[0x0][0x218], RZ ;  /* 0x0000860012037a24 */ /* 0x000fe200078e02ff */
[----:B------:R-:W-:Y:S01]  /*1f10*/  ISETP.GE.OR P1, PT, R33, c[0x0][0x16c], !P2 ;  /* 0x00005b0021007a0c */ /* 0x000fe20005726670 */
[C---:B------:R-:W-:Y:S01]  /*1f20*/  IMAD.IADD R48, R49.reuse, 0x1, R0 ;  /* 0x0000000131307824 */ /* 0x040fe200078e0200 */
[----:B------:R-:W-:Y:S01]  /*1f30*/  SHF.R.S32.HI R0, RZ, 0x1f, R26 ;  /* 0x0000001fff007819 */ /* 0x000fe2000001141a */
[----:B------:R-:W-:Y:S01]  /*1f40*/  IMAD.IADD R43, R49, 0x1, R2 ;  /* 0x00000001312b7824 */ /* 0x000fe200078e0202 */
[----:B------:R-:W1:Y:S01]  /*1f50*/  LDSM.16.M88.4 R164, [R49+0x8080] ;  /* 0x0080800031a4783b */ /* 0x000e620000000200 */
[----:B------:R-:W-:Y:S01]  /*1f60*/  IMAD.IADD R41, R2, 0x1, R48 ;  /* 0x0000000102297824 */ /* 0x000fe200078e0230 */
[----:B------:R-:W-:Y:S01]  /*1f70*/  LEA.HI R0, R0, R26, RZ, 0x2 ;  /* 0x0000001a00007211 */ /* 0x000fe200078f10ff */
[C---:B------:R-:W-:Y:S01]  /*1f80*/  IMAD R3, R19.reuse, c[0x0][0x21c], R3 ;  /* 0x0000870013037a24 */ /* 0x040fe200078e0203 */
[----:B------:R-:W2:Y:S01]  /*1f90*/  LDSM.16.M88.4 R168, [R48+0x8080] ;  /* 0x0080800030a8783b */ /* 0x000ea20000000200 */
[----:B------:R-:W-:Y:S01]  /*1fa0*/  IMAD.WIDE.U32 R46, R19, c[0x0][0x218], R4 ;  /* 0x00008600132e7a25 */ /* 0x000fe200078e0004 */
[----:B------:R-:W-:-:S02]  /*1fb0*/  ISETP.NE.AND P5, PT, R17, RZ, PT ;  /* 0x000000ff1100720c */ /* 0x000fc40003fa5270 */
[----:B------:R-:W3:Y:S01]  /*1fc0*/  LDSM.16.M88.4 R172, [R43+0x8080] ;  /* 0x008080002bac783b */ /* 0x000ee20000000200 */
[----:B------:R-:W-:Y:S01]  /*1fd0*/  IMAD.IADD R45, R47, 0x1, R3 ;  /* 0x000000012f2d7824 */ /* 0x000fe200078e0203 */
[----:B------:R-:W-:Y:S01]  /*1fe0*/  LOP3.LUT R3, R0, 0x1ffffffc, RZ, 0xc0, !PT ;  /* 0x1ffffffc00037812 */ /* 0x000fe200078ec0ff */
[----:B------:R-:W-:Y:S01]  /*1ff0*/  IMAD.MOV.U32 R44, RZ, RZ, R46 ;  /* 0x000000ffff2c7224 */ /* 0x000fe200078e002e */
[----:B------:R-:W4:Y:S01]  /*2000*/  LDSM.16.M88.4 R176, [R41+0x8080] ;  /* 0x0080800029b0783b */ /* 0x000f220000000200 */
[----:B------:R-:W-:Y:S01]  /*2010*/  IMAD.MOV.U32 R8, RZ, RZ, R14 ;  /* 0x000000ffff087224 */ /* 0x000fe200078e000e */
[----:B------:R-:W-:Y:S01]  /*2020*/  SEL R30, RZ, 0x1, P4 ;  /* 0x00000001ff1e7807 */ /* 0x000fe20002000000 */
[----:B------:R-:W-:Y:S01]  /*2030*/  IMAD.WIDE.U32 R6, R6, UR12, R44 ;  /* 0x0000000c06067c25 */ /* 0x000fe2000f8e002c */
[----:B------:R-:W1:Y:S01]  /*2040*/  LDSM.16.M88.4 R180, [R49+0xa080] ;  /* 0x00a0800031b4783b */ /* 0x000e620000000200 */
[----:B------:R-:W-:Y:S02]  /*2050*/  ISETP.GE.OR P4, PT, R34, c[0x0][0x1fc], !P2 ;  /* 0x00007f0022007a0c */ /* 0x000fe40005786670 */
[----:B------:R-:W-:Y:S01]  /*2060*/  IMAD.IADD R26, R26, 0x1, -R3 ;  /* 0x000000011a1a7824 */ /* 0x000fe200078e0a03 */
[----:B------:R-:W1:Y:S01]  /*2070*/  LDSM.16.M88.4 R184, [R48+0xa080] ;  /* 0x00a0800030b8783b */ /* 0x000e620000000200 */
[----:B------:R-:W-:Y:S01]  /*2080*/  IADD3 R0, R7, UR5, RZ ;  /* 0x0000000507007c10 */ /* 0x000fe2000fffe0ff */
[----:B------:R-:W-:Y:S01]  /*2090*/  IMAD.MOV.U32 R14, RZ, RZ, R20 ;  /* 0x000000ffff0e7224 */ /* 0x000fe200078e0014 */
[----:B------:R-:W-:Y:S01]  /*20a0*/  UIADD3 UR5, UR15, 0x1, -UR9 ;  /* 0x000000010f057890 */ /* 0x000fe2000fffe809 */
[----:B------:R-:W1:Y:S01]  /*20b0*/  LDSM.16.M88.4 R188, [R43+0xa080] ;  /* 0x00a080002bbc783b */ /* 0x000e620000000200 */
[----:B------:R-:W-:Y:S01]  /*20c0*/  IMAD.WIDE.U32 R150, R19, c[0x0][0x240], R10 ;  /* 0x0000900013967a25 */ /* 0x000fe200078e000a */
[----:B------:R-:W-:-:S02]  /*20d0*/  UIADD3 UR15, UR15, -UR8, URZ ;  /* 0x800000080f0f7290 */ /* 0x000fc4000fffe03f */
        /* <DEDUP_REMOVED lines=10> */
[----:B------:R-:W-:Y:S04]  /*2180*/  STL [R1+0x28], R49 ;  /* 0x0000283101007387 */ /* 0x000fe80000100800 */
[----:B------:R1:W-:Y:S04]  /*2190*/  STL [R1+0x2c], R48 ;  /* 0x00002c3001007387 */ /* 0x0003e80000100800 */
[----:B------:R2:W-:Y:S04]  /*21a0*/  STL.64 [R1+0x98], R46 ;  /* 0x0000982e01007387 */ /* 0x0005e80000100a00 */
[----:B------:R-:W-:Y:S04]  /*21b0*/  STL [R1+0x34], R43 ;  /* 0x0000342b01007387 */ /* 0x000fe80000100800 */
[----:B------:R-:W-:Y:S04]  /*21c0*/  STL [R1+0x30], R41 ;  /* 0x0000302901007387 */ /* 0x000fe80000100800 */
[----:B------:R-:W-:Y:S01]  /*21d0*/  @!PT LDS RZ, [RZ] ;  /* 0x00000000fffff984 */ /* 0x000fe20000000800 */
[----:B------:R-:W-:Y:S01]  /*21e0*/  @!PT LDS RZ, [RZ] ;  /* 0x00000000fffff984 */ /* 0x000fe20000000800 */
[----:B------:R-:W-:Y:S01]  /*21f0*/  @!PT LDS RZ, [RZ] ;  /* 0x00000000fffff984 */ /* 0x000fe20000000800 */
[----:B------:R3:W-:Y:S01]  /*2200*/  LDGSTS.E.BYPASS.LTC128B.128 [R42+0x8080], [R12.64], !P3 ;  /* 0x080800000c2a7fae */ /* 0x0007e2000d901d4a */
[----:B------:R-:W-:-:S03]  /*2210*/  ISETP.GE.OR P3, PT, R34, c[0x0][0x16c], !P2 ;  /* 0x00005b0022007a0c */ /* 0x000fc60005766670 */
[----:B------:R3:W-:Y:S01]  /*2220*/  LDGSTS.E.BYPASS.LTC128B.128 [R42+0x9080], [R12.64+0x80], !P0 ;  /* 0x090800800c2a7fae */ /* 0x0007e2000c101d4a */
[----:B------:R-:W-:-:S03]  /*2230*/  LEA R4, P0, R6, c[0x0][0x1f0], 0x1 ;  /* 0x00007c0006047a11 */ /* 0x000fc600078008ff */
[----:B------:R3:W-:Y:S01]  /*2240*/  STL.64 [R1+0x80], R44 ;  /* 0x0000802c01007387 */ /* 0x0007e20000100a00 */
[----:B------:R-:W-:Y:S01]  /*2250*/  LEA.HI.X R5, R6, c[0x0][0x1f4], R0, 0x1, P0 ;  /* 0x00007d0006057a11 */ /* 0x000fe200000f0c00 */
[C---:B------:R-:W-:Y:S01]  /*2260*/  IMAD R0, R18.reuse, c[0x0][0x278], RZ ;  /* 0x00009e0012007a24 */ /* 0x040fe200078e02ff */
[----:B------:R-:W-:Y:S01]  /*2270*/  ISETP.GE.AND P0, PT, R35, c[0x0][0x16c], PT ;  /* 0x00005b0023007a0c */ /* 0x000fe20003f06270 */
[----:B------:R-:W-:Y:S01]  /*2280*/  IMAD R6, R18, c[0x0][0x290], RZ ;  /* 0x0000a40012067a24 */ /* 0x000fe200078e02ff */
[----:B-1----:R-:W-:Y:S01]  /*2290*/  CS2R R48, SRZ ;  /* 0x0000000000307805 */ /* 0x002fe2000001ff00 */
[----:B------:R-:W-:Y:S01]  /*22a0*/  IMAD R0, R19, c[0x0][0x27c], R0 ;  /* 0x00009f0013007a24 */ /* 0x000fe200078e0200 */
[----:B------:R-:W-:Y:S01]  /*22b0*/  SEL R21, RZ, 0xffffffff, P0 ;  /* 0xffffffffff157807 */ /* 0x000fe20000000000 */
[----:B------:R1:W-:Y:S01]  /*22c0*/  LDGSTS.E.BYPASS.LTC128B.128 [R42+0xa080], [R12.64+0x100], !P3 ;  /* 0x0a0801000c2a7fae */ /* 0x0003e2000d901d4a */
[----:B------:R-:W-:Y:S01]  /*22d0*/  ISETP.GE.AND P0, PT, R33, c[0x0][0x16c], PT ;  /* 0x00005b0021007a0c */ /* 0x000fe20003f06270 */
[----:B------:R-:W-:Y:S01]  /*22e0*/  IMAD R17, R19, c[0x0][0x294], R6 ;  /* 0x0000a50013117a24 */ /* 0x000fe200078e0206 */
[----:B------:R-:W-:Y:S01]  /*22f0*/  ISETP.GE.AND P3, PT, R35, c[0x0][0x1fc], PT ;  /* 0x00007f0023007a0c */ /* 0x000fe20003f66270 */
[----:B------:R1:W-:Y:S01]  /*2300*/  LDGSTS.E.BYPASS.LTC128B.128 [R42+0xb080], [R12.64+0x180], !P1 ;  /* 0x0b0801800c2a7fae */ /* 0x0003e2000c901d4a */
[----:B------:R-:W-:Y:S01]  /*2310*/  SEL R25, RZ, 0x8, P0 ;  /* 0x00000008ff197807 */ /* 0x000fe20000000000 */
[----:B------:R-:W-:Y:S01]  /*2320*/  IMAD.SHL.U32 R6, R22, 0x10, RZ ;  /* 0x0000001016067824 */ /* 0x000fe200078e00ff */
[----:B------:R-:W-:Y:S01]  /*2330*/  ISETP.GE.AND P1, PT, R34, c[0x0][0x16c], PT ;  /* 0x00005b0022007a0c */ /* 0x000fe20003f26270 */
[----:B------:R-:W-:Y:S01]  /*2340*/  IMAD R18, R18, c[0x0][0x240], RZ ;  /* 0x0000900012127a24 */ /* 0x000fe200078e02ff */
[----:B------:R-:W-:Y:S01]  /*2350*/  SEL R20, RZ, 0xffffffff, P3 ;  /* 0xffffffffff147807 */ /* 0x000fe20001800000 */
[----:B--2---:R-:W-:Y:S01]  /*2360*/  CS2R R46, SRZ ;  /* 0x00000000002e7805 */ /* 0x004fe2000001ff00 */
[----:B------:R-:W-:Y:S01]  /*2370*/  SEL R28, RZ, 0x4, P1 ;  /* 0x00000004ff1c7807 */ /* 0x000fe20000800000 */
[----:B------:R-:W-:Y:S01]  /*2380*/  IMAD R18, R19, c[0x0][0x244], R18 ;  /* 0x0000910013127a24 */ /* 0x000fe200078e0212 */
[----:B------:R-:W-:-:S02]  /*2390*/  ISETP.GE.AND P1, PT, R34, c[0x0][0x1fc], PT ;  /* 0x00007f0022007a0c */ /* 0x000fc40003f26270 */
[----:B------:R-:W-:Y:S02]  /*23a0*/  LOP3.LUT R16, R16, 0x10, R6, 0xf8, !PT ;  /* 0x0000001010107812 */ /* 0x000fe400078ef806 */
[----:B------:R-:W-:Y:S01]  /*23b0*/  SEL R24, RZ, 0x4, P1 ;  /* 0x00000004ff187807 */ /* 0x000fe20000800000 */
[----:B---3--:R-:W-:Y:S01]  /*23c0*/  IMAD.WIDE.U32 R44, R19, c[0x0][0x278], R8 ;  /* 0x00009e00132c7a25 */ /* 0x008fe200078e0008 */
[----:B------:R-:W-:Y:S02]  /*23d0*/  ISETP.GE.OR P1, PT, R35, c[0x0][0x1fc], !P2 ;  /* 0x00007f0023007a0c */ /* 0x000fe40005726670 */
[----:B------:R-:W-:Y:S01]  /*23e0*/  ISETP.GE.OR P3, PT, R33, c[0x0][0x1fc], !P2 ;  /* 0x00007f0021007a0c */ /* 0x000fe20005766670 */
[----:B------:R-:W-:Y:S01]  /*23f0*/  IMAD.IADD R39, R45, 0x1, R0 ;  /* 0x000000012d277824 */ /* 0x000fe200078e0200 */
[----:B------:R-:W-:Y:S01]  /*2400*/  @!P6 IADD3 R0, P0, R44, UR16, RZ ;  /* 0x000000102c00ec10 */ /* 0x000fe2000ff1e0ff */
[----:B------:R2:W-:Y:S01]  /*2410*/  STL.64 [R1+0x90], R44 ;  /* 0x0000902c01007387 */ /* 0x0005e20000100a00 */
[----:B------:R-:W-:-:S02]  /*2420*/  CS2R R34, SRZ ;  /* 0x0000000000227805 */ /* 0x000fc4000001ff00 */
[----:B------:R-:W-:Y:S01]  /*2430*/  @!P6 IADD3.X R3, R39, UR4, RZ, P0, !PT ;  /* 0x000000042703ec10 */ /* 0x000fe200087fe4ff */
[----:B------:R3:W-:Y:S01]  /*2440*/  STL [R1+0xb0], R39 ;  /* 0x0000b02701007387 */ /* 0x0007e20000100800 */
[----:B------:R-:W-:Y:S01]  /*2450*/  @!P6 LEA R8, P0, R0, c[0x0][0x258], 0x2 ;  /* 0x000096000008ea11 */ /* 0x000fe200078010ff */
[----:B-1----:R-:W-:-:S03]  /*2460*/  IMAD.SHL.U32 R13, R27, 0x20, RZ ;  /* 0x000000201b0d7824 */ /* 0x002fc600078e00ff */
[----:B------:R-:W-:Y:S02]  /*2470*/  @!P6 LEA.HI.X R9, R0, c[0x0][0x25c], R3, 0x2, P0 ;  /* 0x000097000009ea11 */ /* 0x000fe400000f1403 */
[----:B------:R-:W-:Y:S02]  /*2480*/  LOP3.LUT R0, R38, 0xffffffe0, RZ, 0xc0, !PT ;  /* 0xffffffe026007812 */ /* 0x000fe400078ec0ff */
[----:B------:R-:W-:Y:S02]  /*2490*/  LOP3.LUT R3, R40, 0xfffffff0, RZ, 0xc0, !PT ;  /* 0xfffffff028037812 */ /* 0x000fe400078ec0ff */
[----:B------:R-:W-:Y:S01]  /*24a0*/  ISETP.GE.AND P0, PT, R33, c[0x0][0x1fc], PT ;  /* 0x00007f0021007a0c */ /* 0x000fe20003f06270 */
[C---:B------:R-:W-:Y:S01]  /*24b0*/  IMAD.IADD R0, R85.reuse, 0x1, -R0 ;  /* 0x0000000155007824 */ /* 0x040fe200078e0a00 */
[----:B------:R-:W-:Y:S01]  /*24c0*/  CS2R R40, SRZ ;  /* 0x0000000000287805 */ /* 0x000fe2000001ff00 */
[----:B------:R-:W-:-:S03]  /*24d0*/  IMAD.IADD R3, R85, 0x1, -R3 ;  /* 0x0000000155037824 */ /* 0x000fc600078e0a03 */
[----:B------:R-:W-:Y:S02]  /*24e0*/  SHF.R.S32.HI R7, RZ, 0x1f, R0 ;  /* 0x0000001fff077819 */ /* 0x000fe40000011400 */
[----:B------:R-:W-:Y:S02]  /*24f0*/  SHF.R.S32.HI R12, RZ, 0x1f, R3 ;  /* 0x0000001fff0c7819 */ /* 0x000fe40000011403 */
[----:B------:R-:W-:Y:S02]  /*2500*/  LEA.HI R7, R7, R0, RZ, 0x2 ;  /* 0x0000000007077211 */ /* 0x000fe400078f10ff */
[----:B------:R-:W-:Y:S01]  /*2510*/  LEA.HI R12, R12, R3, RZ, 0x3 ;  /* 0x000000030c0c7211 */ /* 0x000fe200078f18ff */
[----:B--2---:R-:W-:Y:S01]  /*2520*/  IMAD.WIDE.U32 R44, R19, c[0x0][0x290], R14 ;  /* 0x0000a400132c7a25 */ /* 0x004fe200078e000e */
[----:B------:R-:W-:Y:S01]  /*2530*/  LEA.HI.SX32 R6, R7, R6, 0x1e ;  /* 0x0000000607067211 */ /* 0x000fe200078ff2ff */
[----:B---3--:R-:W-:Y:S01]  /*2540*/  CS2R R38, SRZ ;  /* 0x0000000000267805 */ /* 0x008fe2000001ff00 */
[----:B------:R-:W-:Y:S01]  /*2550*/  LOP3.LUT R10, R12, 0xfffffff8, RZ, 0xc0, !PT ;  /* 0xfffffff80c0a7812 */ /* 0x000fe200078ec0ff */
[----:B------:R-:W-:Y:S01]  /*2560*/  IMAD.IADD R17, R45, 0x1, R17 ;  /* 0x000000012d117824 */ /* 0x000fe200078e0211 */
[----:B------:R-:W-:Y:S01]  /*2570*/  LOP3.LUT R11, R7, 0x7ffffffc, RZ, 0xc0, !PT ;  /* 0x7ffffffc070b7812 */ /* 0x000fe200078ec0ff */
[----:B------:R-:W-:Y:S01]  /*2580*/  STL.64 [R1+0x88], R44 ;  /* 0x0000882c01007387 */ /* 0x000fe20000100a00 */
[----:B------:R-:W-:Y:S01]  /*2590*/  IMAD.SHL.U32 R7, R21, 0x2, RZ ;  /* 0x0000000215077824 */ /* 0x000fe200078e00ff */
[----:B------:R-:W-:Y:S01]  /*25a0*/  LOP3.LUT R14, R31, 0x20, R13, 0xf8, !PT ;  /* 0x000000201f0e7812 */ /* 0x000fe200078ef80d */
[----:B------:R-:W-:Y:S01]  /*25b0*/  IMAD.IADD R3, R3, 0x1, -R10 ;  /* 0x0000000103037824 */ /* 0x000fe200078e0a0a */
[----:B------:R-:W-:Y:S01]  /*25c0*/  STL.64 [R1+0xa8], R150 ;  /* 0x0000a89601007387 */ /* 0x000fe20000100a00 */
[----:B------:R-:W-:Y:S01]  /*25d0*/  IMAD.IADD R10, R0, 0x1, -R11 ;  /* 0x00000001000a7824 */ /* 0x000fe200078e0a0b */
[----:B------:R-:W-:Y:S01]  /*25e0*/  LOP3.LUT R0, R16, 0x8, R37, 0xf8, !PT ;  /* 0x0000000810007812 */ /* 0x000fe200078ef825 */
[----:B------:R-:W-:Y:S01]  /*25f0*/  IMAD.SHL.U32 R11, R20, 0x2, RZ ;  /* 0x00000002140b7824 */ /* 0x000fe200078e00ff */
[----:B------:R1:W-:Y:S01]  /*2600*/  STL [R1+0x58], R6 ;  /* 0x0000580601007387 */ /* 0x0003e20000100800 */
[----:B------:R-:W-:Y:S01]  /*2610*/  LOP3.LUT R7, R7, 0x2, R30, 0xe2, !PT ;  /* 0x0000000207077812 */ /* 0x000fe200078ee21e */
[----:B------:R-:W-:Y:S01]  /*2620*/  IMAD R15, R26, 0x4, R10 ;  /* 0x000000041a0f7824 */ /* 0x000fe200078e020a */
[----:B------:R-:W-:Y:S01]  /*2630*/  LOP3.LUT R13, R0, R23, RZ, 0x3c, !PT ;  /* 0x00000017000d7212 */ /* 0x000fe200078e3cff */
[----:B------:R-:W-:Y:S01]  /*2640*/  STL [R1+0x7c], R17 ;  /* 0x00007c1101007387 */ /* 0x000fe20000100800 */
[----:B------:R-:W-:Y:S01]  /*2650*/  LOP3.LUT R11, R11, 0x2, R29, 0xe2, !PT ;  /* 0x000000020b0b7812 */ /* 0x000fe200078ee21d */
[----:B------:R-:W-:Y:S01]  /*2660*/  CS2R R30, SRZ ;  /* 0x00000000001e7805 */ /* 0x000fe2000001ff00 */
[----:B------:R-:W-:Y:S01]  /*2670*/  LOP3.LUT P2, RZ, R3, 0x4, RZ, 0xc0, !PT ;  /* 0x0000000403ff7812 */ /* 0x000fe2000784c0ff */
[----:B------:R-:W-:Y:S01]  /*2680*/  CS2R R22, SRZ ;  /* 0x0000000000167805 */ /* 0x000fe2000001ff00 */
[----:B------:R-:W-:Y:S01]  /*2690*/  CS2R R20, SRZ ;  /* 0x0000000000147805 */ /* 0x000fe2000001ff00 */
[----:B-1----:R-:W-:-:S05]  /*26a0*/  @!P6 IMAD.SHL.U32 R6, R85, 0x10, RZ ;  /* 0x000000105506e824 */ /* 0x002fca00078e00ff */
[----:B------:R1:W-:Y:S04]  /*26b0*/  @!P6 LDGSTS.E.BYPASS.LTC128B.128 [R6+0x14080], [R8.64] ;  /* 0x140800000806efae */ /* 0x0003e8000b901d4a */
[----:B------:R-:W0:Y:S04]  /*26c0*/  LDGDEPBAR ;  /* 0x00000000000079af */ /* 0x000e280000000000 */
[----:B------:R2:W-:Y:S04]  /*26d0*/  LDGSTS.E.BYPASS.LTC128B.128 [R42+0x10080], [R4.64], !P5 ;  /* 0x10080000042a7fae */ /* 0x0005e8000e901d4a */
[----:B------:R2:W-:Y:S01]  /*26e0*/  LDGSTS.E.BYPASS.LTC128B.128 [R42+0x11080], [R4.64+0x80], !P1 ;  /* 0x11080080042a7fae */ /* 0x0005e2000c901d4a */
[C---:B------:R-:W-:Y:S01]  /*26f0*/  LOP3.LUT P1, RZ, R3.reuse, 0x2, RZ, 0xc0, !PT ;  /* 0x0000000203ff7812 */ /* 0x040fe2000782c0ff */
[----:B------:R-:W-:-:S02]  /*2700*/  IMAD.SHL.U32 R3, R3, 0x40, RZ ;  /* 0x0000004003037824 */ /* 0x000fc400078e00ff */
[----:B------:R2:W-:Y:S04]  /*2710*/  LDGSTS.E.BYPASS.LTC128B.128 [R42+0x12080], [R4.64+0x100], !P4 ;  /* 0x12080100042a7fae */ /* 0x0005e8000e101d4a */
[----:B------:R2:W-:Y:S01]  /*2720*/  LDGSTS.E.BYPASS.LTC128B.128 [R42+0x13080], [R4.64+0x180], !P3 ;  /* 0x13080180042a7fae */ /* 0x0005e2000d901d4a */
[----:B-1----:R-:W-:Y:S02]  /*2730*/  SEL R8, RZ, 0x8, P0 ;  /* 0x00000008ff087807 */ /* 0x002fe40000000000 */
[----:B------:R-:W-:Y:S02]  /*2740*/  IADD3 R0, P0, R44, UR16, RZ ;  /* 0x000000102c007c10 */ /* 0x000fe4000ff1e0ff */
[----:B------:R-:W-:Y:S01]  /*2750*/  LOP3.LUT R9, R25, R7, R28, 0xfe, !PT ;  /* 0x0000000719097212 */ /* 0x000fe200078efe1c */
[----:B------:R-:W-:Y:S01]  /*2760*/  CS2R R44, SRZ ;  /* 0x00000000002c7805 */ /* 0x000fe2000001ff00 */
[----:B------:R-:W-:Y:S01]  /*2770*/  IADD3.X R6, R17, UR4, RZ, P0, !PT ;  /* 0x0000000411067c10 */ /* 0x000fe200087fe4ff */
[----:B------:R-:W-:Y:S01]  /*2780*/  ULDC UR4, c[0x0][0x2a0] ;  /* 0x0000a80000047ab9 */ /* 0x000fe20000000800 */
[----:B------:R-:W-:Y:S01]  /*2790*/  LOP3.LUT R7, R8, R11, R24, 0xfe, !PT ;  /* 0x0000000b08077212 */ /* 0x000fe200078efe18 */
[----:B------:R-:W-:Y:S01]  /*27a0*/  STL [R1+0x60], R9 ;  /* 0x0000600901007387 */ /* 0x000fe20000100800 */
[C---:B------:R-:W-:Y:S01]  /*27b0*/  LEA R10, P0, R0.reuse, c[0x0][0x280], 0x2 ;  /* 0x0000a000000a7a11 */ /* 0x040fe200078010ff */
[----:B------:R-:W-:Y:S01]  /*27c0*/  IMAD.SHL.U32 R8, R27, 0x8, RZ ;  /* 0x000000081b087824 */ /* 0x000fe200078e00ff */
[----:B------:R-:W-:Y:S01]  /*27d0*/  ULOP3.LUT UR4, URZ, UR4, URZ, 0x33, !UPT ;  /* 0x000000043f047292 */ /* 0x000fe2000f8e333f */
[----:B------:R1:W-:Y:S01]  /*27e0*/  STL [R1+0x5c], R7 ;  /* 0x00005c0701007387 */ /* 0x0003e20000100800 */
[----:B------:R-:W-:Y:S01]  /*27f0*/  LEA.HI.X R11, R0, c[0x0][0x284], R6, 0x2, P0 ;  /* 0x0000a100000b7a11 */ /* 0x000fe200000f1406 */
[----:B------:R-:W-:Y:S01]  /*2800*/  IMAD.SHL.U32 R6, R12, 0x40, RZ ;  /* 0x000000400c067824 */ /* 0x000fe200078e00ff */
[----:B------:R-:W-:Y:S01]  /*2810*/  LOP3.LUT R0, R3, 0x1c0, RZ, 0xc0, !PT ;  /* 0x000001c003007812 */ /* 0x000fe200078ec0ff */
[----:B------:R-:W-:Y:S01]  /*2820*/  CS2R R28, SRZ ;  /* 0x00000000001c7805 */ /* 0x000fe2000001ff00 */
[----:B------:R-:W-:Y:S01]  /*2830*/  ISETP.GE.AND P0, PT, R85, 0x8, PT ;  /* 0x000000085500780c */ /* 0x000fe20003f06270 */
[----:B------:R-:W-:Y:S01]  /*2840*/  CS2R R24, SRZ ;  /* 0x0000000000187805 */ /* 0x000fe2000001ff00 */
[----:B------:R-:W-:Y:S01]  /*2850*/  SHF.R.U32.HI R3, RZ, 0x3, R0 ;  /* 0x00000003ff037819 */ /* 0x000fe20000011600 */
[----:B--2---:R-:W-:Y:S01]  /*2860*/  CS2R R42, SRZ ;  /* 0x00000000002a7805 */ /* 0x004fe2000001ff00 */
[----:B------:R-:W-:-:S02]  /*2870*/  LOP3.LUT R8, R0, 0x8, R8, 0xf8, !PT ;  /* 0x0000000800087812 */ /* 0x000fc400078ef808 */
[----:B------:R-:W-:Y:S02]  /*2880*/  LOP3.LUT R6, R6, 0xfffffe00, RZ, 0xc0, !PT ;  /* 0xfffffe0006067812 */ /* 0x000fe400078ec0ff */
[----:B------:R-:W-:Y:S02]  /*2890*/  LOP3.LUT R12, R3, R14, R0, 0x1e, !PT ;  /* 0x0000000e030c7212 */ /* 0x000fe400078e1e00 */
[----:B------:R-:W-:Y:S02]  /*28a0*/  LOP3.LUT R8, R8, R3, RZ, 0x3c, !PT ;  /* 0x0000000308087212 */ /* 0x000fe400078e3cff */
[----:B------:R-:W-:Y:S01]  /*28b0*/  SEL R4, R148, 0xffffffe0, !P2 ;  /* 0xffffffe094047807 */ /* 0x000fe20005000000 */
[----:B-1----:R-:W-:Y:S02]  /*28c0*/  IMAD.SHL.U32 R7, R36, 0x8, RZ ;  /* 0x0000000824077824 */ /* 0x002fe400078e00ff */
[----:B------:R-:W-:-:S03]  /*28d0*/  CS2R R36, SRZ ;  /* 0x0000000000247805 */ /* 0x000fc6000001ff00 */
[----:B------:R-:W-:Y:S01]  /*28e0*/  LOP3.LUT R7, R0, 0x38, R7, 0xf8, !PT ;  /* 0x0000003800077812 */ /* 0x000fe200078ef807 */
[C---:B------:R-:W-:Y:S02]  /*28f0*/  IMAD R0, R27.reuse, 0x200, R13 ;  /* 0x000002001b007824 */ /* 0x040fe400078e020d */
[----:B------:R-:W-:Y:S01]  /*2900*/  IMAD R27, R27, 0x1000, R6 ;  /* 0x000010001b1b7824 */ /* 0x000fe200078e0206 */
[----:B------:R-:W-:Y:S01]  /*2910*/  LOP3.LUT R9, R7, R3, RZ, 0x3c, !PT ;  /* 0x0000000307097212 */ /* 0x000fe200078e3cff */
[----:B------:R-:W-:Y:S01]  /*2920*/  IMAD.SHL.U32 R13, R15, 0x2, RZ ;  /* 0x000000020f0d7824 */ /* 0x000fe200078e00ff */
[-C--:B------:R-:W-:Y:S01]  /*2930*/  LOP3.LUT R7, R12, R6.reuse, RZ, 0xfc, !PT ;  /* 0x000000060c077212 */ /* 0x080fe200078efcff */
[----:B------:R-:W-:Y:S01]  /*2940*/  IMAD.MOV.U32 R12, RZ, RZ, 0x10 ;  /* 0x00000010ff0c7424 */ /* 0x000fe200078e00ff */
[CC--:B------:R-:W-:Y:S02]  /*2950*/  IADD3 R3, R8.reuse, R6.reuse, R32 ;  /* 0x0000000608037210 */ /* 0x0c0fe40007ffe020 */
[----:B------:R-:W-:Y:S01]  /*2960*/  LOP3.LUT R6, R8, R6, RZ, 0xfc, !PT ;  /* 0x0000000608067212 */ /* 0x000fe200078efcff */
[----:B------:R-:W-:Y:S01]  /*2970*/  IMAD.IADD R8, R27, 0x1, R9 ;  /* 0x000000011b087824 */ /* 0x000fe200078e0209 */
[----:B------:R-:W-:Y:S01]  /*2980*/  SEL R5, R12, 0xfffffff0, !P1 ;  /* 0xfffffff00c057807 */ /* 0x000fe20004800000 */
[----:B------:R-:W-:Y:S01]  /*2990*/  @!P0 IMAD.SHL.U32 R9, R85, 0x10, RZ ;  /* 0x0000001055098824 */ /* 0x000fe200078e00ff */
[----:B------:R-:W-:Y:S01]  /*29a0*/  CS2R R32, SRZ ;  /* 0x0000000000207805 */ /* 0x000fe2000001ff00 */
[----:B------:R-:W-:Y:S01]  /*29b0*/  CS2R R84, SRZ ;  /* 0x0000000000547805 */ /* 0x000fe2000001ff00 */
[----:B------:R-:W-:-:S02]  /*29c0*/  CS2R R26, SRZ ;  /* 0x00000000001a7805 */ /* 0x000fc4000001ff00 */
[----:B------:R1:W-:Y:S04]  /*29d0*/  @!P0 LDGSTS.E.BYPASS.LTC128B.128 [R9+0x14100], [R10.64] ;  /* 0x141000000a098fae */ /* 0x0003e8000b901d4a */
[----:B------:R-:W0:Y:S01]  /*29e0*/  LDGDEPBAR ;  /* 0x00000000000079af */ /* 0x000e220000000000 */
[----:B-1----:R-:W-:Y:S02]  /*29f0*/  IMAD.U32 R9, RZ, RZ, UR5 ;  /* 0x00000005ff097e24 */ /* 0x002fe4000f8e00ff */
[----:B------:R-:W-:Y:S02]  /*2a00*/  IMAD.IADD R10, R151, 0x1, R18 ;  /* 0x00000001970a7824 */ /* 0x000fe400078e0212 */
[C---:B------:R-:W-:Y:S01]  /*2a10*/  IMAD R11, R0.reuse, 0x2, R2 ;  /* 0x00000002000b7824 */ /* 0x040fe200078e0202 */
[----:B------:R-:W-:Y:S01]  /*2a20*/  IADD3 R9, R9, -UR8, -R13 ;  /* 0x8000000809097c10 */ /* 0x000fe2000fffe80d */
[----:B------:R-:W-:Y:S01]  /*2a30*/  IMAD.SHL.U32 R2, R0, 0x2, RZ ;  /* 0x0000000200027824 */ /* 0x000fe200078e00ff */
[----:B------:R1:W-:Y:S02]  /*2a40*/  STL [R1+0xb4], R10 ;  /* 0x0000b40a01007387 */ /* 0x0003e40000100800 */
[----:B------:R-:W-:-:S02]  /*2a50*/  IADD3 R0, R9, UR4, RZ ;  /* 0x0000000409007c10 */ /* 0x000fc4000fffe0ff */
[----:B------:R-:W-:Y:S04]  /*2a60*/  STL [R1+0x70], R13 ;  /* 0x0000700d01007387 */ /* 0x000fe80000100800 */
[----:B------:R-:W-:Y:S04]  /*2a70*/  STL [R1+0x38], R11 ;  /* 0x0000380b01007387 */ /* 0x000fe80000100800 */
[----:B------:R2:W-:Y:S01]  /*2a80*/  STL [R1+0x3c], R2 ;  /* 0x00003c0201007387 */ /* 0x0005e20000100800 */
[----:B-1----:R-:W-:-:S05]  /*2a90*/  IADD3 R10, R9, c[0x0][0x2a4], RZ ;  /* 0x0000a900090a7a10 */ /* 0x002fca0007ffe0ff */
[----:B------:R1:W-:Y:S04]  /*2aa0*/  STL [R1+0x6c], R10 ;  /* 0x00006c0a01007387 */ /* 0x0003e80000100800 */
[----:B------:R3:W-:Y:S01]  /*2ab0*/  STL [R1+0x78], R0 ;  /* 0x0000780001007387 */ /* 0x0007e20000100800 */
[----:B--2---:R-:W-:-:S04]  /*2ac0*/  IMAD.SHL.U32 R2, R3, 0x2, RZ ;  /* 0x0000000203027824 */ /* 0x004fc800078e00ff */
[----:B------:R-:W-:-:S04]  /*2ad0*/  IMAD R3, R5, 0x2, R2 ;  /* 0x0000000205037824 */ /* 0x000fc800078e0202 */
[----:B------:R-:W-:Y:S01]  /*2ae0*/  IMAD R252, R4, 0x2, R3 ;  /* 0x0000000204fc7824 */ /* 0x000fe200078e0203 */
[----:B-1----:R-:W-:Y:S02]  /*2af0*/  LEA R10, R6, 0x15180, 0x1 ;  /* 0x00015180060a7811 */ /* 0x002fe400078e08ff */
[----:B------:R-:W-:Y:S01]  /*2b00*/  LEA R6, R8, 0x80, 0x1 ;  /* 0x0000008008067811 */ /* 0x000fe200078e08ff */
[----:B---3--:R-:W-:Y:S02]  /*2b10*/  IMAD.SHL.U32 R0, R7, 0x2, RZ ;  /* 0x0000000207007824 */ /* 0x008fe400078e00ff */
[----:B------:R-:W-:Y:S01]  /*2b20*/  STL [R1+0x40], R10 ;  /* 0x0000400a01007387 */ /* 0x000fe20000100800 */
[----:B------:R-:W-:-:S03]  /*2b30*/  IMAD R7, R4, 0x2, R2 ;  /* 0x0000000204077824 */ /* 0x000fc600078e0202 */
[----:B------:R1:W-:Y:S04]  /*2b40*/  STL [R1+0x24], R6 ;  /* 0x0000240601007387 */ /* 0x0003e80000100800 */
[----:B------:R-:W-:Y:S01]  /*2b50*/  STL [R1+0x20], R7 ;  /* 0x0000200701007387 */ /* 0x000fe20000100800 */
[--C-:B-1----:R-:W-:Y:S02]  /*2b60*/  IMAD R6, R5, 0x2, R10.reuse ;  /* 0x0000000205067824 */ /* 0x102fe400078e020a */
[C---:B------:R-:W-:Y:S02]  /*2b70*/  IMAD R5, R4.reuse, 0x2, R10 ;  /* 0x0000000204057824 */ /* 0x040fe400078e020a */
[----:B------:R-:W-:Y:S01]  /*2b80*/  IMAD R4, R4, 0x2, R6 ;  /* 0x0000000204047824 */ /* 0x000fe200078e0206 */
[----:B------:R-:W-:Y:S04]  /*2b90*/  STL [R1+0x44], R6 ;  /* 0x0000440601007387 */ /* 0x000fe80000100800 */
[----:B------:R-:W-:Y:S04]  /*2ba0*/  STL [R1+0x4c], R5 ;  /* 0x00004c0501007387 */ /* 0x000fe80000100800 */
[----:B------:R1:W-:Y:S02]  /*2bb0*/  STL [R1+0x48], R4 ;  /* 0x0000480401007387 */ /* 0x0003e40000100800 */
[----:B-1----:R-:W-:-:S05]  /*2bc0*/  IADD3 R4, -R13, UR14, RZ ;  /* 0x0000000e0d047c10 */ /* 0x002fca000fffe1ff */
[----:B----4-:R1:W-:Y:S02]  /*2bd0*/  STL [R1+0x74], R4 ;  /* 0x0000740401007387 */ /* 0x0103e40000100800 */
.L_x_248:
[----:B-1----:R-:W2:Y:S01]  /*2be0*/  LDL R154, [R1+0x28] ;  /* 0x00002800019a7983 */ /* 0x002ea20000100800 */
[----:B------:R-:W-:Y:S04]  /*2bf0*/  DEPBAR.LE SB0, 0x0 ;  /* 0x000080000000791a */ /* 0x000fe80000000000 */
[----:B------:R-:W3:Y:S04]  /*2c00*/  LDL R153, [R1+0x2c] ;  /* 0x00002c0001997983 */ /* 0x000ee80000100800 */
[----:B------:R-:W4:Y:S04]  /*2c10*/  LDL R152, [R1+0x34] ;  /* 0x0000340001987983 */ /* 0x000f280000100800 */
[----:B-----5:R-:W5:Y:S04]  /*2c20*/  LDL R162, [R1+0x20] ;  /* 0x0000200001a27983 */ /* 0x020f680000100800 */
[----:B------:R-:W4:Y:S04]  /*2c30*/  LDL R151, [R1+0x30] ;  /* 0x0000300001977983 */ /* 0x000f280000100800 */
[----:B------:R-:W-:Y:S06]  /*2c40*/  BAR.SYNC.DEFER_BLOCKING 0x0 ;  /* 0x0000000000007b1d */ /* 0x000fec0000010000 */
[----:B------:R-:W-:Y:S04]  /*2c50*/  LDSM.16.M88.4 R8, [R2+0x8080] ;  /* 0x008080000208783b */ /* 0x000fe80000000200 */
[----:B------:R-:W4:Y:S04]  /*2c60*/  LDL R229, [R1+0x58] ;  /* 0x0000580001e57983 */ /* 0x000f280000100800 */
[----:B------:R-:W4:Y:S04]  /*2c70*/  LDL R150, [R1+0x6c] ;  /* 0x00006c0001967983 */ /* 0x000f280000100800 */
[----:B------:R-:W5:Y:S04]  /*2c80*/  LDL R149, [R1+0x78] ;  /* 0x0000780001957983 */ /* 0x000f680000100800 */
[----:B------:R-:W5:Y:S04]  /*2c90*/  LDL R148, [R1+0x74] ;  /* 0x0000740001947983 */ /* 0x000f680000100800 */
[----:B--2---:R-:W2:Y:S04]  /*2ca0*/  LDSM.16.M88.4 R12, [R154+0x80] ;  /* 0x000080009a0c783b */ /* 0x004ea80000000200 */
[----:B---3--:R-:W-:Y:S01]  /*2cb0*/  LDSM.16.M88.4 R16, [R153+0x80] ;  /* 0x000080009910783b */ /* 0x008fe20000000200 */
[C---:B-12---:R-:W-:Y:S08]  /*2cc0*/  HMMA.16816.F32 R4, R8.reuse, R12, RZ ;  /* 0x0000000c0804723c */ /* 0x046ff000000018ff */
[----:B------:R-:W-:Y:S01]  /*2cd0*/  HMMA.16816.F32 R8, R8, R14, RZ ;  /* 0x0000000e0808723c */ /* 0x000fe200000018ff */
[----:B------:R-:W1:Y:S04]  /*2ce0*/  LDSM.16.M88.4 R12, [R3+0x8080] ;  /* 0x00808000030c783b */ /* 0x000e680000000200 */
[----:B----4-:R-:W-:Y:S04]  /*2cf0*/  LDS R160, [R229.X4+0x14080] ;  /* 0x01408000e5a07984 */ /* 0x010fe80000004800 */
[----:B------:R-:W-:Y:S07]  /*2d00*/  LDS R161, [R229.X4+0x140a0] ;  /* 0x0140a000e5a17984 */ /* 0x000fee0000004800 */
[C---:B-1----:R-:W-:Y:S08]  /*2d10*/  HMMA.16816.F32 R4, R12.reuse, R16, R4 ;  /* 0x000000100c04723c */ /* 0x042ff00000001804 */
[----:B------:R-:W-:Y:S01]  /*2d20*/  HMMA.16816.F32 R8, R12, R18, R8 ;  /* 0x000000120c08723c */ /* 0x000fe20000001808 */
[----:B-----5:R-:W-:Y:S04]  /*2d30*/  LDSM.16.M88.4 R12, [R162+0x8080] ;  /* 0x00808000a20c783b */ /* 0x020fe80000000200 */
[----:B------:R-:W1:Y:S11]  /*2d40*/  LDSM.16.M88.4 R16, [R152+0x80] ;  /* 0x000080009810783b */ /* 0x000e760000000200 */
[C---:B-1----:R-:W-:Y:S08]  /*2d50*/  HMMA.16816.F32 R4, R12.reuse, R16, R4 ;  /* 0x000000100c04723c */ /* 0x042ff00000001804 */
[----:B------:R-:W-:Y:S01]  /*2d60*/  HMMA.16816.F32 R8, R12, R18, R8 ;  /* 0x000000120c08723c */ /* 0x000fe20000001808 */
[----:B------:R-:W-:Y:S04]  /*2d70*/  LDSM.16.M88.4 R12, [R252+0x8080] ;  /* 0x00808000fc0c783b */ /* 0x000fe80000000200 */
        /* <DEDUP_REMOVED lines=48> */
[----:B------:R1:W2:Y:S02]  /*3080*/  LDSM.16.M88.4 R16, [R151+0x6080] ;  /* 0x006080009710783b */ /* 0x0002a40000000200 */
[----:B-1----:R-:W-:Y:S05]  /*3090*/  IMAD.MOV.U32 R151, RZ, RZ, c[0x0][0x2a8] ;  /* 0x0000aa00ff977624 */ /* 0x002fea00078e00ff */
[----:B------:R-:W-:Y:S04]  /*30a0*/  ISETP.GE.AND P1, PT, R151, 0x1, PT ;  /* 0x000000019700780c */ /* 0x000fe80003f26270 */
[C---:B--2---:R-:W-:Y:S08]  /*30b0*/  HMMA.16816.F32 R4, R12.reuse, R16, R4 ;  /* 0x000000100c04723c */ /* 0x044ff00000001804 */
[----:B------:R-:W-:Y:S07]  /*30c0*/  HMMA.16816.F32 R8, R12, R18, R8 ;  /* 0x000000120c08723c */ /* 0x000fee0000001808 */
[----:B------:R-:W-:Y:S05]  /*30d0*/  MOV R13, UR12 ;  /* 0x0000000c000d7c02 */ /* 0x000fea0008000f00 */
[----:B------:R-:W-:Y:S04]  /*30e0*/  IMAD R13, R13, 0x20, R229 ;  /* 0x000000200d0d7824 */ /* 0x000fe800078e02e5 */
[----:B------:R-:W-:Y:S01]  /*30f0*/  IMAD.IADD R156, R149, 0x1, R13 ;  /* 0x00000001959c7824 */ /* 0x000fe200078e020d */
[----:B------:R-:W-:Y:S04]  /*3100*/  IADD3 R157, R150, R13, RZ ;  /* 0x0000000d969d7210 */ /* 0x000fe80007ffe0ff */
[----:B------:R-:W-:Y:S01]  /*3110*/  IMNMX R157, R148, R157, PT ;  /* 0x0000009d949d7217 */ /* 0x000fe20003800200 */
[----:B------:R-:W-:-:S05]  /*3120*/  @!P1 BRA `(.L_x_238) ;  /* 0x0000017000009947 */ /* 0x000fca0003800000 */
[----:B------:R-:W-:Y:S01]  /*3130*/  IADD3 R12, R13, UR15, RZ ;  /* 0x0000000f0d0c7c10 */ /* 0x000fe2000fffe0ff */
[----:B------:R-:W-:Y:S03]  /*3140*/  BSSY B0, `(.L_x_239) ;  /* 0x000000e000007945 */ /* 0x000fe60003800000 */
[----:B------:R-:W-:-:S13]  /*3150*/  ISETP.GT.AND P0, PT, R12, -0x1, PT ;  /* 0xffffffff0c00780c */ /* 0x000fda0003f04270 */
[----:B------:R-:W-:-:S05]  /*3160*/  @P0 BRA `(.L_x_240) ;  /* 0x0000007000000947 */ /* 0x000fca0003800000 */
[----:B------:R-:W-:Y:S01]  /*3170*/  LOP3.LUT R12, RZ, R12, RZ, 0x33, !PT ;  /* 0x0000000cff0c7212 */ /* 0x000fe200078e33ff */
[----:B------:R-:W-:Y:S05]  /*3180*/  IMAD.MOV.U32 R14, RZ, RZ, c[0x0][0x2a8] ;  /* 0x0000aa00ff0e7624 */ /* 0x000fea00078e00ff */
[----:B------:R-:W-:-:S13]  /*3190*/  ISETP.NE.AND P0, PT, R14, 0x1, PT ;  /* 0x000000010e00780c */ /* 0x000fda0003f05270 */
[----:B------:R-:W-:Y:S05]  /*31a0*/  @P0 IMAD.HI.U32 R14, R12, c[0x0][0x2ac], RZ ;  /* 0x0000ab000c0e0a27 */ /* 0x000fea00078e00ff */
[----:B------:R-:W-:Y:S04]  /*31b0*/  @P0 SHF.R.U32.HI R12, RZ, c[0x0][0x2b0], R14 ;  /* 0x0000ac00ff0c0a19 */ /* 0x000fe8000001160e */
[----:B------:R-:W-:Y:S01]  /*31c0*/  LOP3.LUT R12, RZ, R12, RZ, 0x33, !PT ;  /* 0x0000000cff0c7212 */ /* 0x000fe200078e33ff */
[----:B------:R-:W-:-:S05]  /*31d0*/  BRA `(.L_x_241) ;  /* 0x0000004000007947 */ /* 0x000fca0003800000 */
.L_x_240:
[----:B------:R-:W-:Y:S04]  /*31e0*/  MOV R14, c[0x0][0x2a8] ;  /* 0x0000aa00000e7a02 */ /* 0x000fe80000000f00 */
[----:B------:R-:W-:-:S13]  /*31f0*/  ISETP.NE.AND P0, PT, R14, 0x1, PT ;  /* 0x000000010e00780c */ /* 0x000fda0003f05270 */
[----:B------:R-:W-:Y:S05]  /*3200*/  @P0 IMAD.HI.U32 R14, R12, c[0x0][0x2ac], RZ ;  /* 0x0000ab000c0e0a27 */ /* 0x000fea00078e00ff */
[----:B------:R-:W-:Y:S02]  /*3210*/  @P0 SHF.R.U32.HI R12, RZ, c[0x0][0x2b0], R14 ;  /* 0x0000ac00ff0c0a19 */ /* 0x000fe4000001160e */
.L_x_241:
[----:B------:R-:W-:Y:S05]  /*3220*/  BSYNC B0 ;  /* 0x0000000000007941 */ /* 0x000fea0003800000 */
.L_x_239:
[----:B------:R-:W2:Y:S01]  /*3230*/  LDL R15, [R1+0x70] ;  /* 0x00007000010f7983 */ /* 0x000ea20000100800 */
[----:B------:R-:W-:Y:S04]  /*3240*/  IMAD.MOV.U32 R14, RZ, RZ, c[0x0][0x2a8] ;  /* 0x0000aa00ff0e7624 */ /* 0x000fe800078e00ff */
[----:B------:R-:W-:Y:S04]  /*3250*/  IMAD R12, R12, R14, -UR9 ;  /* 0x800000090c0c7e24 */ /* 0x000fe8000f8e020e */
[----:B--2---:R-:W-:Y:S05]  /*3260*/  IMAD.IADD R12, R12, 0x1, -R15 ;  /* 0x000000010c0c7824 */ /* 0x004fea00078e0a0f */
[----:B------:R-:W-:Y:S02]  /*3270*/  IMNMX R156, R156, R12, !PT ;  /* 0x0000000c9c9c7217 */ /* 0x000fe40007800200 */
[----:B------:R-:W-:Y:S04]  /*3280*/  IADD3 R12, R12, c[0x0][0x2a8], RZ ;  /* 0x0000aa000c0c7a10 */ /* 0x000fe80007ffe0ff */
[----:B------:R-:W-:Y:S02]  /*3290*/  IMNMX R157, R157, R12, PT ;  /* 0x0000000c9d9d7217 */ /* 0x000fe40003800200 */
.L_x_238:
[----:B------:R-:W-:Y:S05]  /*32a0*/  IADD3 R12, R13, 0x8, RZ ;  /* 0x000000080d0c7810 */ /* 0x000fea0007ffe0ff */
[--C-:B------:R-:W-:Y:S02]  /*32b0*/  IMAD.IADD R159, R150, 0x1, R12.reuse ;  /* 0x00000001969f7824 */ /* 0x100fe400078e020c */
[----:B------:R-:W-:Y:S03]  /*32c0*/  IMAD.IADD R158, R149, 0x1, R12 ;  /* 0x00000001959e7824 */ /* 0x000fe600078e020c */
        /* <DEDUP_REMOVED lines=13> */
.L_x_244:
[----:B------:R-:W-:Y:S04]  /*33a0*/  MOV R13, c[0x0][0x2a8] ;  /* 0x0000aa00000d7a02 */ /* 0x000fe80000000f00 */
[----:B------:R-:W-:-:S13]  /*33b0*/  ISETP.NE.AND P0, PT, R13, 0x1, PT ;  /* 0x000000010d00780c */ /* 0x000fda0003f05270 */
[----:B------:R-:W-:Y:S05]  /*33c0*/  @P0 IMAD.HI.U32 R13, R12, c[0x0][0x2ac], RZ ;  /* 0x0000ab000c0d0a27 */ /* 0x000fea00078e00ff */
[----:B------:R-:W-:Y:S02]  /*33d0*/  @P0 SHF.R.U32.HI R12, RZ, c[0x0][0x2b0], R13 ;  /* 0x0000ac00ff0c0a19 */ /* 0x000fe4000001160d */
.L_x_245:
[----:B------:R-:W-:Y:S05]  /*33e0*/  BSYNC B0 ;  /* 0x0000000000007941 */ /* 0x000fea0003800000 */
.L_x_243:
[----:B------:R-:W2:Y:S01]  /*33f0*/  LDL R14, [R1+0x70] ;  /* 0x00007000010e7983 */ /* 0x000ea20000100800 */
[----:B------:R-:W-:Y:S04]  /*3400*/  IMAD.MOV.U32 R13, RZ, RZ, c[0x0][0x2a8] ;  /* 0x0000aa00ff0d7624 */ /* 0x000fe800078e00ff */
[----:B------:R-:W-:Y:S04]  /*3410*/  IMAD R12, R12, R13, -UR9 ;  /* 0x800000090c0c7e24 */ /* 0x000fe8000f8e020d */
[----:B--2---:R-:W-:Y:S05]  /*3420*/  IMAD.IADD R12, R12, 0x1, -R14 ;  /* 0x000000010c0c7824 */ /* 0x004fea00078e0a0e */
[----:B------:R-:W-:Y:S02]  /*3430*/  IMNMX R158, R158, R12, !PT ;  /* 0x0000000c9e9e7217 */ /* 0x000fe40007800200 */
[----:B------:R-:W-:Y:S04]  /*3440*/  IADD3 R12, R12, c[0x0][0x2a8], RZ ;  /* 0x0000aa000c0c7a10 */ /* 0x000fe80007ffe0ff */
[----:B------:R-:W-:Y:S02]  /*3450*/  IMNMX R159, R159, R12, PT ;  /* 0x0000000c9f9f7217 */ /* 0x000fe40003800200 */
.L_x_242:
[----:B------:R-:W-:Y:S04]  /*3460*/  DEPBAR.LE SB0, 0x0 ;  /* 0x000080000000791a */ /* 0x000fe80000000000 */
[----:B------:R-:W-:Y:S01]  /*3470*/  BAR.SYNC.DEFER_BLOCKING 0x0 ;  /* 0x0000000000007b1d */ /* 0x000fe20000010000 */
[----:B------:R-:W-:Y:S01]  /*3480*/  PLOP3.LUT P1, PT, PT, PT, UP1, 0x80, 0x0 ;  /* 0x000000000000781c */ /* 0x000fe20003f2f018 */
[----:B------:R-:W-:Y:S03]  /*3490*/  UIADD3 UR13, UR12, 0x1, URZ ;  /* 0x000000010c0d7890 */ /* 0x000fe6000fffe03f */
[----:B------:R-:W-:Y:S01]  /*34a0*/  ISETP.GT.AND P0, PT, R156, RZ, P1 ;  /* 0x000000ff9c00720c */ /* 0x000fe20000f04270 */
[----:B------:R-:W-:Y:S03]  /*34b0*/  UISETP.GE.AND UP0, UPT, UR13, UR7, UPT ;  /* 0x000000070d00728c */ /* 0x000fe6000bf06270 */
[C---:B------:R-:W-:Y:S03]  /*34c0*/  ISETP.LT.OR P0, PT, R157.reuse, 0x1, P0 ;  /* 0x000000019d00780c */ /* 0x040fe60000701670 */
[----:B------:R-:W-:Y:S02]  /*34d0*/  PLOP3.LUT P5, PT, PT, PT, UP0, 0x80, 0x0 ;  /* 0x000000000000781c */ /* 0x000fe40003faf008 */
        /* <DEDUP_REMOVED lines=67> */
[----:B------:R-:W3:-:S15]  /*3910*/  LDSM.16.M88.4 R148, [R252+0x13080] ;  /* 0x01308000fc94783b */ /* 0x000ede0000000200 */
        /* <DEDUP_REMOVED lines=9> */
[----:B------:R-:W-:Y:S02]  /*39b0*/  ISETP.GT.AND P0, PT, R158, 0x20, P1 ;  /* 0x000000209e00780c */ /* 0x000fe40000f04270 */
[----:B-1----:R-:W-:Y:S01]  /*39c0*/  F2FP.PACK_AB R7, R160, R156 ;  /* 0x0000009ca007723e */ /* 0x002fe200000000ff */
[C---:B---3--:R-:W-:Y:S05]  /*39d0*/  HMMA.16816.F32 R12, R148.reuse, R224, R12 ;  /* 0x000000e0940c723c */ /* 0x048fea000000180c */
[----:B------:R-:W-:Y:S01]  /*39e0*/  FFMA.FTZ R6, R6, c[0x0][0x29c], -R161 ;  /* 0x0000a70006067a23 */ /* 0x000fe200000108a1 */
[----:B------:R-:W-:Y:S02]  /*39f0*/  ISETP.LT.OR P0, PT, R159, 0x21, P0 ;  /* 0x000000219f00780c */ /* 0x000fe40000701670 */
[----:B------:R-:W-:Y:S01]  /*3a00*/  HMMA.16816.F32 R16, R148, R226, R16 ;  /* 0x000000e29410723c */ /* 0x000fe20000001810 */
[----:B------:R1:W3:Y:S01]  /*3a10*/  MUFU.EX2 R148, R6 ;  /* 0x0000000600947308 */ /* 0x0002e20000000800 */
[----:B----4-:R-:W4:-:S14]  /*3a20*/  LDS R4, [R229.X4+0x14120] ;  /* 0x01412000e5047984 */ /* 0x010f1c0000004800 */
[--C-:B------:R-:W-:Y:S02]  /*3a30*/  FADD.FTZ R13, R13, -R5.reuse ;  /* 0x800000050d0d7221 */ /* 0x100fe40000010000 */
[--C-:B------:R-:W-:Y:S02]  /*3a40*/  FADD.FTZ R12, R12, -R5.reuse ;  /* 0x800000050c0c7221 */ /* 0x100fe40000010000 */
[----:B------:R-:W-:Y:S02]  /*3a50*/  FMUL.FTZ R9, R162, R13 ;  /* 0x0000000da2097220 */ /* 0x000fe40000410000 */
[----:B------:R-:W-:Y:S02]  /*3a60*/  FMUL.FTZ R12, R163, R12 ;  /* 0x0000000ca30c7220 */ /* 0x000fe40000410000 */
[--C-:B------:R-:W-:Y:S01]  /*3a70*/  FADD.FTZ R17, R17, -R5.reuse ;  /* 0x8000000511117221 */ /* 0x100fe20000010000 */
[----:B-1----:R-:W-:Y:S01]  /*3a80*/  FSEL R6, R10, -INF , !P0 ;  /* 0xff8000000a067808 */ /* 0x002fe20004000000 */
[----:B------:R-:W-:Y:S01]  /*3a90*/  FADD.FTZ R16, R16, -R5 ;  /* 0x8000000510107221 */ /* 0x000fe20000010000 */
[----:B------:R-:W-:Y:S01]  /*3aa0*/  ISETP.GT.AND P0, PT, R158, 0x21, P1 ;  /* 0x000000219e00780c */ /* 0x000fe20000f04270 */
[----:B------:R-:W-:Y:S01]  /*3ab0*/  FMUL.FTZ R8, R160, R17 ;  /* 0x00000011a0087220 */ /* 0x000fe20000410000 */
[----:B------:R-:W-:Y:S01]  /*3ac0*/  F2FP.PACK_AB R5, R162, R163 ;  /* 0x000000a3a205723e */ /* 0x000fe200000000ff */
[--C-:B------:R-:W-:Y:S01]  /*3ad0*/  FFMA.FTZ R6, R6, c[0x0][0x29c], -R161.reuse ;  /* 0x0000a70006067a23 */ /* 0x100fe200000108a1 */
[----:B------:R-:W-:Y:S01]  /*3ae0*/  ISETP.LT.OR P0, PT, R159, 0x22, P0 ;  /* 0x000000229f00780c */ /* 0x000fe20000701670 */
[----:B------:R-:W-:Y:S01]  /*3af0*/  FMUL.FTZ R16, R156, R16 ;  /* 0x000000109c107220 */ /* 0x000fe20000410000 */
[----:B------:R-:W-:Y:S01]  /*3b00*/  F2FP.PACK_AB R9, R9, R12 ;  /* 0x0000000c0909723e */ /* 0x000fe200000000ff */
[----:B-----5:R1:W-:Y:S01]  /*3b10*/  STS [R228+0x14180], R5 ;  /* 0x01418005e4007388 */ /* 0x0203e20000000800 */
[----:B------:R-:W-:Y:S01]  /*3b20*/  FSEL R11, R11, -INF , !P0 ;  /* 0xff8000000b0b7808 */ /* 0x000fe20004000000 */
[----:B------:R-:W5:Y:S01]  /*3b30*/  MUFU.EX2 R6, R6 ;  /* 0x0000000600067308 */ /* 0x000f620000000800 */
[----:B------:R-:W-:Y:S03]  /*3b40*/  F2FP.PACK_AB R8, R8, R16 ;  /* 0x000000100808723e */ /* 0x000fe600000000ff */
[----:B------:R-:W-:Y:S06]  /*3b50*/  FFMA.FTZ R161, R11, c[0x0][0x29c], -R161 ;  /* 0x0000a7000ba17a23 */ /* 0x000fec00000108a1 */
[----:B------:R-:W1:Y:S01]  /*3b60*/  MUFU.EX2 R161, R161 ;  /* 0x000000a100a17308 */ /* 0x000e620000000800 */
[--C-:B----4-:R-:W-:Y:S02]  /*3b70*/  FADD.FTZ R15, R15, -R4.reuse ;  /* 0x800000040f0f7221 */ /* 0x110fe40000010000 */
[--C-:B------:R-:W-:Y:S02]  /*3b80*/  FADD.FTZ R14, R14, -R4.reuse ;  /* 0x800000040e0e7221 */ /* 0x100fe40000010000 */
[--C-:B------:R-:W-:Y:S02]  /*3b90*/  FADD.FTZ R18, R18, -R4.reuse ;  /* 0x8000000412127221 */ /* 0x100fe40000010000 */
[----:B------:R-:W-:Y:S01]  /*3ba0*/  FADD.FTZ R19, R19, -R4 ;  /* 0x8000000413137221 */ /* 0x000fe20000010000 */
[----:B---3--:R-:W-:Y:S01]  /*3bb0*/  F2FP.PACK_AB R4, R148, R152 ;  /* 0x000000989404723e */ /* 0x008fe200000000ff */
[----:B------:R-:W-:Y:S04]  /*3bc0*/  FMUL.FTZ R14, R152, R14 ;  /* 0x0000000e980e7220 */ /* 0x000fe80000410000 */
[----:B------:R3:W-:Y:S01]  /*3bd0*/  STS [R228+0x14580], R4 ;  /* 0x01458004e4007388 */ /* 0x0007e20000000800 */
[----:B-----5:R-:W-:Y:S02]  /*3be0*/  FMUL.FTZ R18, R6, R18 ;  /* 0x0000001206127220 */ /* 0x020fe40000410000 */
[----:B-1----:R-:W-:Y:S05]  /*3bf0*/  FMUL.FTZ R5, R148, R15 ;  /* 0x0000000f94057220 */ /* 0x002fea0000410000 */
[----:B------:R-:W-:Y:S02]  /*3c00*/  F2FP.PACK_AB R5, R5, R14 ;  /* 0x0000000e0505723e */ /* 0x000fe400000000ff */
[C---:B------:R-:W-:Y:S01]  /*3c10*/  F2FP.PACK_AB R6, R161.reuse, R6 ;  /* 0x00000006a106723e */ /* 0x040fe200000000ff */
[----:B------:R-:W-:Y:S05]  /*3c20*/  FMUL.FTZ R19, R161, R19 ;  /* 0x00000013a1137220 */ /* 0x000fea0000410000 */
[----:B---3--:R-:W-:Y:S01]  /*3c30*/  F2FP.PACK_AB R4, R19, R18 ;  /* 0x000000121304723e */ /* 0x008fe200000000ff */
        /* <DEDUP_REMOVED lines=68> */
[----:B---3--:R-:W3:Y:S01]  /*4080*/  LDL.64 R248, [R1+0x80] ;  /* 0x0000800001f87983 */ /* 0x008ee20000100a00 */
[----:B------:R-:W-:Y:S03]  /*4090*/  USHF.R.S32.HI UR14, URZ, 0x1f, UR13 ;  /* 0x0000001f3f0e7899 */ /* 0x000fe6000801140d */
[----:B------:R2:W-:Y:S01]  /*40a0*/  STL [R1+0xc0], R0 ;  /* 0x0000c00001007387 */ /* 0x0005e20000100800 */
[----:B------:R-:W-:Y:S01]  /*40b0*/  UIMAD UR14, UR14, UR4, URZ ;  /* 0x000000040e0e72a4 */ /* 0x000fe2000f8e023f */
[----:B------:R-:W-:Y:S01]  /*40c0*/  IMAD.U32 R245, RZ, RZ, UR16 ;  /* 0x00000010fff57e24 */ /* 0x000fe2000f8e00ff */
[----:B------:R-:W-:Y:S01]  /*40d0*/  UIMAD UR4, UR13, -0x20, UR8 ;  /* 0xffffffe00d0478a4 */ /* 0x000fe2000f8e0208 */
[----:B------:R-:W3:Y:S01]  /*40e0*/  LDL.64 R250, [R1+0x88] ;  /* 0x0000880001fa7983 */ /* 0x000ee20000100a00 */
[----:B------:R-:W-:Y:S01]  /*40f0*/  UIMAD UR14, UR13, UR5, UR14 ;  /* 0x000000050d0e72a4 */ /* 0x000fe2000f8e020e */
[----:B------:R-:W-:Y:S03]  /*4100*/  IMAD.U32 R244, RZ, RZ, UR16 ;  /* 0x00000010fff47e24 */ /* 0x000fe6000f8e00ff */
[----:B------:R-:W-:Y:S01]  /*4110*/  UIADD3 UR14, UR17, UR14, URZ ;  /* 0x0000000e110e7290 */ /* 0x000fe2000fffe03f */
[----:B--2---:R-:W2:Y:S04]  /*4120*/  S2R R0, SR_TID.X ;  /* 0x0000000000007919 */ /* 0x004ea80000002100 */
[----:B----4-:R-:W4:Y:S01]  /*4130*/  LDL R247, [R1+0x50] ;  /* 0x0000500001f77983 */ /* 0x010f220000100800 */
[----:B------:R-:W-:Y:S01]  /*4140*/  LEA R245, P0, R245, R246, 0x5 ;  /* 0x000000f6f5f57211 */ /* 0x000fe200078028ff */
[----:B------:R-:W-:Y:S02]  /*4150*/  IMAD.U32 R246, RZ, RZ, UR14 ;  /* 0x0000000efff67e24 */ /* 0x000fe4000f8e00ff */
[----:B---3--:R-:W3:Y:S03]  /*4160*/  LDL R248, [R1+0x7c] ;  /* 0x00007c0001f87983 */ /* 0x008ee60000100800 */
[----:B------:R-:W-:Y:S02]  /*4170*/  LEA.HI.X R246, R244, R249, R246, 0x5, P0 ;  /* 0x000000f9f4f67211 */ /* 0x000fe400000f2cf6 */
[C---:B------:R-:W-:Y:S02]  /*4180*/  LEA R244, P0, R245.reuse, c[0x0][0x1f0], 0x1 ;  /* 0x00007c00f5f47a11 */ /* 0x040fe400078008ff */
[----:B--2---:R-:W-:Y:S02]  /*4190*/  SHF.R.S32.HI R249, RZ, 0x1f, R0 ;  /* 0x0000001ffff97819 */ /* 0x004fe40000011400 */
[----:B------:R-:W-:Y:S02]  /*41a0*/  LEA.HI.X R245, R245, c[0x0][0x1f4], R246, 0x1, P0 ;  /* 0x00007d00f5f57a11 */ /* 0x000fe400000f0cf6 */
[----:B------:R-:W2:Y:S01]  /*41b0*/  LDL R246, [R1+0x5c] ;  /* 0x00005c0001f67983 */ /* 0x000ea20000100800 */
[----:B------:R-:W-:Y:S03]  /*41c0*/  LEA.HI R249, R249, R0, RZ, 0x3 ;  /* 0x00000000f9f97211 */ /* 0x000fe600078f18ff */
[----:B------:R1:W5:Y:S01]  /*41d0*/  LDL.LU R0, [R1+0xc0] ;  /* 0x0000c00001007983 */ /* 0x0003620000300800 */
[----:B------:R-:W-:Y:S02]  /*41e0*/  SHF.R.S32.HI R249, RZ, 0x3, R249 ;  /* 0x00000003fff97819 */ /* 0x000fe400000114f9 */
[C---:B--2---:R-:W-:Y:S02]  /*41f0*/  LOP3.LUT P2, RZ, R246.reuse, 0x1, RZ, 0xc0, !PT ;  /* 0x00000001f6ff7812 */ /* 0x044fe4000784c0ff */
[C---:B------:R-:W-:Y:S02]  /*4200*/  LOP3.LUT P1, RZ, R246.reuse, 0x2, RZ, 0xc0, !PT ;  /* 0x00000002f6ff7812 */ /* 0x040fe4000782c0ff */
[C---:B------:R-:W-:Y:S02]  /*4210*/  ISETP.GE.OR P4, PT, R249.reuse, UR4, !P2 ;  /* 0x00000004f9007c0c */ /* 0x040fe4000d786670 */
[C---:B------:R-:W-:Y:S02]  /*4220*/  ISETP.GE.OR P2, PT, R249.reuse, UR4, !P1 ;  /* 0x00000004f9007c0c */ /* 0x040fe4000cf46670 */
[C---:B------:R-:W-:Y:S02]  /*4230*/  LOP3.LUT P0, RZ, R246.reuse, 0x4, RZ, 0xc0, !PT ;  /* 0x00000004f6ff7812 */ /* 0x040fe4000780c0ff */
[----:B------:R-:W-:Y:S02]  /*4240*/  LOP3.LUT P3, RZ, R246, 0x8, RZ, 0xc0, !PT ;  /* 0x00000008f6ff7812 */ /* 0x000fe4000786c0ff */
[C---:B------:R-:W-:Y:S02]  /*4250*/  ISETP.GE.OR P1, PT, R249.reuse, UR4, !P0 ;  /* 0x00000004f9007c0c */ /* 0x040fe4000c726670 */
[----:B------:R-:W-:Y:S03]  /*4260*/  ISETP.GE.OR P0, PT, R249, UR4, !P3 ;  /* 0x00000004f9007c0c */ /* 0x000fe6000df06670 */
[----:B------:R-:W-:Y:S01]  /*4270*/  @!PT LDS RZ, [RZ] ;  /* 0x00000000fffff984 */ /* 0x000fe20000000800 */
[----:B------:R-:W-:Y:S01]  /*4280*/  @!PT LDS RZ, [RZ] ;  /* 0x00000000fffff984 */ /* 0x000fe20000000800 */
[----:B------:R-:W-:Y:S01]  /*4290*/  @!PT LDS RZ, [RZ] ;  /* 0x00000000fffff984 */ /* 0x000fe20000000800 */
[----:B----4-:R2:W-:Y:S04]  /*42a0*/  LDGSTS.E.BYPASS.LTC128B.128 [R247+0x10080], [R244.64], !P4 ;  /* 0x10080000f4f77fae */ /* 0x0105e8000e101d4a */
[----:B------:R2:W-:Y:S04]  /*42b0*/  LDGSTS.E.BYPASS.LTC128B.128 [R247+0x11080], [R244.64+0x80], !P2 ;  /* 0x11080080f4f77fae */ /* 0x0005e8000d101d4a */
[----:B------:R2:W-:Y:S04]  /*42c0*/  LDGSTS.E.BYPASS.LTC128B.128 [R247+0x12080], [R244.64+0x100], !P1 ;  /* 0x12080100f4f77fae */ /* 0x0005e8000c901d4a */
[----:B------:R2:W-:Y:S04]  /*42d0*/  LDGSTS.E.BYPASS.LTC128B.128 [R247+0x13080], [R244.64+0x180], !P0 ;  /* 0x13080180f4f77fae */ /* 0x0005e8000c101d4a */
[----:B--2---:R-:W2:Y:S01]  /*42e0*/  S2R R247, SR_TID.X ;  /* 0x0000000000f77919 */ /* 0x004ea20000002100 */
[----:B------:R-:W-:Y:S05]  /*42f0*/  IMAD.U32 R244, RZ, RZ, UR12 ;  /* 0x0000000cfff47e24 */ /* 0x000fea000f8e00ff */
[----:B------:R-:W-:Y:S04]  /*4300*/  @!P6 LEA R244, R244, 0x20, 0x5 ;  /* 0x00000020f4f4e811 */ /* 0x000fe800078e28ff */
[C---:B------:R-:W-:Y:S04]  /*4310*/  @!P6 IADD3 R245, P0, R244.reuse, R250, RZ ;  /* 0x000000faf4f5e210 */ /* 0x040fe80007f1e0ff */
[----:B---3--:R-:W-:Y:S02]  /*4320*/  @!P6 LEA.HI.X.SX32 R246, R244, R248, 0x1, P0 ;  /* 0x000000f8f4f6e211 */ /* 0x008fe400000f0eff */
[C---:B------:R-:W-:Y:S04]  /*4330*/  @!P6 LEA R244, P0, R245.reuse, c[0x0][0x280], 0x2 ;  /* 0x0000a000f5f4ea11 */ /* 0x040fe800078010ff */
[----:B------:R-:W-:Y:S01]  /*4340*/  @!P6 LEA.HI.X R245, R245, c[0x0][0x284], R246, 0x2, P0 ;  /* 0x0000a100f5f5ea11 */ /* 0x000fe200000f14f6 */
[----:B--2---:R-:W-:Y:S05]  /*4350*/  @!P6 IMAD.SHL.U32 R246, R247, 0x10, RZ ;  /* 0x00000010f7f6e824 */ /* 0x004fea00078e00ff */
[----:B------:R1:W-:Y:S03]  /*4360*/  @!P6 LDGSTS.E.BYPASS.LTC128B.128 [R246+0x14100], [R244.64] ;  /* 0x14100000f4f6efae */ /* 0x0003e6000b901d4a */
.L_x_246:
[-C--:B-1--4-:R-:W-:Y:S01]  /*4370*/  HMMA.16816.F32 R84, R4, R8.reuse, R84 ;  /* 0x000000080454723c */ /* 0x092fe20000001854 */
        /* <DEDUP_REMOVED lines=58> */
[----:B------:R-:W3:Y:S02]  /*4720*/  LDL R11, [R1+0x50] ;  /* 0x00005000010b7983 */ /* 0x000ee40000100800 */
[----:B------:R-:W-:Y:S02]  /*4730*/  UIMAD UR14, UR13, UR5, UR14 ;  /* 0x000000050d0e72a4 */ /* 0x000fe4000f8e020e */
[----:B------:R-:W3:Y:S01]  /*4740*/  LDL.64 R8, [R1+0x90] ;  /* 0x0000900001087983 */ /* 0x000ee20000100a00 */
[----:B------:R-:W-:Y:S02]  /*4750*/  USHF.L.U32 UR5, UR13, 0x5, URZ ;  /* 0x000000050d057899 */ /* 0x000fe4000800063f */
[----:B------:R-:W-:Y:S01]  /*4760*/  UIADD3 UR14, UR17, UR14, URZ ;  /* 0x0000000e110e7290 */ /* 0x000fe2000fffe03f */
[----:B------:R-:W3:Y:S01]  /*4770*/  LDL R7, [R1+0xb0] ;  /* 0x0000b00001077983 */ /* 0x000ee20000100800 */
[----:B------:R-:W-:Y:S03]  /*4780*/  UIADD3 UR4, -UR5, UR8, URZ ;  /* 0x0000000805047290 */ /* 0x000fe6000fffe13f */
[----:B------:R-:W1:Y:S01]  /*4790*/  S2R R149, SR_TID.X ;  /* 0x0000000000957919 */ /* 0x000e620000002100 */
[----:B------:R-:W-:Y:S01]  /*47a0*/  IMAD.U32 R6, RZ, RZ, UR14 ;  /* 0x0000000eff067e24 */ /* 0x000fe2000f8e00ff */
[----:B--2---:R-:W-:Y:S04]  /*47b0*/  LEA R5, P0, R5, R14, 0x5 ;  /* 0x0000000e05057211 */ /* 0x004fe800078028ff */
[----:B----4-:R-:W-:Y:S02]  /*47c0*/  LEA.HI.X R6, R4, R10, R6, 0x5, P0 ;  /* 0x0000000a04067211 */ /* 0x010fe400000f2c06 */
[----:B-1----:R-:W-:Y:S02]  /*47d0*/  SHF.R.S32.HI R10, RZ, 0x1f, R149 ;  /* 0x0000001fff0a7819 */ /* 0x002fe40000011495 */
[----:B---3--:R-:W-:Y:S02]  /*47e0*/  LOP3.LUT P2, RZ, R12, 0x1, RZ, 0xc0, !PT ;  /* 0x000000010cff7812 */ /* 0x008fe4000784c0ff */
[----:B------:R-:W-:Y:S02]  /*47f0*/  LEA.HI R10, R10, R149, RZ, 0x3 ;  /* 0x000000950a0a7211 */ /* 0x000fe400078f18ff */
[C---:B------:R-:W-:Y:S02]  /*4800*/  LEA R4, P0, R5.reuse, c[0x0][0x160], 0x1 ;  /* 0x0000580005047a11 */ /* 0x040fe400078008ff */
[----:B------:R-:W-:Y:S01]  /*4810*/  SHF.R.S32.HI R10, RZ, 0x3, R10 ;  /* 0x00000003ff0a7819 */ /* 0x000fe2000001140a */
[----:B------:R-:W1:Y:S01]  /*4820*/  S2R R9, SR_TID.X ;  /* 0x0000000000097919 */ /* 0x000e620000002100 */
[----:B------:R-:W-:Y:S02]  /*4830*/  LOP3.LUT P1, RZ, R12, 0x2, RZ, 0xc0, !PT ;  /* 0x000000020cff7812 */ /* 0x000fe4000782c0ff */
[C---:B------:R-:W-:Y:S02]  /*4840*/  ISETP.GE.OR P4, PT, R10.reuse, UR4, !P2 ;  /* 0x000000040a007c0c */ /* 0x040fe4000d786670 */
[----:B------:R-:W-:Y:S01]  /*4850*/  LEA.HI.X R5, R5, c[0x0][0x164], R6, 0x1, P0 ;  /* 0x0000590005057a11 */ /* 0x000fe200000f0c06 */
[----:B------:R-:W-:Y:S01]  /*4860*/  IMAD.U32 R6, RZ, RZ, UR5 ;  /* 0x00000005ff067e24 */ /* 0x000fe2000f8e00ff */
[----:B------:R-:W-:Y:S02]  /*4870*/  ISETP.GE.OR P2, PT, R10, UR4, !P1 ;  /* 0x000000040a007c0c */ /* 0x000fe4000cf46670 */
[C---:B------:R-:W-:Y:S02]  /*4880*/  LOP3.LUT P0, RZ, R12.reuse, 0x4, RZ, 0xc0, !PT ;  /* 0x000000040cff7812 */ /* 0x040fe4000780c0ff */
[----:B------:R-:W-:Y:S02]  /*4890*/  LOP3.LUT P3, RZ, R12, 0x8, RZ, 0xc0, !PT ;  /* 0x000000080cff7812 */ /* 0x000fe4000786c0ff */
[C---:B------:R-:W-:Y:S02]  /*48a0*/  ISETP.GE.OR P1, PT, R10.reuse, UR4, !P0 ;  /* 0x000000040a007c0c */ /* 0x040fe4000c726670 */
[----:B------:R-:W-:Y:S01]  /*48b0*/  ISETP.GE.OR P0, PT, R10, UR4, !P3 ;  /* 0x000000040a007c0c */ /* 0x000fe2000df06670 */
[----:B------:R-:W-:Y:S01]  /*48c0*/  @!PT LDS RZ, [RZ] ;  /* 0x00000000fffff984 */ /* 0x000fe20000000800 */
[----:B------:R-:W-:Y:S01]  /*48d0*/  @!PT LDS RZ, [RZ] ;  /* 0x00000000fffff984 */ /* 0x000fe20000000800 */
[----:B------:R-:W-:Y:S01]  /*48e0*/  @!PT LDS RZ, [RZ] ;  /* 0x00000000fffff984 */ /* 0x000fe20000000800 */
[----:B------:R2:W-:Y:S04]  /*48f0*/  LDGSTS.E.BYPASS.LTC128B.128 [R11+0x8080], [R4.64], !P4 ;  /* 0x08080000040b7fae */ /* 0x0005e8000e101d4a */
[----:B------:R2:W-:Y:S06]  /*4900*/  LDGSTS.E.BYPASS.LTC128B.128 [R11+0x9080], [R4.64+0x80], !P2 ;  /* 0x09080080040b7fae */ /* 0x0005ec000d101d4a */
[----:B------:R2:W-:Y:S04]  /*4910*/  LDGSTS.E.BYPASS.LTC128B.128 [R11+0xa080], [R4.64+0x100], !P1 ;  /* 0x0a080100040b7fae */ /* 0x0005e8000c901d4a */
[----:B------:R2:W-:Y:S02]  /*4920*/  LDGSTS.E.BYPASS.LTC128B.128 [R11+0xb080], [R4.64+0x180], !P0 ;  /* 0x0b080180040b7fae */ /* 0x0005e4000c101d4a */
[----:B--2---:R-:W-:Y:S04]  /*4930*/  IADD3 R5, P0, R8, UR5, RZ ;  /* 0x0000000508057c10 */ /* 0x004fe8000ff1e0ff */
[----:B------:R-:W-:Y:S02]  /*4940*/  LEA.HI.X.SX32 R6, R6, R7, 0x1, P0 ;  /* 0x0000000706067211 */ /* 0x000fe400000f0eff */
[C---:B------:R-:W-:Y:S04]  /*4950*/  LEA R4, P0, R5.reuse, c[0x0][0x258], 0x2 ;  /* 0x0000960005047a11 */ /* 0x040fe800078010ff */
[----:B------:R-:W-:Y:S01]  /*4960*/  LEA.HI.X R5, R5, c[0x0][0x25c], R6, 0x2, P0 ;  /* 0x0000970005057a11 */ /* 0x000fe200000f1406 */
[----:B-1----:R-:W-:Y:S05]  /*4970*/  @!P6 IMAD.SHL.U32 R6, R9, 0x10, RZ ;  /* 0x000000100906e824 */ /* 0x002fea00078e00ff */
[----:B------:R1:W-:Y:S03]  /*4980*/  @!P6 LDGSTS.E.BYPASS.LTC128B.128 [R6+0x14080], [R4.64] ;  /* 0x140800000406efae */ /* 0x0003e6000b901d4a */
.L_x_247:
        /* <DEDUP_REMOVED lines=167> */
.L_x_237:
        /* <DEDUP_REMOVED lines=92> */
[----:B-----5:R-:W-:Y:S01]  /*59c0*/  F2FP.PACK_AB R13, R131, R130 ;  /* 0x00000082830d723e */ /* 0x020fe200000000ff */
        /* <DEDUP_REMOVED lines=85> */
.L_x_250:
[----:B-1----:R-:W-:Y:S01]  /*5f20*/  LOP3.LUT R0, R37, 0xffffffe0, RZ, 0xc0, !PT ;  /* 0xffffffe025007812 */ /* 0x002fe200078ec0ff */
[----:B------:R-:W-:Y:S01]  /*5f30*/  IMAD.SHL.U32 R2, R25, 0x40, RZ ;  /* 0x0000004019027824 */ /* 0x000fe200078e00ff */
[----:B------:R-:W1:Y:S01]  /*5f40*/  S2R R26, SR_CTAID.Y ;  /* 0x00000000001a7919 */ /* 0x000e620000002600 */
[----:B-----5:R-:W-:Y:S01]  /*5f50*/  IADD3 R8, R8, -UR9, RZ ;  /* 0x8000000908087c10 */ /* 0x020fe2000fffe0ff */
[----:B------:R-:W-:Y:S01]  /*5f60*/  BSSY B0, `(.L_x_251) ;  /* 0x0000039000007945 */ /* 0x000fe20003800000 */
[----:B------:R-:W-:Y:S01]  /*5f70*/  IMAD.IADD R0, R117, 0x1, -R0 ;  /* 0x0000000175007824 */ /* 0x000fe200078e0a00 */
[----:B------:R-:W-:-:S02]  /*5f80*/  LOP3.LUT R2, R2, 0x1c0, RZ, 0xc0, !PT ;  /* 0x000001c002027812 */ /* 0x000fc400078ec0ff */
[----:B------:R-:W-:Y:S01]  /*5f90*/  IMNMX R14, R8, 0x40, PT ;  /* 0x00000040080e7817 */ /* 0x000fe20003800200 */
[----:B------:R-:W-:Y:S01]  /*5fa0*/  IMAD.SHL.U32 R12, R0, 0x8, RZ ;  /* 0x00000008000c7824 */ /* 0x000fe200078e00ff */
[----:B------:R-:W-:Y:S02]  /*5fb0*/  SHF.R.S32.HI R4, RZ, 0x1f, R0 ;  /* 0x0000001fff047819 */ /* 0x000fe40000011400 */
[----:B------:R-:W-:Y:S02]  /*5fc0*/  SHF.R.U32.HI R3, RZ, 0x3, R2 ;  /* 0x00000003ff037819 */ /* 0x000fe40000011602 */
[----:B------:R-:W-:Y:S02]  /*5fd0*/  LEA.HI R0, R4, R0, RZ, 0x3 ;  /* 0x0000000004007211 */ /* 0x000fe400078f18ff */
[----:B------:R-:W-:Y:S02]  /*5fe0*/  LOP3.LUT R2, R2, 0x38, R12, 0xf8, !PT ;  /* 0x0000003802027812 */ /* 0x000fe400078ef80c */
[----:B------:R-:W-:Y:S01]  /*5ff0*/  IADD3 R6, P0, R25, R6, RZ ;  /* 0x0000000619067210 */ /* 0x000fe20007f1e0ff */
[----:B------:R-:W-:Y:S01]  /*6000*/  IMAD.SHL.U32 R0, R0, 0x200, RZ ;  /* 0x0000020000007824 */ /* 0x000fe200078e00ff */
[----:B------:R-:W-:-:S02]  /*6010*/  LOP3.LUT R2, R2, R3, RZ, 0x3c, !PT ;  /* 0x0000000302027212 */ /* 0x000fc400078e3cff */
[----:B------:R-:W-:Y:S02]  /*6020*/  ISETP.GE.AND P2, PT, R25, R14, PT ;  /* 0x0000000e1900720c */ /* 0x000fe40003f46270 */
[----:B------:R-:W-:Y:S02]  /*6030*/  LOP3.LUT R0, R2, 0x7ffff000, R0, 0xf8, !PT ;  /* 0x7ffff00002007812 */ /* 0x000fe400078ef800 */
[----:B-1----:R-:W-:Y:S02]  /*6040*/  SHF.R.S32.HI R27, RZ, 0x1f, R26 ;  /* 0x0000001fff1b7819 */ /* 0x002fe4000001141a */
[--C-:B------:R-:W-:Y:S01]  /*6050*/  SHF.R.S32.HI R13, RZ, 0x1f, R12.reuse ;  /* 0x0000001fff0d7819 */ /* 0x100fe2000001140c */
[----:B------:R-:W-:Y:S01]  /*6060*/  IMAD.SHL.U32 R0, R0, 0x2, RZ ;  /* 0x0000000200007824 */ /* 0x000fe200078e00ff */
[----:B------:R-:W-:Y:S01]  /*6070*/  SHF.R.S32.HI R4, RZ, 0x1f, R111 ;  /* 0x0000001fff047819 */ /* 0x000fe2000001146f */
[----:B------:R-:W-:Y:S01]  /*6080*/  IMAD R5, R27, c[0x0][0x338], RZ ;  /* 0x0000ce001b057a24 */ /* 0x000fe200078e02ff */
[----:B------:R-:W-:Y:S01]  /*6090*/  LEA.HI.X.SX32 R7, R25, R7, 0x1, P0 ;  /* 0x0000000719077211 */ /* 0x000fe200000f0eff */
[----:B------:R-:W-:Y:S01]  /*60a0*/  IMAD.WIDE.U32 R2, R26, c[0x0][0x338], R12 ;  /* 0x0000ce001a027a25 */ /* 0x000fe200078e000c */
[----:B------:R1:W2:Y:S01]  /*60b0*/  LDS.128 R20, [R0+0x8480] ;  /* 0x0084800000147984 */ /* 0x0002a20000000c00 */
[----:B------:R-:W-:-:S02]  /*60c0*/  ISETP.GE.OR P0, PT, R12, c[0x0][0x324], P2 ;  /* 0x0000c9000c007a0c */ /* 0x000fc40001706670 */
[----:B------:R-:W-:Y:S01]  /*60d0*/  SEL R24, R4, RZ, !P1 ;  /* 0x000000ff04187207 */ /* 0x000fe20004800000 */
[----:B------:R1:W3:Y:S01]  /*60e0*/  LDS.128 R28, [R0+0x8880] ;  /* 0x00888000001c7984 */ /* 0x0002e20000000c00 */
[----:B------:R-:W-:Y:S01]  /*60f0*/  IMAD R5, R26, c[0x0][0x33c], R5 ;  /* 0x0000cf001a057a24 */ /* 0x000fe200078e0205 */
[----:B------:R-:W-:Y:S02]  /*6100*/  SEL R15, R111, RZ, !P1 ;  /* 0x000000ff6f0f7207 */ /* 0x000fe40004800000 */
[----:B------:R1:W4:Y:S01]  /*6110*/  LDS.128 R32, [R0+0x8c80] ;  /* 0x008c800000207984 */ /* 0x0003220000000c00 */
[----:B------:R-:W-:Y:S02]  /*6120*/  IMAD.IADD R3, R3, 0x1, R5 ;  /* 0x0000000103037824 */ /* 0x000fe400078e0205 */
[----:B------:R-:W-:Y:S01]  /*6130*/  IMAD R4, R24, c[0x0][0x340], RZ ;  /* 0x0000d00018047a24 */ /* 0x000fe200078e02ff */
[----:B------:R1:W1:Y:S01]  /*6140*/  LDS.128 R36, [R0+0x9080] ;  /* 0x0090800000247984 */ /* 0x0002620000000c00 */
[----:B------:R-:W-:-:S02]  /*6150*/  IMAD.U32 R5, RZ, RZ, UR6 ;  /* 0x00000006ff057e24 */ /* 0x000fc4000f8e00ff */
[C---:B------:R-:W-:Y:S01]  /*6160*/  IMAD R4, R15.reuse, c[0x0][0x344], R4 ;  /* 0x0000d1000f047a24 */ /* 0x040fe200078e0204 */
[----:B------:R1:W1:Y:S01]  /*6170*/  LDS.128 R40, [R0+0x9480] ;  /* 0x0094800000287984 */ /* 0x0002620000000c00 */
[----:B------:R-:W-:-:S03]  /*6180*/  IMAD.WIDE.U32 R10, R15, c[0x0][0x340], R2 ;  /* 0x0000d0000f0a7a25 */ /* 0x000fc600078e0002 */
[----:B------:R1:W1:Y:S01]  /*6190*/  LDS.128 R44, [R0+0x9880] ;  /* 0x00988000002c7984 */ /* 0x0002620000000c00 */
        /* <DEDUP_REMOVED lines=21> */
.L_x_252:
[----:B--234-:R-:W-:Y:S05]  /*62f0*/  BSYNC B0 ;  /* 0x0000000000007941 */ /* 0x01cfea0003800000 */
.L_x_251:
        /* <DEDUP_REMOVED lines=17> */
.L_x_254:
[----:B------:R-:W-:Y:S05]  /*6410*/  BSYNC B0 ;  /* 0x0000000000007941 */ /* 0x000fea0003800000 */
.L_x_253:
        /* <DEDUP_REMOVED lines=17> */
.L_x_256:
[----:B------:R-:W-:Y:S05]  /*6530*/  BSYNC B0 ;  /* 0x0000000000007941 */ /* 0x000fea0003800000 */
.L_x_255:
        /* <DEDUP_REMOVED lines=16> */
.L_x_258:
[----:B------:R-:W-:Y:S05]  /*6640*/  BSYNC B0 ;  /* 0x0000000000007941 */ /* 0x000fea0003800000 */
.L_x_257:
        /* <DEDUP_REMOVED lines=16> */
.L_x_260:
[----:B------:R-:W-:Y:S05]  /*6750*/  BSYNC B0 ;  /* 0x0000000000007941 */ /* 0x000fea0003800000 */
.L_x_259:
        /* <DEDUP_REMOVED lines=16> */
.L_x_262:
[----:B------:R-:W-:Y:S05]  /*6860*/  BSYNC B0 ;  /* 0x0000000000007941 */ /* 0x000fea0003800000 */
.L_x_261:
        /* <DEDUP_REMOVED lines=16> */
.L_x_264:
[----:B------:R-:W-:Y:S05]  /*6970*/  BSYNC B0 ;  /* 0x0000000000007941 */ /* 0x000fea0003800000 */
.L_x_263:
        /* <DEDUP_REMOVED lines=16> */
.L_x_266:
[----:B------:R-:W-:Y:S05]  /*6a80*/  BSYNC B0 ;  /* 0x0000000000007941 */ /* 0x000fea0003800000 */
.L_x_265:
[----:B------:R-:W-:Y:S01]  /*6a90*/  IMAD R0, R27, c[0x0][0x308], RZ ;  /* 0x0000c2001b007a24 */ /* 0x000fe200078e02ff */
[----:B------:R-:W-:Y:S01]  /*6aa0*/  ISETP.GE.OR P0, PT, R12, c[0x0][0x2f4], P2 ;  /* 0x0000bd000c007a0c */ /* 0x000fe20001706670 */
[C---:B-1----:R-:W-:Y:S01]  /*6ab0*/  IMAD.WIDE.U32 R2, R26.reuse, c[0x0][0x308], R12 ;  /* 0x0000c2001a027a25 */ /* 0x042fe200078e000c */
[----:B------:R-:W-:Y:S03]  /*6ac0*/  BSSY B0, `(.L_x_267) ;  /* 0x0000010000007945 */ /* 0x000fe60003800000 */
        /* <DEDUP_REMOVED lines=15> */
.L_x_268:
[----:B------:R-:W-:Y:S05]  /*6bc0*/  BSYNC B0 ;  /* 0x0000000000007941 */ /* 0x000fea0003800000 */
.L_x_267:
        /* <DEDUP_REMOVED lines=15> */
.L_x_270:
[----:B------:R-:W-:Y:S05]  /*6cc0*/  BSYNC B0 ;  /* 0x0000000000007941 */ /* 0x000fea0003800000 */
.L_x_269:
        /* <DEDUP_REMOVED lines=15> */
.L_x_272:
[----:B------:R-:W-:Y:S05]  /*6dc0*/  BSYNC B0 ;  /* 0x0000000000007941 */ /* 0x000fea0003800000 */
.L_x_271:
        /* <DEDUP_REMOVED lines=14> */
.L_x_274:
[----:B------:R-:W-:Y:S05]  /*6eb0*/  BSYNC B0 ;  /* 0x0000000000007941 */ /* 0x000fea0003800000 */
.L_x_273:
        /* <DEDUP_REMOVED lines=14> */
.L_x_276:
[----:B------:R-:W-:Y:S05]  /*6fa0*/  BSYNC B0 ;  /* 0x0000000000007941 */ /* 0x000fea0003800000 */
.L_x_275:
        /* <DEDUP_REMOVED lines=14> */
.L_x_278:
[----:B------:R-:W-:Y:S05]  /*7090*/  BSYNC B0 ;  /* 0x0000000000007941 */ /* 0x000fea0003800000 */
.L_x_277:
        /* <DEDUP_REMOVED lines=14> */
.L_x_280:
[----:B------:R-:W-:Y:S05]  /*7180*/  BSYNC B0 ;  /* 0x0000000000007941 */ /* 0x000fea0003800000 */
.L_x_279:
        /* <DEDUP_REMOVED lines=14> */
.L_x_249:
[----:B-----5:R-:W2:Y:S01]  /*7270*/  LDL R9, [R1+0xbc] ;  /* 0x0000bc0001097983 */ /* 0x020ea20000100800 */
        /* <DEDUP_REMOVED lines=17> */
[----:B--2--5:R-:W-:-:S03]  /*7390*/  IADD3 R6, -R0, R4, RZ ;  /* 0x0000000400067210 */ /* 0x024fc60007ffe1ff */
.L_x_281:
[----:B------:R-:W1:Y:S01]  /*73a0*/  S2R R4, SR_TID.X ;  /* 0x0000000000047919 */ /* 0x000e620000002100 */
[----:B-----5:R-:W-:Y:S01]  /*73b0*/  IADD3 R15, R6, -UR9, RZ ;  /* 0x80000009060f7c10 */ /* 0x020fe2000fffe0ff */
[----:B------:R-:W-:Y:S01]  /*73c0*/  IMAD.U32 R6, RZ, RZ, UR6 ;  /* 0x00000006ff067e24 */ /* 0x000fe2000f8e00ff */
[----:B------:R-:W-:Y:S01]  /*73d0*/  SHF.R.S32.HI R7, RZ, 0x1f, R9 ;  /* 0x0000001fff077819 */ /* 0x000fe20000011409 */
[----:B------:R-:W2:Y:S01]  /*73e0*/  S2R R20, SR_CTAID.Y ;  /* 0x0000000000147919 */ /* 0x000ea20000002600 */
[----:B------:R-:W-:Y:S01]  /*73f0*/  SEL R16, R9, RZ, !P1 ;  /* 0x000000ff09107207 */ /* 0x000fe20004800000 */
[----:B------:R-:W-:Y:S01]  /*7400*/  BSSY B0, `(.L_x_282) ;  /* 0x0000020000007945 */ /* 0x000fe20003800000 */
[----:B------:R-:W-:-:S02]  /*7410*/  SEL R17, R7, RZ, !P1 ;  /* 0x000000ff07117207 */ /* 0x000fc40004800000 */
[----:B-1----:R-:W-:-:S04]  /*7420*/  SHF.R.S32.HI R14, RZ, 0x1f, R4 ;  /* 0x0000001fff0e7819 */ /* 0x002fc80000011404 */
[----:B------:R-:W-:Y:S02]  /*7430*/  LEA.HI R14, R14, R4, RZ, 0x5 ;  /* 0x000000040e0e7211 */ /* 0x000fe400078f28ff */
[----:B--2---:R-:W-:Y:S02]  /*7440*/  SHF.R.S32.HI R21, RZ, 0x1f, R20 ;  /* 0x0000001fff157819 */ /* 0x004fe40000011414 */
[----:B------:R-:W-:Y:S02]  /*7450*/  LOP3.LUT R0, R14, 0x1fffffe0, RZ, 0xc0, !PT ;  /* 0x1fffffe00e007812 */ /* 0x000fe400078ec0ff */
[----:B------:R-:W-:-:S03]  /*7460*/  SHF.R.S32.HI R14, RZ, 0x5, R14 ;  /* 0x00000005ff0e7819 */ /* 0x000fc6000001140e */
[----:B------:R-:W-:Y:S01]  /*7470*/  IMAD.IADD R0, R4, 0x1, -R0 ;  /* 0x0000000104007824 */ /* 0x000fe200078e0a00 */
[C---:B------:R-:W-:Y:S02]  /*7480*/  IADD3 R2, P0, R14.reuse, R2, RZ ;  /* 0x000000020e027210 */ /* 0x040fe40007f1e0ff */
[----:B------:R-:W-:Y:S01]  /*7490*/  ISETP.GE.AND P2, PT, R14, R15, PT ;  /* 0x0000000f0e00720c */ /* 0x000fe20003f46270 */
[----:B------:R-:W-:Y:S01]  /*74a0*/  IMAD.SHL.U32 R12, R0, 0x8, RZ ;  /* 0x00000008000c7824 */ /* 0x000fe200078e00ff */
[----:B------:R-:W-:Y:S01]  /*74b0*/  LEA.HI.X.SX32 R3, R14, R3, 0x1, P0 ;  /* 0x000000030e037211 */ /* 0x000fe200000f0eff */
[----:B------:R-:W-:-:S03]  /*74c0*/  IMAD R0, R21, c[0x0][0x308], RZ ;  /* 0x0000c20015007a24 */ /* 0x000fc600078e02ff */
[----:B------:R-:W-:Y:S01]  /*74d0*/  SHF.R.S32.HI R13, RZ, 0x1f, R12 ;  /* 0x0000001fff0d7819 */ /* 0x000fe2000001140c */
[----:B------:R-:W-:Y:S01]  /*74e0*/  IMAD R0, R20, c[0x0][0x30c], R0 ;  /* 0x0000c30014007a24 */ /* 0x000fe200078e0200 */
[----:B------:R-:W-:Y:S01]  /*74f0*/  ISETP.GE.OR P0, PT, R12, c[0x0][0x2f4], P2 ;  /* 0x0000bd000c007a0c */ /* 0x000fe20001706670 */
[----:B------:R-:W-:-:S04]  /*7500*/  IMAD.WIDE R6, R6, 0x40, R2 ;  /* 0x0000004006067825 */ /* 0x000fc800078e0202 */
[----:B------:R-:W-:-:S04]  /*7510*/  IMAD.WIDE.U32 R4, R20, c[0x0][0x308], R12 ;  /* 0x0000c20014047a25 */ /* 0x000fc800078e000c */
[----:B------:R-:W-:Y:S02]  /*7520*/  IMAD.IADD R5, R0, 0x1, R5 ;  /* 0x0000000100057824 */ /* 0x000fe400078e0205 */
[----:B------:R-:W-:Y:S02]  /*7530*/  IMAD R0, R17, c[0x0][0x310], RZ ;  /* 0x0000c40011007a24 */ /* 0x000fe400078e02ff */
[----:B------:R-:W-:-:S04]  /*7540*/  IMAD.WIDE.U32 R10, R16, c[0x0][0x310], R4 ;  /* 0x0000c400100a7a25 */ /* 0x000fc800078e0004 */
[----:B------:R-:W-:-:S04]  /*7550*/  IMAD R0, R16, c[0x0][0x314], R0 ;  /* 0x0000c50010007a24 */ /* 0x000fc800078e0200 */
        /* <DEDUP_REMOVED lines=10> */
.L_x_283:
[----:B------:R-:W-:Y:S05]  /*7600*/  BSYNC B0 ;  /* 0x0000000000007941 */ /* 0x000fea0003800000 */
.L_x_282:
        /* <DEDUP_REMOVED lines=17> */
.L_x_285:
[----:B------:R-:W-:Y:S05]  /*7720*/  BSYNC B0 ;  /* 0x0000000000007941 */ /* 0x000fea0003800000 */
.L_x_284:
        /* <DEDUP_REMOVED lines=17> */
.L_x_287:
[----:B------:R-:W-:Y:S05]  /*7840*/  BSYNC B0 ;  /* 0x0000000000007941 */ /* 0x000fea0003800000 */
.L_x_286:
        /* <DEDUP_REMOVED lines=16> */
.L_x_289:
[----:B------:R-:W-:Y:S05]  /*7950*/  BSYNC B0 ;  /* 0x0000000000007941 */ /* 0x000fea0003800000 */
.L_x_288:
        /* <DEDUP_REMOVED lines=16> */
.L_x_291:
[----:B------:R-:W-:Y:S05]  /*7a60*/  BSYNC B0 ;  /* 0x0000000000007941 */ /* 0x000fea0003800000 */
.L_x_290:
        /* <DEDUP_REMOVED lines=16> */
.L_x_293:
[----:B------:R-:W-:Y:S05]  /*7b70*/  BSYNC B0 ;  /* 0x0000000000007941 */ /* 0x000fea0003800000 */
.L_x_292:
        /* <DEDUP_REMOVED lines=16> */
.L_x_295:
[----:B------:R-:W-:Y:S05]  /*7c80*/  BSYNC B0 ;  /* 0x0000000000007941 */ /* 0x000fea0003800000 */
.L_x_294:
        /* <DEDUP_REMOVED lines=16> */
.L_x_297:
[----:B------:R-:W-:Y:S05]  /*7d90*/  BSYNC B0 ;  /* 0x0000000000007941 */ /* 0x000fea0003800000 */
.L_x_296:
        /* <DEDUP_REMOVED lines=19> */
.L_x_299:
[----:B------:R-:W-:Y:S05]  /*7ed0*/  BSYNC B0 ;  /* 0x0000000000007941 */ /* 0x000fea0003800000 */
.L_x_298:
        /* <DEDUP_REMOVED lines=15> */
.L_x_301:
[----:B------:R-:W-:Y:S05]  /*7fd0*/  BSYNC B0 ;  /* 0x0000000000007941 */ /* 0x000fea0003800000 */
.L_x_300:
        /* <DEDUP_REMOVED lines=15> */
.L_x_303:
[----:B------:R-:W-:Y:S05]  /*80d0*/  BSYNC B0 ;  /* 0x0000000000007941 */ /* 0x000fea0003800000 */
.L_x_302:
        /* <DEDUP_REMOVED lines=14> */
.L_x_305:
[----:B------:R-:W-:Y:S05]  /*81c0*/  BSYNC B0 ;  /* 0x0000000000007941 */ /* 0x000fea0003800000 */
.L_x_304:
        /* <DEDUP_REMOVED lines=14> */
.L_x_307:
[----:B------:R-:W-:Y:S05]  /*82b0*/  BSYNC B0 ;  /* 0x0000000000007941 */ /* 0x000fea0003800000 */
.L_x_306:
        /* <DEDUP_REMOVED lines=14> */
.L_x_309:
[----:B------:R-:W-:Y:S05]  /*83a0*/  BSYNC B0 ;  /* 0x0000000000007941 */ /* 0x000fea0003800000 */
.L_x_308:
        /* <DEDUP_REMOVED lines=14> */
.L_x_311:
[----:B------:R-:W-:Y:S05]  /*8490*/  BSYNC B0 ;  /* 0x0000000000007941 */ /* 0x000fea0003800000 */
.L_x_310:
        /* <DEDUP_REMOVED lines=14> */
.L_x_312:
        /* <DEDUP_REMOVED lines=16> */
.L_x_1152:


//--------------------- .text._ZN7cutlass13device_kernelIN5flash19enable_sm80_to_sm89INS1_16FlashAttnBwdSm80INS1_25CollectiveMainloopBwdSm80ILi1ELi1EN4cute5tupleIJNS5_1CILi32EEENS7_ILi64EEENS7_ILi256EEEEEENS_6half_tEfNS_4arch4Sm80ELb0ELb1ELb0ELb1ELb0ELb0ELb0ELb0ELi2ELi2ELi2ELi1ELb1EEENS1_24CollectiveEpilogueBwdGQAISB_fSE_Li256ELb1ELb0EEENS1_19SingleTileSchedulerILb1ELb0ELb0ELi64EEEEEEEEEvNT_6ParamsE --------------------------
	.section	.text._ZN7cutlass13device_kernelIN5flash19enable_sm80_to_sm89INS1_16FlashAttnBwdSm80INS1_25CollectiveMainloopBwdSm80ILi1ELi1EN4cute5tupleIJNS5_1CILi32EEENS7_ILi64EEENS7_ILi256EEEEEENS_6half_tEfNS_4arch4Sm80ELb0ELb1ELb0ELb1ELb0ELb0ELb0ELb0ELi2ELi2ELi2ELi1ELb1EEENS1_24CollectiveEpilogueBwdGQAISB_fSE_Li256ELb1ELb0EEENS1_19SingleTileSchedulerILb1ELb0ELb0ELi64EEEEEEEEEvNT_6ParamsE,"ax",@progbits
	.sectioninfo	@"SHI_REGISTERS=255"
	.align	128
.text._ZN7cutlass13device_kernelIN5flash19enable_sm80_to_sm89INS1_16FlashAttnBwdSm80INS1_25CollectiveMainloopBwdSm80ILi1ELi1EN4cute5tupleIJNS5_1CILi32EEENS7_ILi64EEENS7_ILi256EEEEEENS_6half_tEfNS_4arch4Sm80ELb0ELb1ELb0ELb1ELb0ELb0ELb0ELb0ELi2ELi2ELi2ELi1ELb1EEENS1_24CollectiveEpilogueBwdGQAISB_fSE_Li256ELb1ELb0EEENS1_19SingleTileSchedulerILb1ELb0ELb0ELi64EEEEEEEEEvNT_6ParamsE:
        .type           _ZN7cutlass13device_kernelIN5flash19enable_sm80_to_sm89INS1_16FlashAttnBwdSm80INS1_25CollectiveMainloopBwdSm80ILi1ELi1EN4cute5tupleIJNS5_1CILi32EEENS7_ILi64EEENS7_ILi256EEEEEENS_6half_tEfNS_4arch4Sm80ELb0ELb1ELb0ELb1ELb0ELb0ELb0ELb0ELi2ELi2ELi2ELi1ELb1EEENS1_24CollectiveEpilogueBwdGQAISB_fSE_Li256ELb1ELb0EEENS1_19SingleTileSchedulerILb1ELb0ELb0ELi64EEEEEEEEEvNT_6ParamsE,@function
        .size           _ZN7cutlass13device_kernelIN5flash19enable_sm80_to_sm89INS1_16FlashAttnBwdSm80INS1_25CollectiveMainloopBwdSm80ILi1ELi1EN4cute5tupleIJNS5_1CILi32EEENS7_ILi64EEENS7_ILi256EEEEEENS_6half_tEfNS_4arch4Sm80ELb0ELb1ELb0ELb1ELb0ELb0ELb0ELb0ELi2ELi2ELi2ELi1ELb1EEENS1_24CollectiveEpilogueBwdGQAISB_fSE_Li256ELb1ELb0EEENS1_19SingleTileSchedulerILb1ELb0ELb0ELi64EEEEEEEEEvNT_6ParamsE,(.L_x_1153 - _ZN7cutlass13device_kernelIN5flash19enable_sm80_to_sm89INS1_16FlashAttnBwdSm80INS1_25CollectiveMainloopBwdSm80ILi1ELi1EN4cute5tupleIJNS5_1CILi32EEENS7_ILi64EEENS7_ILi256EEEEEENS_6half_tEfNS_4arch4Sm80ELb0ELb1ELb0ELb1ELb0ELb0ELb0ELb0ELi2ELi2ELi2ELi1ELb1EEENS1_24CollectiveEpilogueBwdGQAISB_fSE_Li256ELb1ELb0EEENS1_19SingleTileSchedulerILb1ELb0ELb0ELi64EEEEEEEEEvNT_6ParamsE)
        .other          _ZN7cutlass13device_kernelIN5flash19enable_sm80_to_sm89INS1_16FlashAttnBwdSm80INS1_25CollectiveMainloopBwdSm80ILi1ELi1EN4cute5tupleIJNS5_1CILi32EEENS7_ILi64EEENS7_ILi256EEEEEENS_6half_tEfNS_4arch4Sm80ELb0ELb1ELb0ELb1ELb0ELb0ELb0ELb0ELi2ELi2ELi2ELi1ELb1EEENS1_24CollectiveEpilogueBwdGQAISB_fSE_Li256ELb1ELb0EEENS1_19SingleTileSchedulerILb1ELb0ELb0ELi64EEEEEEEEEvNT_6ParamsE,@"STO_CUDA_ENTRY STV_DEFAULT"
_ZN7cutlass13device_kernelIN5flash19enable_sm80_to_sm89INS1_16FlashAttnBwdSm80INS1_25CollectiveMainloopBwdSm80ILi1ELi1EN4cute5tupleIJNS5_1CILi32EEENS7_ILi64EEENS7_ILi256EEEEEENS_6half_tEfNS_4arch4Sm80ELb0ELb1ELb0ELb1ELb0ELb0ELb0ELb0ELi2ELi2ELi2ELi1ELb1EEENS1_24CollectiveEpilogueBwdGQAISB_fSE_Li256ELb1ELb0EEENS1_19SingleTileSchedulerILb1ELb0ELb0ELi64EEEEEEEEEvNT_6ParamsE:
        /* <DEDUP_REMOVED lines=18> */
.L_x_314:
        /* <DEDUP_REMOVED lines=8> */
.L_x_316:
[----:B------:R-:W-:Y:S02]  /*01a0*/  MOV R0, c[0x0][0x3ac] ;  /* 0x0000eb0000007a02 */ /* 0x000fe40000000f00 */
.L_x_315:
[----:B------:R-:W-:-:S06]  /*01b0*/  USHF.L.U32 UR9, UR6, 0x6, URZ ;  /* 0x0000000606097899 */ /* 0x000fcc000800063f */
[----:B-----5:R-:W-:-:S04]  /*01c0*/  ISETP.LE.AND P0, PT, R0, UR9, PT ;  /* 0x0000000900007c0c */ /* 0x020fc8000bf03270 */
[----:B------:R-:W-:-:S05]  /*01d0*/  SEL R0, R5, 0xffffffff, !P0 ;  /* 0xffffffff05007807 */ /* 0x000fca0004000000 */
[----:B------:R2:W-:Y:S01]  /*01e0*/  STL [R1+0xbc], R0 ;  /* 0x0000bc0001007387 */ /* 0x0005e20000100800 */
[----:B------:R-:W-:Y:S05]  /*01f0*/  BRA `(.L_x_317) ;  /* 0x0000012000007947 */ /* 0x000fea0003800000 */
.L_x_313:
[----:B--2-4-:R-:W-:-:S04]  /*0200*/  ISETP.NE.U32.AND P0, PT, RZ, c[0x0][0x3c8], PT ;  /* 0x0000f200ff007a0c */ /* 0x014fc80003f05070 */
[----:B------:R-:W-:-:S13]  /*0210*/  ISETP.NE.AND.EX P0, PT, RZ, c[0x0][0x3cc], PT, P0 ;  /* 0x0000f300ff007a0c */ /* 0x000fda0003f05300 */
[----:B------:R-:W-:Y:S05]  /*0220*/  @!P0 BRA `(.L_x_318) ;  /* 0x0000002000008947 */ /* 0x000fea0003800000 */
[----:B------:R1:W5:Y:S01]  /*0230*/  LDG.E R0, [R2.64] ;  /* 0x0000000a02007981 */ /* 0x000362000c1e1900 */
[----:B------:R-:W-:Y:S05]  /*0240*/  BRA `(.L_x_319) ;  /* 0x0000009000007947 */ /* 0x000fea0003800000 */
.L_x_318:
        /* <DEDUP_REMOVED lines=8> */
.L_x_320:
[----:B------:R-:W-:Y:S02]  /*02d0*/  MOV R0, c[0x0][0x3ac] ;  /* 0x0000eb0000007a02 */ /* 0x000fe40000000f00 */
.L_x_319:
[----:B------:R-:W-:-:S06]  /*02e0*/  USHF.L.U32 UR9, UR6, 0x6, URZ ;  /* 0x0000000606097899 */ /* 0x000fcc000800063f */
[----:B-----5:R-:W-:-:S04]  /*02f0*/  ISETP.LE.AND P0, PT, R0, UR9, PT ;  /* 0x0000000900007c0c */ /* 0x020fc8000bf03270 */
[----:B------:R-:W-:-:S05]  /*0300*/  SEL R0, R5, 0xffffffff, !P0 ;  /* 0xffffffff05007807 */ /* 0x000fca0004000000 */
[----:B------:R2:W-:Y:S04]  /*0310*/  STL [R1+0xbc], R0 ;  /* 0x0000bc0001007387 */ /* 0x0005e80000100800 */
.L_x_317:
        /* <DEDUP_REMOVED lines=10> */
[CC--:B-1----:R-:W-:Y:S02]  /*03c0*/  @P0 IMAD.WIDE R2, R150.reuse, R10.reuse, c[0x0][0x2d8] ;  /* 0x0000b60096020625 */ /* 0x0c2fe400078e020a */
[----:B--2---:R-:W2:Y:S04]  /*03d0*/  @P1 LDG.E R0, [R4.64] ;  /* 0x0000000a04001981 */ /* 0x004ea8000c1e1900 */
[----:B------:R1:W3:Y:S04]  /*03e0*/  @P0 LDG.E R8, [R2.64] ;  /* 0x0000000a02080981 */ /* 0x0002e8000c1e1900 */
[----:B------:R-:W4:Y:S01]  /*03f0*/  @P1 LDG.E R7, [R4.64] ;  /* 0x0000000a04071981 */ /* 0x000f22000c1e1900 */
[----:B-1----:R-:W-:-:S05]  /*0400*/  IMAD.WIDE R2, R150, R10, c[0x0][0x2d0] ;  /* 0x0000b40096027625 */ /* 0x002fca00078e020a */
[----:B------:R-:W5:Y:S01]  /*0410*/  @P2 LDG.E R6, [R2.64] ;  /* 0x0000000a02062981 */ /* 0x000f62000c1e1900 */
[----:B------:R-:W-:Y:S01]  /*0420*/  ULDC UR8, c[0x0][0x168] ;  /* 0x00005a0000087ab9 */ /* 0x000fe20000000800 */
[----:B------:R-:W-:Y:S01]  /*0430*/  CS2R R12, SRZ ;  /* 0x00000000000c7805 */ /* 0x000fe2000001ff00 */
[----:B------:R-:W-:Y:S01]  /*0440*/  ULDC UR15, c[0x0][0x198] ;  /* 0x00006600000f7ab9 */ /* 0x000fe20000000800 */
[----:B------:R-:W-:Y:S02]  /*0450*/  IMAD.MOV.U32 R11, RZ, RZ, RZ ;  /* 0x000000ffff0b7224 */ /* 0x000fe400078e00ff */
[----:B--2---:R-:W-:Y:S01]  /*0460*/  @P1 IMAD R0, R150, 0x20, R0 ;  /* 0x0000002096001824 */ /* 0x004fe200078e0200 */
[----:B---3--:R1:W2:Y:S01]  /*0470*/  @P0 R2UR UR8, R8 ;  /* 0x00000000080803c2 */ /* 0x0082a200000e0000 */
[--C-:B----4-:R-:W-:Y:S01]  /*0480*/  @P1 SHF.R.S32.HI R13, RZ, 0x1f, R7.reuse ;  /* 0x0000001fff0d1819 */ /* 0x110fe20000011407 */
[----:B------:R-:W-:Y:S02]  /*0490*/  @P1 IMAD.MOV.U32 R12, RZ, RZ, R7 ;  /* 0x000000ffff0c1224 */ /* 0x000fe400078e0007 */
[----:B-1----:R-:W-:-:S04]  /*04a0*/  @P1 SHF.R.S32.HI R8, RZ, 0x1f, R0 ;  /* 0x0000001fff081819 */ /* 0x002fc80000011400 */
[----:B------:R-:W-:Y:S02]  /*04b0*/  @P1 LEA.HI R0, R8, R0, RZ, 0x5 ;  /* 0x0000000008001211 */ /* 0x000fe400078f28ff */
[----:B------:R-:W-:Y:S02]  /*04c0*/  CS2R R8, SRZ ;  /* 0x0000000000087805 */ /* 0x000fe4000001ff00 */
[--C-:B-----5:R-:W-:Y:S01]  /*04d0*/  @P2 SHF.R.S32.HI R9, RZ, 0x1f, R6.reuse ;  /* 0x0000001fff092819 */ /* 0x120fe20000011406 */
[----:B------:R-:W-:Y:S01]  /*04e0*/  @P2 IMAD.MOV.U32 R8, RZ, RZ, R6 ;  /* 0x000000ffff082224 */ /* 0x000fe200078e0006 */
[----:B------:R-:W-:Y:S01]  /*04f0*/  @P1 LOP3.LUT R11, R0, 0xffffffe0, RZ, 0xc0, !PT ;  /* 0xffffffe0000b1812 */ /* 0x000fe200078ec0ff */
[----:B------:R-:W-:Y:S05]  /*0500*/  @P0 BRA `(.L_x_321) ;  /* 0x0000006000000947 */ /* 0x000fea0003800000 */
[----:B--2---:R-:W-:Y:S05]  /*0510*/  @!P1 BRA `(.L_x_321) ;  /* 0x0000005000009947 */ /* 0x004fea0003800000 */
[----:B------:R1:W2:Y:S04]  /*0520*/  LDG.E R0, [R4.64] ;  /* 0x0000000a04007981 */ /* 0x0002a8000c1e1900 */
[----:B-1----:R-:W3:Y:S01]  /*0530*/  LDG.E R4, [R4.64+0x4] ;  /* 0x0000040a04047981 */ /* 0x002ee2000c1e1900 */
[----:B--2---:R-:W1:Y:S08]  /*0540*/  R2UR UR8, R0 ;  /* 0x00000000000873c2 */ /* 0x004e7000000e0000 */
[----:B---3--:R-:W1:Y:S02]  /*0550*/  R2UR UR4, R4 ;  /* 0x00000000040473c2 */ /* 0x008e6400000e0000 */
[----:B-1----:R-:W-:-:S06]  /*0560*/  UIADD3 UR8, -UR8, UR4, URZ ;  /* 0x0000000408087290 */ /* 0x002fcc000fffe13f */
.L_x_321:
[----:B--2---:R-:W-:-:S04]  /*0570*/  ISETP.NE.U32.AND P0, PT, RZ, c[0x0][0x2e0], PT ;  /* 0x0000b800ff007a0c */ /* 0x004fc80003f05070 */
[----:B------:R-:W-:-:S13]  /*0580*/  ISETP.NE.AND.EX P0, PT, RZ, c[0x0][0x2e4], PT, P0 ;  /* 0x0000b900ff007a0c */ /* 0x000fda0003f05300 */
[----:B------:R-:W-:Y:S05]  /*0590*/  @!P0 BRA `(.L_x_322) ;  /* 0x0000004000008947 */ /* 0x000fea0003800000 */
[----:B------:R-:W-:-:S05]  /*05a0*/  IMAD.WIDE R2, R150, R10, c[0x0][0x2e0] ;  /* 0x0000b80096027625 */ /* 0x000fca00078e020a */
[----:B------:R-:W2:Y:S02]  /*05b0*/  LDG.E R0, [R2.64] ;  /* 0x0000000a02007981 */ /* 0x000ea4000c1e1900 */
[----:B--2---:R1:W2:Y:S02]  /*05c0*/  R2UR UR15, R0 ;  /* 0x00000000000f73c2 */ /* 0x0042a400000e0000 */
[----:B-12---:R-:W-:Y:S05]  /*05d0*/  BRA `(.L_x_323) ;  /* 0x0000006000007947 */ /* 0x006fea0003800000 */
.L_x_322:
[----:B------:R-:W-:Y:S05]  /*05e0*/  @!P2 BRA `(.L_x_323) ;  /* 0x000000500000a947 */ /* 0x000fea0003800000 */
[----:B------:R1:W2:Y:S04]  /*05f0*/  LDG.E R0, [R2.64] ;  /* 0x0000000a02007981 */ /* 0x0002a8000c1e1900 */
[----:B-1----:R-:W3:Y:S01]  /*0600*/  LDG.E R2, [R2.64+0x4] ;  /* 0x0000040a02027981 */ /* 0x002ee2000c1e1900 */
[----:B--2---:R-:W1:Y:S08]  /*0610*/  R2UR UR15, R0 ;  /* 0x00000000000f73c2 */ /* 0x004e7000000e0000 */
[----:B---3--:R-:W1:Y:S02]  /*0620*/  R2UR UR4, R2 ;  /* 0x00000000020473c2 */ /* 0x008e6400000e0000 */
[----:B-1----:R-:W-:-:S06]  /*0630*/  UIADD3 UR15, -UR15, UR4, URZ ;  /* 0x000000040f0f7290 */ /* 0x002fcc000fffe13f */
.L_x_323:
        /* <DEDUP_REMOVED lines=15> */
.L_x_324:
[----:B------:R-:W-:Y:S01]  /*0730*/  UIADD3 UR4, UR9, UR8, -UR15 ;  /* 0x0000000809047290 */ /* 0x000fe2000fffe80f */
[----:B------:R-:W-:Y:S01]  /*0740*/  PLOP3.LUT P3, PT, PT, PT, PT, 0x80, 0x0 ;  /* 0x000000000000781c */ /* 0x000fe20003f6f070 */
[----:B------:R-:W-:Y:S01]  /*0750*/  ULDC UR5, c[0x0][0x2a4] ;  /* 0x0000a90000057ab9 */ /* 0x000fe20000000800 */
[----:B------:R-:W-:Y:S01]  /*0760*/  CS2R R142, SRZ ;  /* 0x00000000008e7805 */ /* 0x000fe2000001ff00 */
[----:B------:R-:W-:Y:S01]  /*0770*/  UIADD3 UR5, UR4, -UR5, URZ ;  /* 0x8000000504057290 */ /* 0x000fe2000fffe03f */
        /* <DEDUP_REMOVED lines=77> */
[----:B------:R-:W-:Y:S01]  /*0c50*/  IMAD.MOV.U32 R17, RZ, RZ, c[0x0][0x1d8] ;  /* 0x00007600ff117624 */ /* 0x000fe200078e00ff */
[----:B------:R-:W-:Y:S01]  /*0c60*/  LEA.HI R36, R31, R149, RZ, 0x3 ;  /* 0x000000951f247211 */ /* 0x000fe200078f18ff */
[----:B------:R-:W-:Y:S01]  /*0c70*/  UIADD3 UR14, -UR9, UR15, URZ ;  /* 0x0000000f090e7290 */ /* 0x000fe2000fffe13f */
[----:B------:R-:W-:Y:S01]  /*0c80*/  SEL R24, R29, RZ, !P2 ;  /* 0x000000ff1d187207 */ /* 0x000fe20005000000 */
[----:B------:R-:W-:Y:S01]  /*0c90*/  IMAD.MOV.U32 R18, RZ, RZ, c[0x0][0x1dc] ;  /* 0x00007700ff127624 */ /* 0x000fe200078e00ff */
[----:B------:R-:W-:Y:S01]  /*0ca0*/  LOP3.LUT R0, R36, 0xfffffff8, RZ, 0xc0, !PT ;  /* 0xfffffff824007812 */ /* 0x000fe200078ec0ff */
[----:B------:R-:W-:Y:S01]  /*0cb0*/  USHF.R.S32.HI UR13, URZ, 0x1f, UR12 ;  /* 0x0000001f3f0d7899 */ /* 0x000fe2000801140c */
[----:B------:R-:W-:Y:S01]  /*0cc0*/  SHF.R.S32.HI R43, RZ, 0x3, R36 ;  /* 0x00000003ff2b7819 */ /* 0x000fe20000011424 */
[----:B------:R-:W-:Y:S01]  /*0cd0*/  ULDC.64 UR4, c[0x0][0x178] ;  /* 0x00005e0000047ab9 */ /* 0x000fe20000000a00 */
[----:B------:R-:W-:Y:S01]  /*0ce0*/  SEL R19, R150, RZ, !P2 ;  /* 0x000000ff96137207 */ /* 0x000fe20005000000 */
[----:B------:R-:W-:Y:S01]  /*0cf0*/  IMAD.IADD R25, R149, 0x1, -R0 ;  /* 0x0000000195197824 */ /* 0x000fe200078e0a00 */
[----:B------:R-:W-:Y:S01]  /*0d00*/  SHF.R.S32.HI R15, RZ, 0x1f, R43 ;  /* 0x0000001fff0f7819 */ /* 0x000fe2000001142b */
[----:B------:R-:W-:Y:S01]  /*0d10*/  @P0 IMAD.HI.U32 R2, R148, c[0x0][0x24c], RZ ;  /* 0x0000930094020a27 */ /* 0x000fe200078e00ff */
[----:B------:R-:W-:Y:S01]  /*0d20*/  IADD3 R20, P2, R14, R11, RZ ;  /* 0x0000000b0e147210 */ /* 0x000fe20007f5e0ff */
[----:B------:R-:W-:Y:S01]  /*0d30*/  UIMAD UR16, UR13, UR4, URZ ;  /* 0x000000040d1072a4 */ /* 0x000fe2000f8e023f */
[-C--:B------:R-:W-:Y:S01]  /*0d40*/  LEA.HI R39, R31, R149.reuse, RZ, 0x4 ;  /* 0x000000951f277211 */ /* 0x080fe200078f20ff */
[----:B------:R-:W-:Y:S01]  /*0d50*/  UIMAD.WIDE.U32 UR18, UR12, UR4, URZ ;  /* 0x000000040c1272a5 */ /* 0x000fe2000f8e003f */
[----:B------:R-:W-:Y:S01]  /*0d60*/  @P0 SHF.R.U32.HI R10, RZ, c[0x0][0x250], R2 ;  /* 0x00009400ff0a0a19 */ /* 0x000fe20000011602 */
[----:B------:R-:W-:Y:S01]  /*0d70*/  IMAD.SHL.U32 R2, R25, 0x8, RZ ;  /* 0x0000000819027824 */ /* 0x000fe200078e00ff */
[----:B------:R-:W-:Y:S01]  /*0d80*/  IADD3 R6, P0, R43, R8, RZ ;  /* 0x000000082b067210 */ /* 0x000fe20007f1e0ff */
[----:B------:R-:W-:Y:S01]  /*0d90*/  IMAD R8, R24, c[0x0][0x1e8], RZ ;  /* 0x00007a0018087a24 */ /* 0x000fe200078e02ff */
[----:B------:R-:W-:Y:S01]  /*0da0*/  SHF.R.S32.HI R16, RZ, 0x1f, R10 ;  /* 0x0000001fff107819 */ /* 0x000fe2000001140a */
[----:B------:R-:W-:Y:S01]  /*0db0*/  UIMAD UR5, UR12, UR5, UR16 ;  /* 0x000000050c0572a4 */ /* 0x000fe2000f8e0210 */
[--C-:B------:R-:W-:Y:S01]  /*0dc0*/  SHF.R.S32.HI R3, RZ, 0x1f, R2.reuse ;  /* 0x0000001fff037819 */ /* 0x100fe20000011402 */
[----:B------:R-:W-:Y:S01]  /*0dd0*/  IMAD.X R7, R15, 0x1, R9, P0 ;  /* 0x000000010f077824 */ /* 0x000fe200000e0609 */
[----:B------:R-:W-:Y:S01]  /*0de0*/  IADD3 R34, R2, 0x40, RZ ;  /* 0x0000004002227810 */ /* 0x000fe20007ffe0ff */
[----:B------:R-:W-:Y:S01]  /*0df0*/  IMAD R0, R16, c[0x0][0x1e0], RZ ;  /* 0x0000780010007a24 */ /* 0x000fe200078e02ff */
[----:B------:R-:W-:Y:S01]  /*0e00*/  IADD3 R33, R2, 0x80, RZ ;  /* 0x0000008002217810 */ /* 0x000fe20007ffe0ff */
[----:B------:R-:W-:Y:S01]  /*0e10*/  IMAD.WIDE.U32 R4, R10, c[0x0][0x1e0], R2 ;  /* 0x000078000a047a25 */ /* 0x000fe200078e0002 */
[----:B------:R-:W-:Y:S01]  /*0e20*/  ISETP.GE.AND P6, PT, R34, c[0x0][0x1cc], PT ;  /* 0x0000730022007a0c */ /* 0x000fe20003fc6270 */
[----:B------:R-:W-:Y:S01]  /*0e30*/  UIADD3 UR5, UR19, UR5, URZ ;  /* 0x0000000513057290 */ /* 0x000fe2000fffe03f */
[----:B------:R-:W-:Y:S01]  /*0e40*/  ISETP.GE.AND P4, PT, R33, c[0x0][0x1cc], PT ;  /* 0x0000730021007a0c */ /* 0x000fe20003f86270 */
[----:B------:R-:W-:Y:S01]  /*0e50*/  IMAD R0, R10, c[0x0][0x1e4], R0 ;  /* 0x000079000a007a24 */ /* 0x000fe200078e0200 */
[-C--:B------:R-:W-:Y:S01]  /*0e60*/  LEA.HI R30, R31, R149.reuse, RZ, 0x2 ;  /* 0x000000951f1e7211 */ /* 0x080fe200078f10ff */
[----:B------:R-:W-:Y:S01]  /*0e70*/  IMAD.U32 R9, RZ, RZ, UR6 ;  /* 0x00000006ff097e24 */ /* 0x000fe2000f8e00ff */
[----:B------:R-:W-:Y:S01]  /*0e80*/  IADD3 R32, R2, 0xc0, RZ ;  /* 0x000000c002207810 */ /* 0x000fe20007ffe0ff */
[----:B------:R-:W-:Y:S01]  /*0e90*/  IMAD.IADD R5, R5, 0x1, R0 ;  /* 0x0000000105057824 */ /* 0x000fe200078e0200 */
[----:B------:R-:W-:Y:S01]  /*0ea0*/  SHF.R.S32.HI R28, RZ, 0x2, R30 ;  /* 0x00000002ff1c7819 */ /* 0x000fe2000001141e */
[----:B------:R-:W-:Y:S01]  /*0eb0*/  IMAD R0, R19, c[0x0][0x1ec], R8 ;  /* 0x00007b0013007a24 */ /* 0x000fe200078e0208 */
[----:B------:R-:W-:Y:S01]  /*0ec0*/  LEA.HI R37, R31, R149, RZ, 0x5 ;  /* 0x000000951f257211 */ /* 0x000fe200078f28ff */
[----:B------:R-:W-:Y:S01]  /*0ed0*/  IMAD.WIDE R8, R9, 0x40, R6 ;  /* 0x0000004009087825 */ /* 0x000fe200078e0206 */
[----:B------:R-:W-:Y:S01]  /*0ee0*/  SHF.R.S32.HI R40, RZ, 0x1f, R148 ;  /* 0x0000001fff287819 */ /* 0x000fe20000011494 */
[----:B------:R-:W-:Y:S01]  /*0ef0*/  USHF.L.U32 UR16, UR12, 0x5, URZ ;  /* 0x000000050c107899 */ /* 0x000fe2000800063f */
[----:B------:R-:W-:Y:S01]  /*0f00*/  SHF.R.S32.HI R35, RZ, 0x5, R37 ;  /* 0x00000005ff237819 */ /* 0x000fe20000011425 */
[----:B------:R-:W-:Y:S01]  /*0f10*/  IMAD.WIDE.U32 R4, R19, c[0x0][0x1e8], R4 ;  /* 0x00007a0013047a25 */ /* 0x000fe200078e0004 */
[----:B------:R-:W-:Y:S01]  /*0f20*/  UMOV UR17, 0x5 ;  /* 0x0000000500117882 */ /* 0x000fe20000000000 */
[----:B------:R-:W-:Y:S01]  /*0f30*/  CS2R R146, SRZ ;  /* 0x0000000000927805 */ /* 0x000fe2000001ff00 */
[----:B------:R-:W-:Y:S01]  /*0f40*/  UIADD3 UR4, -UR16, UR8, URZ ;  /* 0x0000000810047290 */ /* 0x000fe2000fffe13f */
[----:B------:R-:W-:Y:S01]  /*0f50*/  IMAD R6, R9, c[0x0][0x1d8], RZ ;  /* 0x0000760009067a24 */ /* 0x000fe200078e02ff */
[----:B------:R-:W-:Y:S01]  /*0f60*/  CS2R R144, SRZ ;  /* 0x0000000000907805 */ /* 0x000fe2000001ff00 */
        /* <DEDUP_REMOVED lines=12> */
[----:B------:R-:W-:Y:S01]  /*1030*/  CS2R R134, SRZ ;  /* 0x0000000000867805 */ /* 0x000fe2000001ff00 */
        /* <DEDUP_REMOVED lines=12> */
[----:B------:R-:W-:Y:S01]  /*1100*/  IADD3 R14, P3, R43, R12, RZ ;  /* 0x0000000c2b0e7210 */ /* 0x000fe20007f7e0ff */
[----:B------:R-:W-:Y:S01]  /*1110*/  CS2R R124, SRZ ;  /* 0x00000000007c7805 */ /* 0x000fe2000001ff00 */
[----:B------:R-:W-:Y:S01]  /*1120*/  LOP3.LUT R7, R0, 0x38, R2, 0xf8, !PT ;  /* 0x0000003800077812 */ /* 0x000fe200078ef802 */
[----:B------:R-:W-:Y:S01]  /*1130*/  CS2R R122, SRZ ;  /* 0x00000000007a7805 */ /* 0x000fe2000001ff00 */
[----:B------:R-:W-:Y:S01]  /*1140*/  SHF.R.U32.HI R0, RZ, 0x3, R0 ;  /* 0x00000003ff007819 */ /* 0x000fe20000011600 */
[----:B------:R-:W-:Y:S01]  /*1150*/  CS2R R120, SRZ ;  /* 0x0000000000787805 */ /* 0x000fe2000001ff00 */
[----:B------:R-:W-:Y:S01]  /*1160*/  LEA R12, P0, R17, R4, 0x6 ;  /* 0x00000004110c7211 */ /* 0x000fe200078030ff */
[----:B------:R-:W-:Y:S01]  /*1170*/  CS2R R118, SRZ ;  /* 0x0000000000767805 */ /* 0x000fe2000001ff00 */
[----:B------:R-:W-:Y:S01]  /*1180*/  LEA.HI.X.SX32 R23, R6, R11, 0x1, P2 ;  /* 0x0000000b06177211 */ /* 0x000fe200010f0eff */
[----:B------:R-:W-:Y:S01]  /*1190*/  IMAD.X R11, R15, 0x1, R13, P3 ;  /* 0x000000010f0b7824 */ /* 0x000fe200018e060d */
[----:B------:R-:W-:Y:S01]  /*11a0*/  LOP3.LUT R6, R38, R7, R0, 0xf6, !PT ;  /* 0x0000000726067212 */ /* 0x000fe200078ef600 */
[----:B------:R-:W-:Y:S01]  /*11b0*/  CS2R R116, SRZ ;  /* 0x0000000000747805 */ /* 0x000fe2000001ff00 */
[----:B------:R-:W-:Y:S01]  /*11c0*/  LEA.HI.X R13, R17, R5, R18, 0x6, P0 ;  /* 0x00000005110d7211 */ /* 0x000fe200000f3412 */
[----:B------:R-:W-:Y:S01]  /*11d0*/  IMAD.MOV.U32 R17, RZ, RZ, c[0x0][0x2a8] ;  /* 0x0000aa00ff117624 */ /* 0x000fe200078e00ff */
[----:B------:R-:W-:Y:S01]  /*11e0*/  IADD3 R0, -R43, UR14, RZ ;  /* 0x0000000e2b007c10 */ /* 0x000fe2000fffe1ff */
[----:B------:R-:W-:Y:S01]  /*11f0*/  IMAD.SHL.U32 R41, R6, 0x2, RZ ;  /* 0x0000000206297824 */ /* 0x000fe200078e00ff */
[----:B------:R-:W-:Y:S01]  /*1200*/  ISETP.GE.AND P0, PT, R2, c[0x0][0x1cc], PT ;  /* 0x0000730002007a0c */ /* 0x000fe20003f06270 */
[----:B------:R-:W-:Y:S01]  /*1210*/  IMAD R6, R16, c[0x0][0x1b0], RZ ;  /* 0x00006c0010067a24 */ /* 0x000fe200078e02ff */
[----:B------:R-:W-:Y:S01]  /*1220*/  ISETP.LT.OR P3, PT, R0, 0x1, P6 ;  /* 0x000000010000780c */ /* 0x000fe20003761670 */
[----:B------:R-:W-:Y:S01]  /*1230*/  IMAD.WIDE.U32 R22, R148, c[0x0][0x238], R22 ;  /* 0x00008e0094167a25 */ /* 0x000fe200078e0016 */
[C---:B------:R-:W-:Y:S01]  /*1240*/  ISETP.LT.OR P2, PT, R0.reuse, 0x1, P0 ;  /* 0x000000010000780c */ /* 0x040fe20000741670 */
[----:B------:R-:W-:Y:S01]  /*1250*/  STL [R1+0x50], R41 ;  /* 0x0000502901007387 */ /* 0x000fe20000100800 */
[----:B------:R-:W-:Y:S01]  /*1260*/  ISETP.LT.OR P5, PT, R0, 0x1, P4 ;  /* 0x000000010000780c */ /* 0x000fe200027a1670 */
[----:B------:R-:W-:Y:S01]  /*1270*/  IMAD R16, R10, c[0x0][0x1b4], R6 ;  /* 0x00006d000a107a24 */ /* 0x000fe200078e0206 */
[----:B------:R-:W-:Y:S01]  /*1280*/  SHF.R.S32.HI R18, RZ, 0x4, R39 ;  /* 0x00000004ff127819 */ /* 0x000fe20000011427 */
[----:B------:R-:W-:Y:S01]  /*1290*/  CS2R R114, SRZ ;  /* 0x0000000000727805 */ /* 0x000fe2000001ff00 */
[----:B------:R-:W-:Y:S01]  /*12a0*/  SHF.R.S32.HI R7, RZ, 0x1f, R30 ;  /* 0x0000001fff077819 */ /* 0x000fe2000001141e */
[----:B------:R-:W-:Y:S01]  /*12b0*/  CS2R R112, SRZ ;  /* 0x0000000000707805 */ /* 0x000fe2000001ff00 */
[----:B------:R-:W-:Y:S01]  /*12c0*/  LEA.HI R15, R39, R18, RZ, 0x1 ;  /* 0x00000012270f7211 */ /* 0x000fe200078f08ff */
[----:B------:R-:W-:Y:S01]  /*12d0*/  CS2R R110, SRZ ;  /* 0x00000000006e7805 */ /* 0x000fe2000001ff00 */
[----:B------:R-:W-:Y:S01]  /*12e0*/  LEA.HI R7, R7, R28, RZ, 0x3 ;  /* 0x0000001c07077211 */ /* 0x000fe200078f18ff */
[----:B------:R-:W-:Y:S01]  /*12f0*/  CS2R R108, SRZ ;  /* 0x00000000006c7805 */ /* 0x000fe2000001ff00 */
[----:B------:R-:W-:Y:S01]  /*1300*/  LOP3.LUT R15, R15, 0xfffffffe, RZ, 0xc0, !PT ;  /* 0xfffffffe0f0f7812 */ /* 0x000fe200078ec0ff */
[----:B------:R-:W-:Y:S01]  /*1310*/  @!PT LDS RZ, [RZ] ;  /* 0x00000000fffff984 */ /* 0x000fe20000000800 */
[----:B------:R-:W-:Y:S01]  /*1320*/  @!PT LDS RZ, [RZ] ;  /* 0x00000000fffff984 */ /* 0x000fe20000000800 */
[----:B------:R-:W-:Y:S01]  /*1330*/  @!PT LDS RZ, [RZ] ;  /* 0x00000000fffff984 */ /* 0x000fe20000000800 */
[----:B------:R1:W-:Y:S01]  /*1340*/  LDGSTS.E.BYPASS.LTC128B.128 [R41+0x8080], [R4.64], !P2 ;  /* 0x0808000004297fae */ /* 0x0003e2000d101d4a */
[----:B------:R-:W-:Y:S01]  /*1350*/  ISETP.GE.AND P2, PT, R17, 0x1, PT ;  /* 0x000000011100780c */ /* 0x000fe20003f46270 */
[----:B------:R-:W-:Y:S01]  /*1360*/  CS2R R106, SRZ ;  /* 0x00000000006a7805 */ /* 0x000fe2000001ff00 */
[----:B------:R-:W-:Y:S01]  /*1370*/  LOP3.LUT R17, R7, 0xfffffff8, RZ, 0xc0, !PT ;  /* 0xfffffff807117812 */ /* 0x000fe200078ec0ff */
[----:B------:R1:W-:Y:S01]  /*1380*/  LDGSTS.E.BYPASS.LTC128B.128 [R41+0xa080], [R4.64+0x80], !P3 ;  /* 0x0a08008004297fae */ /* 0x0003e2000d901d4a */
[----:B------:R-:W-:Y:S01]  /*1390*/  ISETP.GE.AND P3, PT, R32, c[0x0][0x1cc], PT ;  /* 0x0000730020007a0c */ /* 0x000fe20003f66270 */
[----:B------:R-:W-:Y:S01]  /*13a0*/  IMAD.WIDE.U32 R6, R10, c[0x0][0x1b0], R2 ;  /* 0x00006c000a067a25 */ /* 0x000fe200078e0002 */
[C---:B------:R-:W-:Y:S01]  /*13b0*/  ISETP.LT.OR P0, PT, R0.reuse, 0x21, P0 ;  /* 0x000000210000780c */ /* 0x040fe20000701670 */
[----:B------:R1:W-:Y:S01]  /*13c0*/  LDGSTS.E.BYPASS.LTC128B.128 [R41+0xc080], [R4.64+0x100], !P5 ;  /* 0x0c08010004297fae */ /* 0x0003e2000e901d4a */
[C---:B------:R-:W-:Y:S01]  /*13d0*/  ISETP.LT.OR P5, PT, R0.reuse, 0x1, P3 ;  /* 0x000000010000780c */ /* 0x040fe20001fa1670 */
[C---:B------:R-:W-:Y:S01]  /*13e0*/  IMAD R10, R11.reuse, c[0x0][0x178], RZ ;  /* 0x00005e000b0a7a24 */ /* 0x040fe200078e02ff */
[C---:B------:R-:W-:Y:S01]  /*13f0*/  ISETP.LT.OR P6, PT, R0.reuse, 0x21, P6 ;  /* 0x000000210000780c */ /* 0x040fe200037c1670 */
[----:B------:R-:W-:Y:S01]  /*1400*/  IMAD R11, R11, c[0x0][0x208], RZ ;  /* 0x000082000b0b7a24 */ /* 0x000fe200078e02ff */
[----:B------:R-:W-:Y:S01]  /*1410*/  ISETP.LT.OR P4, PT, R0, 0x21, P4 ;  /* 0x000000210000780c */ /* 0x000fe20002781670 */
[----:B------:R-:W-:Y:S01]  /*1420*/  IMAD.IADD R27, R18, 0x1, -R15 ;  /* 0x00000001121b7824 */ /* 0x000fe200078e0a0f */
[----:B------:R-:W-:Y:S01]  /*1430*/  ISETP.LT.OR P3, PT, R0, 0x21, P3 ;  /* 0x000000210000780c */ /* 0x000fe20001f61670 */
[----:B------:R-:W-:Y:S01]  /*1440*/  IMAD.IADD R15, R28, 0x1, -R17 ;  /* 0x000000011c0f7824 */ /* 0x000fe200078e0a11 */
[----:B------:R-:W-:Y:S01]  /*1450*/  CS2R R104, SRZ ;  /* 0x0000000000687805 */ /* 0x000fe2000001ff00 */
[----:B------:R-:W-:Y:S01]  /*1460*/  IMAD.IADD R7, R7, 0x1, R16 ;  /* 0x0000000107077824 */ /* 0x000fe200078e0210 */
[----:B------:R-:W-:Y:S01]  /*1470*/  CS2R R102, SRZ ;  /* 0x0000000000667805 */ /* 0x000fe2000001ff00 */
[C---:B------:R-:W-:Y:S01]  /*1480*/  IMAD R18, R14.reuse, c[0x0][0x17c], R10 ;  /* 0x00005f000e127a24 */ /* 0x040fe200078e020a */
[----:B------:R-:W-:Y:S01]  /*1490*/  CS2R R100, SRZ ;  /* 0x0000000000647805 */ /* 0x000fe2000001ff00 */
[C---:B------:R-:W-:Y:S01]  /*14a0*/  IMAD R28, R14.reuse, c[0x0][0x20c], R11 ;  /* 0x000083000e1c7a24 */ /* 0x040fe200078e020b */
[----:B------:R1:W-:Y:S01]  /*14b0*/  LDGSTS.E.BYPASS.LTC128B.128 [R41+0xe080], [R4.64+0x180], !P5 ;  /* 0x0e08018004297fae */ /* 0x0003e2000e901d4a */
[C-C-:B------:R-:W-:Y:S01]  /*14c0*/  IMAD.WIDE.U32 R10, R14.reuse, c[0x0][0x178], R2.reuse ;  /* 0x00005e000e0a7a25 */ /* 0x140fe200078e0002 */
[C---:B------:R-:W-:Y:S01]  /*14d0*/  LOP3.LUT P5, RZ, R15.reuse, 0x4, RZ, 0xc0, !PT ;  /* 0x000000040fff7812 */ /* 0x040fe200078ac0ff */
[----:B------:R-:W-:Y:S01]  /*14e0*/  CS2R R98, SRZ ;  /* 0x0000000000627805 */ /* 0x000fe2000001ff00 */
[----:B------:R2:W-:Y:S01]  /*14f0*/  LDGSTS.E.BYPASS.LTC128B.128 [R41+0x9080], [R12.64], !P0 ;  /* 0x090800000c297fae */ /* 0x0005e2000c101d4a */
[----:B------:R-:W-:Y:S01]  /*1500*/  IMAD.WIDE.U32 R16, R14, c[0x0][0x208], R2 ;  /* 0x000082000e107a25 */ /* 0x000fe200078e0002 */
[----:B------:R-:W-:Y:S01]  /*1510*/  CS2R R96, SRZ ;  /* 0x0000000000607805 */ /* 0x000fe2000001ff00 */
[----:B------:R-:W-:Y:S01]  /*1520*/  CS2R R94, SRZ ;  /* 0x00000000005e7805 */ /* 0x000fe2000001ff00 */
[----:B------:R2:W-:Y:S01]  /*1530*/  LDGSTS.E.BYPASS.LTC128B.128 [R41+0xb080], [R12.64+0x80], !P6 ;  /* 0x0b0800800c297fae */ /* 0x0005e2000f101d4a */
[----:B------:R-:W-:Y:S01]  /*1540*/  IMAD.SHL.U32 R3, R15, 0x40, RZ ;  /* 0x000000400f037824 */ /* 0x000fe200078e00ff */
[----:B------:R-:W-:Y:S01]  /*1550*/  ISETP.GE.AND P6, PT, R2, c[0x0][0x19c], PT ;  /* 0x0000670002007a0c */ /* 0x000fe20003fc6270 */
[----:B------:R-:W-:Y:S01]  /*1560*/  IMAD R14, R24, c[0x0][0x1b8], RZ ;  /* 0x00006e00180e7a24 */ /* 0x000fe200078e02ff */
[----:B------:R2:W-:Y:S01]  /*1570*/  LDGSTS.E.BYPASS.LTC128B.128 [R41+0xd080], [R12.64+0x100], !P4 ;  /* 0x0d0801000c297fae */ /* 0x0005e2000e101d4a */
[----:B------:R-:W-:Y:S01]  /*1580*/  ISETP.GE.AND P4, PT, R34, c[0x0][0x19c], PT ;  /* 0x0000670022007a0c */ /* 0x000fe20003f86270 */
[----:B------:R-:W-:Y:S01]  /*1590*/  CS2R R92, SRZ ;  /* 0x00000000005c7805 */ /* 0x000fe2000001ff00 */
[----:B------:R-:W-:Y:S01]  /*15a0*/  LOP3.LUT R3, R3, 0x1c0, RZ, 0xc0, !PT ;  /* 0x000001c003037812 */ /* 0x000fe200078ec0ff */
[----:B------:R-:W-:Y:S01]  /*15b0*/  IMAD R14, R19, c[0x0][0x1bc], R14 ;  /* 0x00006f00130e7a24 */ /* 0x000fe200078e020e */
[----:B------:R2:W-:Y:S01]  /*15c0*/  LDGSTS.E.BYPASS.LTC128B.128 [R41+0xf080], [R12.64+0x180], !P3 ;  /* 0x0f0801800c297fae */ /* 0x0005e2000d901d4a */
[----:B------:R-:W-:Y:S01]  /*15d0*/  ISETP.GE.AND P3, PT, R33, c[0x0][0x19c], PT ;  /* 0x0000670021007a0c */ /* 0x000fe20003f66270 */
[----:B------:R-:W-:Y:S01]  /*15e0*/  CS2R R90, SRZ ;  /* 0x00000000005a7805 */ /* 0x000fe2000001ff00 */
[----:B------:R-:W-:Y:S01]  /*15f0*/  CS2R R88, SRZ ;  /* 0x0000000000587805 */ /* 0x000fe2000001ff00 */
[----:B------:R-:W0:Y:S01]  /*1600*/  LDGDEPBAR ;  /* 0x00000000000079af */ /* 0x000e220000000000 */
[----:B------:R-:W-:Y:S01]  /*1610*/  CS2R R86, SRZ ;  /* 0x0000000000567805 */ /* 0x000fe2000001ff00 */
[----:B------:R-:W-:Y:S01]  /*1620*/  CS2R R84, SRZ ;  /* 0x0000000000547805 */ /* 0x000fe2000001ff00 */
[----:B------:R-:W-:Y:S01]  /*1630*/  CS2R R82, SRZ ;  /* 0x0000000000527805 */ /* 0x000fe2000001ff00 */
[----:B------:R-:W-:Y:S01]  /*1640*/  CS2R R80, SRZ ;  /* 0x0000000000507805 */ /* 0x000fe2000001ff00 */
[----:B------:R-:W-:Y:S01]  /*1650*/  CS2R R78, SRZ ;  /* 0x00000000004e7805 */ /* 0x000fe2000001ff00 */
[----:B-1----:R-:W-:Y:S01]  /*1660*/  IMAD.WIDE.U32 R4, R19, c[0x0][0x1b8], R6 ;  /* 0x00006e0013047a25 */ /* 0x002fe200078e0006 */
[----:B------:R-:W-:Y:S01]  /*1670*/  CS2R R76, SRZ ;  /* 0x00000000004c7805 */ /* 0x000fe2000001ff00 */
[----:B------:R-:W-:Y:S01]  /*1680*/  CS2R R74, SRZ ;  /* 0x00000000004a7805 */ /* 0x000fe2000001ff00 */
[----:B------:R-:W-:Y:S01]  /*1690*/  CS2R R72, SRZ ;  /* 0x0000000000487805 */ /* 0x000fe2000001ff00 */
[----:B------:R-:W-:Y:S01]  /*16a0*/  IMAD.SHL.U32 R6, R26, 0x8, RZ ;  /* 0x000000081a067824 */ /* 0x000fe200078e00ff */
[----:B------:R-:W-:Y:S01]  /*16b0*/  CS2R R70, SRZ ;  /* 0x0000000000467805 */ /* 0x000fe2000001ff00 */
        /* <DEDUP_REMOVED lines=29> */
[----:B------:R-:W-:Y:S01]  /*1890*/  SEL R18, R29, RZ, !P1 ;  /* 0x000000ff1d127207 */ /* 0x000fe20004800000 */
        /* <DEDUP_REMOVED lines=8> */
[----:B------:R-:W-:-:S02]  /*1920*/  IMAD.IADD R3, R7, 0x1, R15 ;  /* 0x0000000107037824 */ /* 0x000fc400078e020f */
[----:B------:R-:W-:Y:S01]  /*1930*/  IMAD.MOV.U32 R8, RZ, RZ, R10 ;  /* 0x000000ffff087224 */ /* 0x000fe200078e000a */
[----:B------:R-:W-:Y:S01]  /*1940*/  LEA.HI.X R7, R19, R5, R11, 0x6, P0 ;  /* 0x0000000513077211 */ /* 0x000fe200000f340b */
[----:B------:R-:W-:Y:S01]  /*1950*/  IMAD.SHL.U32 R10, R3, 0x2, RZ ;  /* 0x00000002030a7824 */ /* 0x000fe200078e00ff */
[----:B------:R-:W-:Y:S01]  /*1960*/  ISETP.LT.OR P0, PT, R0, 0x1, P6 ;  /* 0x000000010000780c */ /* 0x000fe20003701670 */
[----:B--2---:R-:W-:Y:S01]  /*1970*/  IMAD R12, R18, c[0x0][0x188], RZ ;  /* 0x00006200120c7a24 */ /* 0x004fe200078e02ff */
[----:B------:R-:W-:Y:S01]  /*1980*/  SEL R19, R150, RZ, !P1 ;  /* 0x000000ff96137207 */ /* 0x000fe20004800000 */
[----:B------:R-:W-:Y:S01]  /*1990*/  IMAD.U32 R11, RZ, RZ, UR19 ;  /* 0x00000013ff0b7e24 */ /* 0x000fe2000f8e00ff */
[----:B------:R-:W-:Y:S01]  /*19a0*/  ISETP.LT.OR P1, PT, R0, 0x1, P4 ;  /* 0x000000010000780c */ /* 0x000fe20002721670 */
[----:B------:R1:W-:Y:S01]  /*19b0*/  STL [R1+0x64], R10 ;  /* 0x0000640a01007387 */ /* 0x0003e20000100800 */
[----:B------:R-:W-:Y:S01]  /*19c0*/  IADD3 R3, R10, 0x14180, RZ ;  /* 0x000141800a037810 */ /* 0x000fe20007ffe0ff */
[C---:B------:R-:W-:Y:S01]  /*19d0*/  IMAD R12, R19.reuse, c[0x0][0x18c], R12 ;  /* 0x00006300130c7a24 */ /* 0x040fe200078e020c */
[----:B------:R-:W-:Y:S01]  /*19e0*/  ISETP.LT.OR P4, PT, R0, 0x21, P4 ;  /* 0x000000210000780c */ /* 0x000fe20002781670 */
[----:B------:R-:W-:-:S04]  /*19f0*/  IMAD.WIDE.U32 R14, R19, c[0x0][0x188], R8 ;  /* 0x00006200130e7a25 */ /* 0x000fc800078e0008 */
[----:B------:R2:W-:Y:S01]  /*1a00*/  LDGSTS.E.BYPASS.LTC128B.128 [R41+0x80], [R4.64], !P0 ;  /* 0x0008000004297fae */ /* 0x0005e2000c101d4a */
[C---:B------:R-:W-:Y:S01]  /*1a10*/  ISETP.LT.OR P0, PT, R0.reuse, 0x1, P3 ;  /* 0x000000010000780c */ /* 0x040fe20001f01670 */
[----:B------:R-:W-:Y:S01]  /*1a20*/  IMAD.U32 R11, RZ, RZ, UR5 ;  /* 0x00000005ff0b7e24 */ /* 0x000fe2000f8e00ff */
[----:B------:R-:W-:Y:S01]  /*1a30*/  ISETP.LT.OR P3, PT, R0, 0x21, P3 ;  /* 0x000000210000780c */ /* 0x000fe20001f61670 */
[----:B------:R2:W-:Y:S01]  /*1a40*/  LDGSTS.E.BYPASS.LTC128B.128 [R41+0x2080], [R4.64+0x80], !P1 ;  /* 0x0208008004297fae */ /* 0x0005e2000c901d4a */
[----:B------:R-:W-:Y:S01]  /*1a50*/  ISETP.GE.AND P1, PT, R32, c[0x0][0x19c], PT ;  /* 0x0000670020007a0c */ /* 0x000fe20003f26270 */
[----:B------:R-:W-:Y:S02]  /*1a60*/  IMAD.IADD R13, R15, 0x1, R12 ;  /* 0x000000010f0d7824 */ /* 0x000fe400078e020c */
[----:B------:R-:W-:Y:S02]  /*1a70*/  IMAD.MOV.U32 R8, RZ, RZ, R16 ;  /* 0x000000ffff087224 */ /* 0x000fe400078e0010 */
[----:B------:R-:W-:-:S02]  /*1a80*/  IMAD.IADD R9, R17, 0x1, R28 ;  /* 0x0000000111097824 */ /* 0x000fc400078e021c */
[C---:B------:R-:W-:Y:S02]  /*1a90*/  IMAD R17, R40.reuse, c[0x0][0x270], RZ ;  /* 0x00009c0028117a24 */ /* 0x040fe400078e02ff */
[----:B------:R2:W-:Y:S01]  /*1aa0*/  LDGSTS.E.BYPASS.LTC128B.128 [R41+0x4080], [R4.64+0x100], !P0 ;  /* 0x0408010004297fae */ /* 0x0005e2000c101d4a */
[----:B------:R-:W-:Y:S01]  /*1ab0*/  IMAD R28, R40, c[0x0][0x288], RZ ;  /* 0x0000a200281c7a24 */ /* 0x000fe200078e02ff */
[----:B-1----:R-:W-:Y:S01]  /*1ac0*/  IADD3 R10, R10, 0x141c0, RZ ;  /* 0x000141c00a0a7810 */ /* 0x002fe20007ffe0ff */
[----:B------:R-:W-:Y:S01]  /*1ad0*/  IMAD R29, R40, c[0x0][0x238], RZ ;  /* 0x00008e00281d7a24 */ /* 0x000fe200078e02ff */
[----:B------:R-:W-:Y:S01]  /*1ae0*/  @P5 IADD3 R10, R3, -0x40, RZ ;  /* 0xffffffc0030a5810 */ /* 0x000fe20007ffe0ff */
[----:B------:R-:W-:Y:S01]  /*1af0*/  IMAD R17, R148, c[0x0][0x274], R17 ;  /* 0x00009d0094117a24 */ /* 0x000fe200078e0211 */
[----:B------:R-:W-:Y:S01]  /*1b00*/  ISETP.LT.OR P5, PT, R0, 0x21, P6 ;  /* 0x000000210000780c */ /* 0x000fe200037a1670 */
[----:B------:R-:W-:Y:S01]  /*1b10*/  IMAD R28, R148, c[0x0][0x28c], R28 ;  /* 0x0000a300941c7a24 */ /* 0x000fe200078e021c */
[C---:B------:R-:W-:Y:S01]  /*1b20*/  ISETP.LT.OR P6, PT, R0.reuse, 0x1, P1 ;  /* 0x000000010000780c */ /* 0x040fe20000fc1670 */
[----:B------:R1:W-:Y:S01]  /*1b30*/  STL [R1+0x68], R10 ;  /* 0x0000680a01007387 */ /* 0x0003e20000100800 */
[----:B------:R-:W-:Y:S01]  /*1b40*/  ISETP.LT.OR P1, PT, R0, 0x21, P1 ;  /* 0x000000210000780c */ /* 0x000fe20000f21670 */
[----:B------:R-:W-:-:S02]  /*1b50*/  IMAD.SHL.U32 R0, R25, 0x40, RZ ;  /* 0x0000004019007824 */ /* 0x000fc400078e00ff */
[----:B------:R3:W-:Y:S01]  /*1b60*/  STL.64 [R1+0xa0], R14 ;  /* 0x0000a00e01007387 */ /* 0x0007e20000100a00 */
[----:B------:R-:W-:Y:S02]  /*1b70*/  IMAD R29, R148, c[0x0][0x23c], R29 ;  /* 0x00008f00941d7a24 */ /* 0x000fe400078e021d */
[----:B------:R-:W-:Y:S01]  /*1b80*/  LOP3.LUT R16, R0, 0x1c0, RZ, 0xc0, !PT ;  /* 0x000001c000107812 */ /* 0x000fe200078ec0ff */
[----:B------:R4:W-:Y:S01]  /*1b90*/  STL [R1+0xb8], R13 ;  /* 0x0000b80d01007387 */ /* 0x0009e20000100800 */
[----:B------:R-:W-:-:S03]  /*1ba0*/  IMAD.WIDE.U32 R8, R148, c[0x0][0x210], R8 ;  /* 0x0000840094087a25 */ /* 0x000fc600078e0008 */
[----:B------:R2:W-:Y:S01]  /*1bb0*/  LDGSTS.E.BYPASS.LTC128B.128 [R41+0x6080], [R4.64+0x180], !P6 ;  /* 0x0608018004297fae */ /* 0x0005e2000f101d4a */
[----:B------:R-:W-:-:S03]  /*1bc0*/  LOP3.LUT P6, RZ, R25, 0x2, RZ, 0xc0, !PT ;  /* 0x0000000219ff7812 */ /* 0x000fc600078cc0ff */
[----:B------:R5:W-:Y:S01]  /*1bd0*/  LDGSTS.E.BYPASS.LTC128B.128 [R41+0x1080], [R6.64], !P5 ;  /* 0x0108000006297fae */ /* 0x000be2000e901d4a */
[----:B------:R-:W-:-:S03]  /*1be0*/  ISETP.GE.AND P5, PT, R2, c[0x0][0x16c], PT ;  /* 0x00005b0002007a0c */ /* 0x000fc60003fa6270 */
[----:B------:R5:W-:Y:S01]  /*1bf0*/  LDGSTS.E.BYPASS.LTC128B.128 [R41+0x3080], [R6.64+0x80], !P4 ;  /* 0x0308008006297fae */ /* 0x000be2000e101d4a */
[----:B------:R-:W-:-:S03]  /*1c00*/  ISETP.GE.AND P4, PT, R2, c[0x0][0x1fc], PT ;  /* 0x00007f0002007a0c */ /* 0x000fc60003f86270 */
[----:B------:R5:W-:Y:S01]  /*1c10*/  LDGSTS.E.BYPASS.LTC128B.128 [R41+0x5080], [R6.64+0x100], !P3 ;  /* 0x0508010006297fae */ /* 0x000be2000d901d4a */
[----:B-1----:R-:W-:Y:S01]  /*1c20*/  IMAD.U32 R10, RZ, RZ, UR18 ;  /* 0x00000012ff0a7e24 */ /* 0x002fe2000f8e00ff */
[----:B------:R-:W-:Y:S02]  /*1c30*/  LOP3.LUT P3, RZ, R25, 0x4, RZ, 0xc0, !PT ;  /* 0x0000000419ff7812 */ /* 0x000fe4000786c0ff */
[----:B------:R5:W-:Y:S01]  /*1c40*/  LDGSTS.E.BYPASS.LTC128B.128 [R41+0x7080], [R6.64+0x180], !P1 ;  /* 0x0708018006297fae */ /* 0x000be2000c901d4a */
[----:B------:R-:W-:Y:S02]  /*1c50*/  SHF.R.U32.HI R25, RZ, 0x3, R16 ;  /* 0x00000003ff197819 */ /* 0x000fe40000011610 */
[----:B------:R-:W-:Y:S01]  /*1c60*/  LEA R3, P0, R10, R14, 0x5 ;  /* 0x0000000e0a037211 */ /* 0x000fe200078028ff */
[----:B------:R-:W0:Y:S01]  /*1c70*/  LDGDEPBAR ;  /* 0x00000000000079af */ /* 0x000e220000000000 */
[----:B---3--:R-:W-:Y:S02]  /*1c80*/  IMAD.WIDE.U32 R14, R148, c[0x0][0x270], R20 ;  /* 0x00009c00940e7a25 */ /* 0x008fe400078e0014 */
[----:B------:R-:W-:-:S02]  /*1c90*/  LEA.HI.X R10, R10, R13, R11, 0x5, P0 ;  /* 0x0000000d0a0a7211 */ /* 0x000fc400000f2c0b */
[C---:B------:R-:W-:Y:S01]  /*1ca0*/  LEA R12, P0, R3.reuse, c[0x0][0x160], 0x1 ;  /* 0x00005800030c7a11 */ /* 0x040fe200078008ff */
[----:B------:R-:W-:Y:S02]  /*1cb0*/  IMAD R11, R40, c[0x0][0x210], RZ ;  /* 0x00008400280b7a24 */ /* 0x000fe400078e02ff */
[----:B------:R-:W-:Y:S01]  /*1cc0*/  IMAD.WIDE.U32 R20, R148, c[0x0][0x288], R20 ;  /* 0x0000a20094147a25 */ /* 0x000fe200078e0014 */
[----:B----4-:R-:W-:Y:S02]  /*1cd0*/  LEA.HI.X R13, R3, c[0x0][0x164], R10, 0x1, P0 ;  /* 0x00005900030d7a11 */ /* 0x010fe400000f0c0a */
[----:B------:R-:W-:Y:S01]  /*1ce0*/  LOP3.LUT R3, R16, 0x8, R36, 0xf8, !PT ;  /* 0x0000000810037812 */ /* 0x000fe200078ef824 */
[----:B------:R-:W-:Y:S01]  /*1cf0*/  IMAD R11, R148, c[0x0][0x214], R11 ;  /* 0x00008500940b7a24 */ /* 0x000fe200078e020b */
[----:B------:R-:W-:Y:S01]  /*1d00*/  ISETP.LT.AND P0, PT, R43, UR4, PT ;  /* 0x000000042b007c0c */ /* 0x000fe2000bf01270 */
[----:B------:R-:W-:Y:S01]  /*1d10*/  IMAD.MOV.U32 R148, RZ, RZ, 0x20 ;  /* 0x00000020ff947424 */ /* 0x000fe200078e00ff */
[----:B------:R-:W-:Y:S01]  /*1d20*/  LOP3.LUT R3, R3, R25, RZ, 0x3c, !PT ;  /* 0x0000001903037212 */ /* 0x000fe200078e3cff */
[----:B--2---:R-:W-:Y:S01]  /*1d30*/  IMAD R4, R27, 0x800, R38 ;  /* 0x000008001b047824 */ /* 0x004fe200078e0226 */
[----:B------:R-:W-:Y:S01]  /*1d40*/  ISETP.GE.OR P1, PT, R2, c[0x0][0x16c], !P0 ;  /* 0x00005b0002007a0c */ /* 0x000fe20004726670 */
[----:B------:R-:W-:Y:S01]  /*1d50*/  ULDC.64 UR4, c[0x0][0x208] ;  /* 0x0000820000047ab9 */ /* 0x000fe20000000a00 */
[----:B------:R-:W-:Y:S01]  /*1d60*/  SEL R0, R148, 0xffffffe0, !P6 ;  /* 0xffffffe094007807 */ /* 0x000fe20007000000 */
[----:B------:R-:W-:Y:S01]  /*1d70*/  IMAD.IADD R5, R9, 0x1, R11 ;  /* 0x0000000109057824 */ /* 0x000fe200078e020b */
[----:B------:R-:W-:Y:S01]  /*1d80*/  ISETP.GE.OR P6, PT, R2, c[0x0][0x1fc], !P0 ;  /* 0x00007f0002007a0c */ /* 0x000fe200047c6670 */
[----:B------:R-:W-:Y:S01]  /*1d90*/  IMAD.IADD R2, R4, 0x1, R3 ;  /* 0x0000000104027824 */ /* 0x000fe200078e0203 */
[----:B------:R-:W-:Y:S01]  /*1da0*/  USHF.L.U64.HI UR5, UR4, UR17, UR5 ;  /* 0x0000001104057299 */ /* 0x000fe20008010205 */
[----:B------:R-:W-:-:S04]  /*1db0*/  DEPBAR.LE SB0, 0x1 ;  /* 0x000080400000791a */ /* 0x000fc80000000000 */
[----:B-----5:R-:W-:Y:S01]  /*1dc0*/  IMAD.MOV.U32 R7, RZ, RZ, 0x40 ;  /* 0x00000040ff077424 */ /* 0x020fe200078e00ff */
[----:B------:R-:W-:Y:S01]  /*1dd0*/  USHF.L.U32 UR4, UR4, 0x5, URZ ;  /* 0x0000000504047899 */ /* 0x000fe2000800063f */
[----:B------:R-:W-:Y:S01]  /*1de0*/  IMAD.SHL.U32 R48, R2, 0x2, RZ ;  /* 0x0000000202307824 */ /* 0x000fe200078e00ff */
[----:B------:R-:W-:Y:S01]  /*1df0*/  BAR.SYNC.DEFER_BLOCKING 0x0 ;  /* 0x0000000000007b1d */ /* 0x000fe20000010000 */
[----:B------:R-:W-:Y:S01]  /*1e00*/  IMAD.MOV.U32 R4, RZ, RZ, R8 ;  /* 0x000000ffff047224 */ /* 0x000fe200078e0008 */
[----:B------:R-:W-:Y:S01]  /*1e10*/  SEL R2, R7, 0xffffffc0, !P3 ;  /* 0xffffffc007027807 */ /* 0x000fe20005800000 */
[----:B------:R-:W-:Y:S01]  /*1e20*/  IMAD.IADD R47, R48, 0x1, R0 ;  /* 0x00000001302f7824 */ /* 0x000fe200078e0200 */
[----:B------:R-:W-:Y:S01]  /*1e30*/  ISETP.GE.OR P3, PT, R34, c[0x0][0x16c], !P0 ;  /* 0x00005b0022007a0c */ /* 0x000fe20004766670 */
[----:B------:R-:W-:Y:S01]  /*1e40*/  IMAD R3, R18, c[0x0][0x218], RZ ;  /* 0x0000860012037a24 */ /* 0x000fe200078e02ff */
[----:B------:R-:W-:Y:S01]  /*1e50*/  UIMAD UR5, UR5, UR12, URZ ;  /* 0x0000000c050572a4 */ /* 0x000fe2000f8e023f */
[----:B------:R-:W-:Y:S01]  /*1e60*/  IMAD.IADD R46, R48, 0x1, R2 ;  /* 0x00000001302e7824 */ /* 0x000fe200078e0202 */
[----:B------:R-:W-:Y:S01]  /*1e70*/  SHF.R.S32.HI R0, RZ, 0x1f, R26 ;  /* 0x0000001fff007819 */ /* 0x000fe2000001141a */
[----:B------:R-:W-:Y:S01]  /*1e80*/  IMAD.IADD R40, R2, 0x1, R47 ;  /* 0x0000000102287824 */ /* 0x000fe200078e022f */
[----:B------:R-:W-:Y:S01]  /*1e90*/  UIMAD UR5, UR13, UR4, UR5 ;  /* 0x000000040d0572a4 */ /* 0x000fe2000f8e0205 */
[C---:B------:R-:W-:Y:S01]  /*1ea0*/  IMAD R3, R19.reuse, c[0x0][0x21c], R3 ;  /* 0x0000870013037a24 */ /* 0x040fe200078e0203 */
[----:B------:R-:W-:Y:S01]  /*1eb0*/  LEA.HI R0, R0, R26, RZ, 0x2 ;  /* 0x0000001a00007211 */ /* 0x000fe200078f10ff */
[----:B------:R-:W-:Y:S01]  /*1ec0*/  IMAD.WIDE.U32 R44, R19, c[0x0][0x218], R4 ;  /* 0x00008600132c7a25 */ /* 0x000fe200078e0004 */
[----:B------:R-:W-:Y:S01]  /*1ed0*/  STL [R1+0x28], R48 ;  /* 0x0000283001007387 */ /* 0x000fe20000100800 */
[----:B------:R-:W-:-:S02]  /*1ee0*/  SEL R38, RZ, 0x1, P5 ;  /* 0x00000001ff267807 */ /* 0x000fc40002800000 */
[----:B------:R-:W-:Y:S01]  /*1ef0*/  IMAD.U32 R6, RZ, RZ, UR4 ;  /* 0x00000004ff067e24 */ /* 0x000fe2000f8e00ff */
[----:B------:R-:W-:Y:S01]  /*1f00*/  STL [R1+0x2c], R47 ;  /* 0x00002c2f01007387 */ /* 0x000fe20000100800 */
[----:B------:R-:W-:Y:S01]  /*1f10*/  IMAD.IADD R43, R45, 0x1, R3 ;  /* 0x000000012d2b7824 */ /* 0x000fe200078e0203 */
[----:B------:R-:W-:Y:S01]  /*1f20*/  LOP3.LUT R3, R0, 0x1ffffffc, RZ, 0xc0, !PT ;  /* 0x1ffffffc00037812 */ /* 0x000fe200078ec0ff */
[----:B------:R-:W-:Y:S01]  /*1f30*/  IMAD.MOV.U32 R42, RZ, RZ, R44 ;  /* 0x000000ffff2a7224 */ /* 0x000fe200078e002c */
[----:B------:R1:W-:Y:S01]  /*1f40*/  STL.64 [R1+0x98], R44 ;  /* 0x0000982c01007387 */ /* 0x0003e20000100a00 */
[----:B------:R-:W-:Y:S01]  /*1f50*/  IMAD.IADD R9, R15, 0x1, R17 ;  /* 0x000000010f097824 */ /* 0x000fe200078e0211 */
[----:B------:R-:W-:Y:S01]  /*1f60*/  USHF.R.S32.HI UR4, URZ, 0x1f, UR16 ;  /* 0x0000001f3f047899 */ /* 0x000fe20008011410 */
[----:B------:R-:W-:Y:S01]  /*1f70*/  IMAD.WIDE.U32 R6, R6, UR12, R42 ;  /* 0x0000000c06067c25 */ /* 0x000fe2000f8e002a */
[----:B------:R-:W2:Y:S01]  /*1f80*/  LDSM.16.M88.4 R164, [R48+0x8080] ;  /* 0x0080800030a4783b */ /* 0x000ea20000000200 */
[----:B------:R-:W-:-:S02]  /*1f90*/  ISETP.GE.AND P5, PT, R33, c[0x0][0x16c], PT ;  /* 0x00005b0021007a0c */ /* 0x000fc40003fa6270 */
[----:B------:R-:W-:Y:S01]  /*1fa0*/  IMAD.MOV.U32 R8, RZ, RZ, R14 ;  /* 0x000000ffff087224 */ /* 0x000fe200078e000e */
[----:B------:R-:W3:Y:S01]  /*1fb0*/  LDSM.16.M88.4 R168, [R47+0x8080] ;  /* 0x008080002fa8783b */ /* 0x000ee20000000200 */
[----:B------:R-:W-:Y:S01]  /*1fc0*/  IADD3 R0, R7, UR5, RZ ;  /* 0x0000000507007c10 */ /* 0x000fe2000fffe0ff */
[----:B------:R-:W-:Y:S01]  /*1fd0*/  IMAD.IADD R15, R21, 0x1, R28 ;  /* 0x00000001150f7824 */ /* 0x000fe200078e021c */
[----:B------:R-:W-:Y:S01]  /*1fe0*/  SEL R28, RZ, 0x4, P5 ;  /* 0x00000004ff1c7807 */ /* 0x000fe20002800000 */
[----:B------:R-:W4:Y:S01]  /*1ff0*/  LDSM.16.M88.4 R172, [R46+0x8080] ;  /* 0x008080002eac783b */ /* 0x000f220000000200 */
[----:B------:R-:W-:Y:S01]  /*2000*/  IMAD.IADD R11, R23, 0x1, R29 ;  /* 0x00000001170b7824 */ /* 0x000fe200078e021d */
[----:B------:R-:W-:Y:S01]  /*2010*/  ISETP.GE.AND P5, PT, R34, c[0x0][0x1fc], PT ;  /* 0x00007f0022007a0c */ /* 0x000fe20003fa6270 */
[----:B------:R-:W-:Y:S01]  /*2020*/  IMAD.IADD R26, R26, 0x1, -R3 ;  /* 0x000000011a1a7824 */ /* 0x000fe200078e0a03 */
[----:B------:R-:W2:Y:S01]  /*2030*/  LDSM.16.M88.4 R176, [R40+0x8080] ;  /* 0x0080800028b0783b */ /* 0x000ea20000000200 */
[----:B------:R-:W-:Y:S01]  /*2040*/  IMAD.MOV.U32 R14, RZ, RZ, R20 ;  /* 0x000000ffff0e7224 */ /* 0x000fe200078e0014 */
[----:B------:R-:W-:Y:S01]  /*2050*/  SEL R20, RZ, 0xffffffff, P5 ;  /* 0xffffffffff147807 */ /* 0x000fe20002800000 */
[----:B------:R-:W-:Y:S01]  /*2060*/  IMAD.MOV.U32 R10, RZ, RZ, R22 ;  /* 0x000000ffff0a7224 */ /* 0x000fe200078e0016 */
[----:B------:R-:W2:Y:S01]  /*2070*/  LDSM.16.M88.4 R180, [R48+0xa080] ;  /* 0x00a0800030b4783b */ /* 0x000ea20000000200 */
[----:B------:R-:W-:Y:S01]  /*2080*/  ISETP.GE.OR P5, PT, R34, c[0x0][0x1fc], !P0 ;  /* 0x00007f0022007a0c */ /* 0x000fe200047a6670 */
[----:B------:R-:W-:Y:S01]  /*2090*/  UIADD3 UR5, UR15, 0x1, -UR9 ;  /* 0x000000010f057890 */ /* 0x000fe2000fffe809 */
[----:B------:R-:W-:Y:S01]  /*20a0*/  IMAD.WIDE.U32 R150, R19, c[0x0][0x240], R10 ;  /* 0x0000900013967a25 */ /* 0x000fe200078e000a */
[----:B------:R-:W2:Y:S01]  /*20b0*/  LDSM.16.M88.4 R184, [R47+0xa080] ;  /* 0x00a080002fb8783b */ /* 0x000ea20000000200 */
[----:B------:R-:W-:Y:S01]  /*20c0*/  SEL R29, RZ, 0x1, P4 ;  /* 0x00000001ff1d7807 */ /* 0x000fe20002000000 */
[----:B------:R-:W-:Y:S01]  /*20d0*/  UIADD3 UR15, UR15, -UR8, URZ ;  /* 0x800000080f0f7290 */ /* 0x000fe2000fffe03f */
[----:B------:R-:W-:Y:S01]  /*20e0*/  ISETP.GE.AND P4, PT, R33, c[0x0][0x1fc], PT ;  /* 0x00007f0021007a0c */ /* 0x000fe20003f86270 */
[----:B------:R-:W2:Y:S01]  /*20f0*/  LDSM.16.M88.4 R188, [R46+0xa080] ;  /* 0x00a080002ebc783b */ /* 0x000ea20000000200 */
[----:B-1----:R-:W-:-:S02]  /*2100*/  CS2R R44, SRZ ;  /* 0x00000000002c7805 */ /* 0x002fc4000001ff00 */
[----:B------:R-:W-:Y:S01]  /*2110*/  SEL R22, RZ, 0x4, P4 ;  /* 0x00000004ff167807 */ /* 0x000fe20002000000 */
[----:B------:R-:W1:Y:S01]  /*2120*/  LDSM.16.M88.4 R192, [R40+0xa080] ;  /* 0x00a0800028c0783b */ /* 0x000e620000000200 */
[----:B------:R-:W-:-:S03]  /*2130*/  ISETP.GE.OR P4, PT, R33, c[0x0][0x1fc], !P0 ;  /* 0x00007f0021007a0c */ /* 0x000fc60004786670 */
        /* <DEDUP_REMOVED lines=9> */
[----:B------:R2:W-:Y:S01]  /*21d0*/  STL [R1+0x34], R46 ;  /* 0x0000342e01007387 */ /* 0x0005e20000100800 */
[----:B-----5:R-:W-:-:S03]  /*21e0*/  CS2R R48, SRZ ;  /* 0x0000000000307805 */ /* 0x020fc6000001ff00 */
[----:B------:R-:W-:Y:S04]  /*21f0*/  STL [R1+0x30], R40 ;  /* 0x0000302801007387 */ /* 0x000fe80000100800 */
[----:B------:R5:W-:Y:S04]  /*2200*/  STL.64 [R1+0x80], R42 ;  /* 0x0000802a01007387 */ /* 0x000be80000100a00 */
[----:B------:R-:W-:Y:S01]  /*2210*/  @!PT LDS RZ, [RZ] ;  /* 0x00000000fffff984 */ /* 0x000fe20000000800 */
[----:B------:R-:W-:Y:S01]  /*2220*/  @!PT LDS RZ, [RZ] ;  /* 0x00000000fffff984 */ /* 0x000fe20000000800 */
[----:B------:R-:W-:Y:S01]  /*2230*/  @!PT LDS RZ, [RZ] ;  /* 0x00000000fffff984 */ /* 0x000fe20000000800 */
[----:B------:R1:W-:Y:S01]  /*2240*/  LDGSTS.E.BYPASS.LTC128B.128 [R41+0x8080], [R12.64], !P1 ;  /* 0x080800000c297fae */ /* 0x0003e2000c901d4a */
[----:B------:R-:W-:-:S03]  /*2250*/  ISETP.GE.OR P1, PT, R33, c[0x0][0x16c], !P0 ;  /* 0x00005b0021007a0c */ /* 0x000fc60004726670 */
[----:B------:R1:W-:Y:S01]  /*2260*/  LDGSTS.E.BYPASS.LTC128B.128 [R41+0x9080], [R12.64+0x80], !P3 ;  /* 0x090800800c297fae */ /* 0x0003e2000d901d4a */
[C---:B------:R-:W-:Y:S02]  /*2270*/  ISETP.GE.OR P3, PT, R32.reuse, c[0x0][0x16c], !P0 ;  /* 0x00005b0020007a0c */ /* 0x040fe40004766670 */
[----:B------:R-:W-:Y:S01]  /*2280*/  ISETP.GE.OR P0, PT, R32, c[0x0][0x1fc], !P0 ;  /* 0x00007f0020007a0c */ /* 0x000fe20004706670 */
[----:B--2---:R-:W-:-:S06]  /*2290*/  CS2R R46, SRZ ;  /* 0x00000000002e7805 */ /* 0x004fcc000001ff00 */
[----:B------:R1:W-:Y:S01]  /*22a0*/  LDGSTS.E.BYPASS.LTC128B.128 [R41+0xa080], [R12.64+0x100], !P1 ;  /* 0x0a0801000c297fae */ /* 0x0003e2000c901d4a */
[C---:B------:R-:W-:Y:S01]  /*22b0*/  LEA R4, P1, R6.reuse, c[0x0][0x1f0], 0x1 ;  /* 0x00007c0006047a11 */ /* 0x040fe200078208ff */
[----:B-----5:R-:W-:Y:S02]  /*22c0*/  IMAD.WIDE.U32 R42, R19, c[0x0][0x278], R8 ;  /* 0x00009e00132a7a25 */ /* 0x020fe400078e0008 */
[----:B------:R1:W-:Y:S01]  /*22d0*/  LDGSTS.E.BYPASS.LTC128B.128 [R41+0xb080], [R12.64+0x180], !P3 ;  /* 0x0b0801800c297fae */ /* 0x0003e2000d901d4a */
[----:B------:R-:W-:Y:S02]  /*22e0*/  LEA.HI.X R5, R6, c[0x0][0x1f4], R0, 0x1, P1 ;  /* 0x00007d0006057a11 */ /* 0x000fe400008f0c00 */
[----:B------:R-:W-:Y:S01]  /*22f0*/  ISETP.GT.AND P1, PT, R149, 0x7, PT ;  /* 0x000000079500780c */ /* 0x000fe20003f24270 */
[----:B------:R-:W-:Y:S01]  /*2300*/  IMAD R0, R18, c[0x0][0x278], RZ ;  /* 0x00009e0012007a24 */ /* 0x000fe200078e02ff */
[----:B------:R-:W-:Y:S01]  /*2310*/  ISETP.GE.AND P3, PT, R34, c[0x0][0x16c], PT ;  /* 0x00005b0022007a0c */ /* 0x000fe20003f66270 */
[----:B------:R-:W-:Y:S01]  /*2320*/  IMAD R6, R18, c[0x0][0x290], RZ ;  /* 0x0000a40012067a24 */ /* 0x000fe200078e02ff */
[----:B------:R2:W-:Y:S01]  /*2330*/  STL.64 [R1+0x90], R42 ;  /* 0x0000902a01007387 */ /* 0x0005e20000100a00 */
[C---:B------:R-:W-:Y:S01]  /*2340*/  IMAD R0, R19.reuse, c[0x0][0x27c], R0 ;  /* 0x00009f0013007a24 */ /* 0x040fe200078e0200 */
[----:B------:R-:W-:Y:S01]  /*2350*/  SEL R21, RZ, 0xffffffff, P3 ;  /* 0xffffffffff157807 */ /* 0x000fe20001800000 */
[----:B------:R-:W-:Y:S01]  /*2360*/  IMAD R17, R19, c[0x0][0x294], R6 ;  /* 0x0000a50013117a24 */ /* 0x000fe200078e0206 */
[----:B------:R-:W-:Y:S01]  /*2370*/  ISETP.GE.AND P3, PT, R32, c[0x0][0x16c], PT ;  /* 0x00005b0020007a0c */ /* 0x000fe20003f66270 */
[----:B------:R-:W-:-:S02]  /*2380*/  IMAD.IADD R40, R43, 0x1, R0 ;  /* 0x000000012b287824 */ /* 0x000fc400078e0200 */
[----:B------:R-:W-:Y:S01]  /*2390*/  IMAD.SHL.U32 R6, R24, 0x10, RZ ;  /* 0x0000001018067824 */ /* 0x000fe200078e00ff */
[----:B------:R-:W-:Y:S01]  /*23a0*/  SEL R23, RZ, 0x8, P3 ;  /* 0x00000008ff177807 */ /* 0x000fe20001800000 */
[----:B------:R-:W-:Y:S01]  /*23b0*/  IMAD R18, R18, c[0x0][0x240], RZ ;  /* 0x0000900012127a24 */ /* 0x000fe200078e02ff */
[----:B------:R-:W-:Y:S01]  /*23c0*/  @!P1 IADD3 R0, P3, R42, UR16, RZ ;  /* 0x000000102a009c10 */ /* 0x000fe2000ff7e0ff */
[----:B------:R-:W-:Y:S01]  /*23d0*/  STL [R1+0xb0], R40 ;  /* 0x0000b02801007387 */ /* 0x000fe20000100800 */
[----:B------:R-:W-:Y:S01]  /*23e0*/  LOP3.LUT R16, R16, 0x10, R6, 0xf8, !PT ;  /* 0x0000001010107812 */ /* 0x000fe200078ef806 */
[----:B------:R-:W-:Y:S01]  /*23f0*/  IMAD R18, R19, c[0x0][0x244], R18 ;  /* 0x0000910013127a24 */ /* 0x000fe200078e0212 */
[----:B------:R-:W-:Y:S02]  /*2400*/  @!P1 IADD3.X R3, R40, UR4, RZ, P3, !PT ;  /* 0x0000000428039c10 */ /* 0x000fe40009ffe4ff */
[----:B------:R-:W-:-:S04]  /*2410*/  @!P1 LEA R8, P3, R0, c[0x0][0x258], 0x2 ;  /* 0x0000960000089a11 */ /* 0x000fc800078610ff */
[----:B------:R-:W-:Y:S01]  /*2420*/  @!P1 LEA.HI.X R9, R0, c[0x0][0x25c], R3, 0x2, P3 ;  /* 0x0000970000099a11 */ /* 0x000fe200018f1403 */
[----:B-1----:R-:W-:Y:S01]  /*2430*/  IMAD.SHL.U32 R13, R27, 0x20, RZ ;  /* 0x000000201b0d7824 */ /* 0x002fe200078e00ff */
[----:B------:R-:W-:Y:S02]  /*2440*/  LOP3.LUT R0, R37, 0xffffffe0, RZ, 0xc0, !PT ;  /* 0xffffffe025007812 */ /* 0x000fe400078ec0ff */
[----:B------:R-:W-:Y:S02]  /*2450*/  LOP3.LUT R3, R39, 0xfffffff0, RZ, 0xc0, !PT ;  /* 0xfffffff027037812 */ /* 0x000fe400078ec0ff */
[----:B------:R-:W-:Y:S01]  /*2460*/  ISETP.GE.AND P3, PT, R32, c[0x0][0x1fc], PT ;  /* 0x00007f0020007a0c */ /* 0x000fe20003f66270 */
[C---:B------:R-:W-:Y:S01]  /*2470*/  IMAD.IADD R0, R149.reuse, 0x1, -R0 ;  /* 0x0000000195007824 */ /* 0x040fe200078e0a00 */
[----:B------:R-:W-:Y:S01]  /*2480*/  CS2R R32, SRZ ;  /* 0x0000000000207805 */ /* 0x000fe2000001ff00 */
[----:B------:R-:W-:Y:S02]  /*2490*/  IMAD.IADD R3, R149, 0x1, -R3 ;  /* 0x0000000195037824 */ /* 0x000fe400078e0a03 */
[----:B--2---:R-:W-:Y:S01]  /*24a0*/  IMAD.WIDE.U32 R42, R19, c[0x0][0x290], R14 ;  /* 0x0000a400132a7a25 */ /* 0x004fe200078e000e */
[----:B------:R-:W-:-:S02]  /*24b0*/  SHF.R.S32.HI R7, RZ, 0x1f, R0 ;  /* 0x0000001fff077819 */ /* 0x000fc40000011400 */
[----:B------:R-:W-:Y:S01]  /*24c0*/  SHF.R.S32.HI R12, RZ, 0x1f, R3 ;  /* 0x0000001fff0c7819 */ /* 0x000fe20000011403 */
[----:B------:R-:W-:Y:S01]  /*24d0*/  IMAD.IADD R17, R43, 0x1, R17 ;  /* 0x000000012b117824 */ /* 0x000fe200078e0211 */
[----:B------:R-:W-:Y:S01]  /*24e0*/  LEA.HI R7, R7, R0, RZ, 0x2 ;  /* 0x0000000007077211 */ /* 0x000fe200078f10ff */
[----:B------:R-:W-:Y:S01]  /*24f0*/  STL.64 [R1+0x88], R42 ;  /* 0x0000882a01007387 */ /* 0x000fe20000100a00 */
[----:B------:R-:W-:Y:S02]  /*2500*/  LEA.HI R12, R12, R3, RZ, 0x3 ;  /* 0x000000030c0c7211 */ /* 0x000fe400078f18ff */
[C---:B------:R-:W-:Y:S01]  /*2510*/  LEA.HI.SX32 R6, R7.reuse, R6, 0x1e ;  /* 0x0000000607067211 */ /* 0x040fe200078ff2ff */
[----:B------:R-:W-:Y:S01]  /*2520*/  STL.64 [R1+0xa8], R150 ;  /* 0x0000a89601007387 */ /* 0x000fe20000100a00 */
[----:B------:R-:W-:Y:S02]  /*2530*/  LOP3.LUT R10, R12, 0xfffffff8, RZ, 0xc0, !PT ;  /* 0xfffffff80c0a7812 */ /* 0x000fe400078ec0ff */
[----:B------:R-:W-:Y:S01]  /*2540*/  LOP3.LUT R11, R7, 0x7ffffffc, RZ, 0xc0, !PT ;  /* 0x7ffffffc070b7812 */ /* 0x000fe200078ec0ff */
[----:B------:R1:W-:Y:S01]  /*2550*/  STL [R1+0x58], R6 ;  /* 0x0000580601007387 */ /* 0x0003e20000100800 */
[----:B------:R-:W-:Y:S01]  /*2560*/  IMAD.SHL.U32 R7, R21, 0x2, RZ ;  /* 0x0000000215077824 */ /* 0x000fe200078e00ff */
[----:B------:R-:W-:Y:S01]  /*2570*/  LOP3.LUT R14, R31, 0x20, R13, 0xf8, !PT ;  /* 0x000000201f0e7812 */ /* 0x000fe200078ef80d */
[----:B------:R-:W-:Y:S01]  /*2580*/  IMAD.IADD R3, R3, 0x1, -R10 ;  /* 0x0000000103037824 */ /* 0x000fe200078e0a0a */
[----:B------:R-:W-:Y:S01]  /*2590*/  STL [R1+0x7c], R17 ;  /* 0x00007c1101007387 */ /* 0x000fe20000100800 */
[----:B------:R-:W-:Y:S01]  /*25a0*/  IMAD.IADD R10, R0, 0x1, -R11 ;  /* 0x00000001000a7824 */ /* 0x000fe200078e0a0b */
[----:B------:R-:W-:Y:S01]  /*25b0*/  LOP3.LUT R0, R16, 0x8, R36, 0xf8, !PT ;  /* 0x0000000810007812 */ /* 0x000fe200078ef824 */
[----:B------:R-:W-:Y:S01]  /*25c0*/  IMAD.SHL.U32 R11, R20, 0x2, RZ ;  /* 0x00000002140b7824 */ /* 0x000fe200078e00ff */
[----:B------:R-:W-:Y:S01]  /*25d0*/  LOP3.LUT R7, R7, 0x2, R38, 0xe2, !PT ;  /* 0x0000000207077812 */ /* 0x000fe200078ee226 */
[----:B------:R-:W-:Y:S01]  /*25e0*/  IMAD R15, R26, 0x4, R10 ;  /* 0x000000041a0f7824 */ /* 0x000fe200078e020a */
[----:B------:R-:W-:Y:S01]  /*25f0*/  LOP3.LUT R13, R0, R25, RZ, 0x3c, !PT ;  /* 0x00000019000d7212 */ /* 0x000fe200078e3cff */
[----:B------:R-:W-:Y:S01]  /*2600*/  CS2R R38, SRZ ;  /* 0x0000000000267805 */ /* 0x000fe2000001ff00 */
[----:B------:R-:W-:Y:S01]  /*2610*/  LOP3.LUT R11, R11, 0x2, R29, 0xe2, !PT ;  /* 0x000000020b0b7812 */ /* 0x000fe200078ee21d */
[----:B------:R-:W-:Y:S01]  /*2620*/  CS2R R36, SRZ ;  /* 0x0000000000247805 */ /* 0x000fe2000001ff00 */
[----:B------:R-:W-:Y:S01]  /*2630*/  CS2R R24, SRZ ;  /* 0x0000000000187805 */ /* 0x000fe2000001ff00 */
[----:B------:R-:W-:Y:S01]  /*2640*/  CS2R R20, SRZ ;  /* 0x0000000000147805 */ /* 0x000fe2000001ff00 */
[----:B-1----:R-:W-:-:S05]  /*2650*/  @!P1 IMAD.SHL.U32 R6, R149, 0x10, RZ ;  /* 0x0000001095069824 */ /* 0x002fca00078e00ff */
[----:B------:R1:W-:Y:S04]  /*2660*/  @!P1 LDGSTS.E.BYPASS.LTC128B.128 [R6+0x14080], [R8.64] ;  /* 0x1408000008069fae */ /* 0x0003e8000b901d4a */
[----:B------:R-:W0:Y:S04]  /*2670*/  LDGDEPBAR ;  /* 0x00000000000079af */ /* 0x000e280000000000 */
[----:B------:R2:W-:Y:S01]  /*2680*/  LDGSTS.E.BYPASS.LTC128B.128 [R41+0x10080], [R4.64], !P6 ;  /* 0x1008000004297fae */ /* 0x0005e2000f101d4a */
[----:B------:R-:W-:-:S03]  /*2690*/  LOP3.LUT P6, RZ, R3, 0x4, RZ, 0xc0, !PT ;  /* 0x0000000403ff7812 */ /* 0x000fc600078cc0ff */
[----:B------:R2:W-:Y:S01]  /*26a0*/  LDGSTS.E.BYPASS.LTC128B.128 [R41+0x11080], [R4.64+0x80], !P5 ;  /* 0x1108008004297fae */ /* 0x0005e2000e901d4a */
[C---:B------:R-:W-:Y:S01]  /*26b0*/  LOP3.LUT P5, RZ, R3.reuse, 0x2, RZ, 0xc0, !PT ;  /* 0x0000000203ff7812 */ /* 0x040fe200078ac0ff */
[----:B------:R-:W-:Y:S02]  /*26c0*/  IMAD.SHL.U32 R3, R3, 0x40, RZ ;  /* 0x0000004003037824 */ /* 0x000fe400078e00ff */
[----:B------:R2:W-:Y:S04]  /*26d0*/  LDGSTS.E.BYPASS.LTC128B.128 [R41+0x12080], [R4.64+0x100], !P4 ;  /* 0x1208010004297fae */ /* 0x0005e8000e101d4a */
[----:B------:R2:W-:Y:S01]  /*26e0*/  LDGSTS.E.BYPASS.LTC128B.128 [R41+0x13080], [R4.64+0x180], !P0 ;  /* 0x1308018004297fae */ /* 0x0005e2000c101d4a */
[----:B-1----:R-:W-:Y:S02]  /*26f0*/  SEL R8, RZ, 0x8, P3 ;  /* 0x00000008ff087807 */ /* 0x002fe40001800000 */
[----:B------:R-:W-:-:S02]  /*2700*/  IADD3 R0, P3, R42, UR16, RZ ;  /* 0x000000102a007c10 */ /* 0x000fc4000ff7e0ff */
        /* <DEDUP_REMOVED lines=38> */
[----:B------:R-:W-:-:S03]  /*2970*/  CS2R R26, SRZ ;  /* 0x00000000001a7805 */ /* 0x000fc6000001ff00 */
        /* <DEDUP_REMOVED lines=20> */
[----:B-----5:R-:W-:Y:S02]  /*2ac0*/  IMAD.SHL.U32 R0, R7, 0x2, RZ ;  /* 0x0000000207007824 */ /* 0x020fe400078e00ff */
        /* <DEDUP_REMOVED lines=11> */
[----:B---34-:R1:W-:Y:S02]  /*2b80*/  STL [R1+0x74], R4 ;  /* 0x0000740401007387 */ /* 0x0183e40000100800 */
.L_x_336:
        /* <DEDUP_REMOVED lines=76> */
[----:B------:R-:W-:Y:S07]  /*3050*/  HMMA.16816.F32 R8, R12, R18, R8 ;  /* 0x000000120c08723c */ /* 0x000fee0000001808 */
[----:B------:R-:W-:Y:S05]  /*3060*/  IMAD.U32 R13, RZ, RZ, UR12 ;  /* 0x0000000cff0d7e24 */ /* 0x000fea000f8e00ff */
[----:B------:R-:W-:Y:S05]  /*3070*/  IMAD R13, R13, 0x20, R229 ;  /* 0x000000200d0d7824 */ /* 0x000fea00078e02e5 */
[-C--:B------:R-:W-:Y:S02]  /*3080*/  IADD3 R157, R150, R13.reuse, RZ ;  /* 0x0000000d969d7210 */ /* 0x080fe40007ffe0ff */
[----:B------:R-:W-:Y:S02]  /*3090*/  IADD3 R156, R149, R13, RZ ;  /* 0x0000000d959c7210 */ /* 0x000fe40007ffe0ff */
        /* <DEDUP_REMOVED lines=13> */
.L_x_328:
[----:B------:R-:W-:Y:S04]  /*3170*/  MOV R14, c[0x0][0x2a8] ;  /* 0x0000aa00000e7a02 */ /* 0x000fe80000000f00 */
[----:B------:R-:W-:-:S13]  /*3180*/  ISETP.NE.AND P0, PT, R14, 0x1, PT ;  /* 0x000000010e00780c */ /* 0x000fda0003f05270 */
[----:B------:R-:W-:Y:S05]  /*3190*/  @P0 IMAD.HI.U32 R14, R12, c[0x0][0x2ac], RZ ;  /* 0x0000ab000c0e0a27 */ /* 0x000fea00078e00ff */
[----:B------:R-:W-:Y:S02]  /*31a0*/  @P0 SHF.R.U32.HI R12, RZ, c[0x0][0x2b0], R14 ;  /* 0x0000ac00ff0c0a19 */ /* 0x000fe4000001160e */
.L_x_329:
[----:B------:R-:W-:Y:S05]  /*31b0*/  BSYNC B0 ;  /* 0x0000000000007941 */ /* 0x000fea0003800000 */
.L_x_327:
[----:B------:R-:W2:Y:S01]  /*31c0*/  LDL R15, [R1+0x70] ;  /* 0x00007000010f7983 */ /* 0x000ea20000100800 */
[----:B------:R-:W-:Y:S04]  /*31d0*/  IMAD.MOV.U32 R14, RZ, RZ, c[0x0][0x2a8] ;  /* 0x0000aa00ff0e7624 */ /* 0x000fe800078e00ff */
[----:B------:R-:W-:Y:S04]  /*31e0*/  IMAD R12, R12, R14, -UR9 ;  /* 0x800000090c0c7e24 */ /* 0x000fe8000f8e020e */
[----:B--2---:R-:W-:Y:S05]  /*31f0*/  IMAD.IADD R12, R12, 0x1, -R15 ;  /* 0x000000010c0c7824 */ /* 0x004fea00078e0a0f */
[----:B------:R-:W-:Y:S02]  /*3200*/  IMNMX R156, R156, R12, !PT ;  /* 0x0000000c9c9c7217 */ /* 0x000fe40007800200 */
[----:B------:R-:W-:Y:S04]  /*3210*/  IADD3 R12, R12, c[0x0][0x2a8], RZ ;  /* 0x0000aa000c0c7a10 */ /* 0x000fe80007ffe0ff */
[----:B------:R-:W-:Y:S02]  /*3220*/  IMNMX R157, R157, R12, PT ;  /* 0x0000000c9d9d7217 */ /* 0x000fe40003800200 */
.L_x_326:
        /* <DEDUP_REMOVED lines=16> */
.L_x_332:
[----:B------:R-:W-:Y:S04]  /*3330*/  MOV R13, c[0x0][0x2a8] ;  /* 0x0000aa00000d7a02 */ /* 0x000fe80000000f00 */
[----:B------:R-:W-:-:S13]  /*3340*/  ISETP.NE.AND P0, PT, R13, 0x1, PT ;  /* 0x000000010d00780c */ /* 0x000fda0003f05270 */
[----:B------:R-:W-:Y:S05]  /*3350*/  @P0 IMAD.HI.U32 R13, R12, c[0x0][0x2ac], RZ ;  /* 0x0000ab000c0d0a27 */ /* 0x000fea00078e00ff */
[----:B------:R-:W-:Y:S02]  /*3360*/  @P0 SHF.R.U32.HI R12, RZ, c[0x0][0x2b0], R13 ;  /* 0x0000ac00ff0c0a19 */ /* 0x000fe4000001160d */
.L_x_333:
[----:B------:R-:W-:Y:S05]  /*3370*/  BSYNC B0 ;  /* 0x0000000000007941 */ /* 0x000fea0003800000 */
.L_x_331:
[----:B------:R-:W2:Y:S01]  /*3380*/  LDL R14, [R1+0x70] ;  /* 0x00007000010e7983 */ /* 0x000ea20000100800 */
[----:B------:R-:W-:Y:S04]  /*3390*/  IMAD.MOV.U32 R13, RZ, RZ, c[0x0][0x2a8] ;  /* 0x0000aa00ff0d7624 */ /* 0x000fe800078e00ff */
[----:B------:R-:W-:Y:S04]  /*33a0*/  IMAD R12, R12, R13, -UR9 ;  /* 0x800000090c0c7e24 */ /* 0x000fe8000f8e020d */
[----:B--2---:R-:W-:Y:S05]  /*33b0*/  IMAD.IADD R12, R12, 0x1, -R14 ;  /* 0x000000010c0c7824 */ /* 0x004fea00078e0a0e */
[----:B------:R-:W-:Y:S02]  /*33c0*/  IMNMX R158, R158, R12, !PT ;  /* 0x0000000c9e9e7217 */ /* 0x000fe40007800200 */
[----:B------:R-:W-:Y:S04]  /*33d0*/  IADD3 R12, R12, c[0x0][0x2a8], RZ ;  /* 0x0000aa000c0c7a10 */ /* 0x000fe80007ffe0ff */
[----:B------:R-:W-:Y:S02]  /*33e0*/  IMNMX R159, R159, R12, PT ;  /* 0x0000000c9f9f7217 */ /* 0x000fe40003800200 */
.L_x_330:
        /* <DEDUP_REMOVED lines=241> */
.L_x_334:
        /* <DEDUP_REMOVED lines=98> */
.L_x_335:
        /* <DEDUP_REMOVED lines=167> */
.L_x_325:
[----:B------:R-:W-:Y:S05]  /*5390*/  @P3 EXIT ;  /* 0x000000000000394d */ /* 0x000fea0003800000 */
[----:B-1----:R-:W2:Y:S01]  /*53a0*/  LDL.LU R9, [R1+0xbc] ;  /* 0x0000bc0001097983 */ /* 0x002ea20000300800 */
[----:B------:R-:W-:-:S04]  /*53b0*/  ISETP.NE.U32.AND P2, PT, RZ, c[0x0][0x360], PT ;  /* 0x0000d800ff007a0c */ /* 0x000fc80003f45070 */
[----:B------:R-:W-:-:S13]  /*53c0*/  ISETP.NE.AND.EX P2, PT, RZ, c[0x0][0x364], PT, P2 ;  /* 0x0000d900ff007a0c */ /* 0x000fda0003f45320 */
[----:B------:R-:W-:-:S04]  /*53d0*/  @P2 IMAD.MOV.U32 R2, RZ, RZ, 0x4 ;  /* 0x00000004ff022424 */ /* 0x000fc800078e00ff */
[----:B--2---:R-:W-:-:S05]  /*53e0*/  @P2 IMAD.WIDE R2, R9, R2, c[0x0][0x360] ;  /* 0x0000d80009022625 */ /* 0x004fca00078e0202 */
[----:B-----5:R1:W2:Y:S01]  /*53f0*/  @P2 LDG.E R0, [R2.64] ;  /* 0x0000000a02002981 */ /* 0x0202a2000c1e1900 */
[----:B------:R-:W-:Y:S01]  /*5400*/  IMAD.MOV.U32 R4, RZ, RZ, c[0x0][0x338] ;  /* 0x0000ce00ff047624 */ /* 0x000fe200078e00ff */
[----:B------:R-:W-:Y:S02]  /*5410*/  USHF.L.U32 UR5, UR6, 0xe, URZ ;  /* 0x0000000e06057899 */ /* 0x000fe4000800063f */
[----:B------:R-:W3:Y:S04]  /*5420*/  S2R R5, SR_TID.X ;  /* 0x0000000000057919 */ /* 0x000ee80000002100 */
[----:B------:R-:W-:Y:S01]  /*5430*/  BAR.SYNC.DEFER_BLOCKING 0x1, 0x100 ;  /* 0x0044000000007b1d */ /* 0x000fe20000010000 */
[----:B------:R-:W-:Y:S01]  /*5440*/  ISETP.NE.AND P0, PT, R4, 0x1, PT ;  /* 0x000000010400780c */ /* 0x000fe20003f05270 */
[----:B------:R-:W-:-:S04]  /*5450*/  USHF.R.S32.HI UR4, URZ, 0x1f, UR5 ;  /* 0x0000001f3f047899 */ /* 0x000fc80008011405 */
[----:B-1----:R-:W1:Y:S01]  /*5460*/  S2R R3, SR_CTAID.Y ;  /* 0x0000000000037919 */ /* 0x002e620000002600 */
[----:B---3--:R-:W-:-:S07]  /*5470*/  SHF.R.S32.HI R6, RZ, 0x1f, R5 ;  /* 0x0000001fff067819 */ /* 0x008fce0000011405 */
        /* <DEDUP_REMOVED lines=165> */
.L_x_337:
        /* <DEDUP_REMOVED lines=11> */
.L_x_1153:


//--------------------- .text._ZN7cutlass13device_kernelIN5flash19enable_sm80_to_sm89INS1_16FlashAttnBwdSm80INS1_25CollectiveMainloopBwdSm80ILi1ELi1EN4cute5tupleIJNS5_1CILi32EEENS7_ILi64EEENS7_ILi256EEEEEENS_6half_tEfNS_4arch4Sm80ELb1ELb0ELb0ELb0ELb0ELb0ELb0ELb0ELi2ELi2ELi2ELi1ELb1EEENS1_21CollectiveEpilogueBwdISB_SC_SE_Li256ELb0ELb0ELi4EEENS1_25SingleTileBwdLPTSchedulerILb0ELi64ELb0EEEEEEEEEvNT_6ParamsE --------------------------
	.section	.text._ZN7cutlass13device_kernelIN5flash19enable_sm80_to_sm89INS1_16FlashAttnBwdSm80INS1_25CollectiveMainloopBwdSm80ILi1ELi1EN4cute5tupleIJNS5_1CILi32EEENS7_ILi64EEENS7_ILi256EEEEEENS_6half_tEfNS_4arch4Sm80ELb1ELb0ELb0ELb0ELb0ELb0ELb0ELb0ELi2ELi2ELi2ELi1ELb1EEENS1_21CollectiveEpilogueBwdISB_SC_SE_Li256ELb0ELb0ELi4EEENS1_25SingleTileBwdLPTSchedulerILb0ELi64ELb0EEEEEEEEEvNT_6ParamsE,"ax",@progbits
	.sectioninfo	@"SHI_REGISTERS=255"
	.align	128
.text._ZN7cutlass13device_kernelIN5flash19enable_sm80_to_sm89INS1_16FlashAttnBwdSm80INS1_25CollectiveMainloopBwdSm80ILi1ELi1EN4cute5tupleIJNS5_1CILi32EEENS7_ILi64EEENS7_ILi256EEEEEENS_6half_tEfNS_4arch4Sm80ELb1ELb0ELb0ELb0ELb0ELb0ELb0ELb0ELi2ELi2ELi2ELi1ELb1EEENS1_21CollectiveEpilogueBwdISB_SC_SE_Li256ELb0ELb0ELi4EEENS1_25SingleTileBwdLPTSchedulerILb0ELi64ELb0EEEEEEEEEvNT_6ParamsE:
        .type           _ZN7cutlass13device_kernelIN5flash19enable_sm80_to_sm89INS1_16FlashAttnBwdSm80INS1_25CollectiveMainloopBwdSm80ILi1ELi1EN4cute5tupleIJNS5_1CILi32EEENS7_ILi64EEENS7_ILi256EEEEEENS_6half_tEfNS_4arch4Sm80ELb1ELb0ELb0ELb0ELb0ELb0ELb0ELb0ELi2ELi2ELi2ELi1ELb1EEENS1_21CollectiveEpilogueBwdISB_SC_SE_Li256ELb0ELb0ELi4EEENS1_25SingleTileBwdLPTSchedulerILb0ELi64ELb0EEEEEEEEEvNT_6ParamsE,@function
        .size           _ZN7cutlass13device_kernelIN5flash19enable_sm80_to_sm89INS1_16FlashAttnBwdSm80INS1_25CollectiveMainloopBwdSm80ILi1ELi1EN4cute5tupleIJNS5_1CILi32EEENS7_ILi64EEENS7_ILi256EEEEEENS_6half_tEfNS_4arch4Sm80ELb1ELb0ELb0ELb0ELb0ELb0ELb0ELb0ELi2ELi2ELi2ELi1ELb1EEENS1_21CollectiveEpilogueBwdISB_SC_SE_Li256ELb0ELb0ELi4EEENS1_25SingleTileBwdLPTSchedulerILb0ELi64ELb0EEEEEEEEEvNT_6ParamsE,(.L_x_1154 - _ZN7cutlass13device_kernelIN5flash19enable_sm80_to_sm89INS1_16FlashAttnBwdSm80INS1_25CollectiveMainloopBwdSm80ILi1ELi1EN4cute5tupleIJNS5_1CILi32EEENS7_ILi64EEENS7_ILi256EEEEEENS_6half_tEfNS_4arch4Sm80ELb1ELb0ELb0ELb0ELb0ELb0ELb0ELb0ELi2ELi2ELi2ELi1ELb1EEENS1_21CollectiveEpilogueBwdISB_SC_SE_Li256ELb0ELb0ELi4EEENS1_25SingleTileBwdLPTSchedulerILb0ELi64ELb0EEEEEEEEEvNT_6ParamsE)
        .other          _ZN7cutlass13device_kernelIN5flash19enable_sm80_to_sm89INS1_16FlashAttnBwdSm80INS1_25CollectiveMainloopBwdSm80ILi1ELi1EN4cute5tupleIJNS5_1CILi32EEENS7_ILi64EEENS7_ILi256EEEEEENS_6half_tEfNS_4arch4Sm80ELb1ELb0ELb0ELb0ELb0ELb0ELb0ELb0ELi2ELi2ELi2ELi1ELb1EEENS1_21CollectiveEpilogueBwdISB_SC_SE_Li256ELb0ELb0ELi4EEENS1_25SingleTileBwdLPTSchedulerILb0ELi64ELb0EEEEEEEEEvNT_6ParamsE,@"STO_CUDA_ENTRY STV_DEFAULT"
_ZN7cutlass13device_kernelIN5flash19enable_sm80_to_sm89INS1_16FlashAttnBwdSm80INS1_25CollectiveMainloopBwdSm80ILi1ELi1EN4cute5tupleIJNS5_1CILi32EEENS7_ILi64EEENS7_ILi256EEEEEENS_6half_tEfNS_4arch4Sm80ELb1ELb0ELb0ELb0ELb0ELb0ELb0ELb0ELi2ELi2ELi2ELi1ELb1EEENS1_21CollectiveEpilogueBwdISB_SC_SE_Li256ELb0ELb0ELi4EEENS1_25SingleTileBwdLPTSchedulerILb0ELi64ELb0EEEEEEEEEvNT_6ParamsE:
[----:B------:R-:W-:-:S03]  /*0000*/  MOV R1, c[0x0][0x28] ;  /* 0x00000a0000017a02 */ /* 0x000fc60000000f00 */
[----:B------:R-:W1:Y:S01]  /*0010*/  S2R R2, SR_TID.X ;  /* 0x0000000000027919 */ /* 0x000e620000002100 */
[----:B------:R-:W-:Y:S01]  /*0020*/  IADD3 R1, R1, -0xd8, RZ ;  /* 0xffffff2801017810 */ /* 0x000fe20007ffe0ff */
[----:B------:R-:W2:Y:S01]  /*0030*/  S2UR UR7, SR_CTAID.X ;  /* 0x00000000000779c3 */ /* 0x000ea20000002500 */
[----:B------:R-:W-:Y:S02]  /*0040*/  IMAD.MOV.U32 R85, RZ, RZ, R3 ;  /* 0x000000ffff557224 */ /* 0x000fe400078e0003 */
[--C-:B-1----:R-:W-:Y:S01]  /*0050*/  IMAD.MOV.U32 R84, RZ, RZ, R2.reuse ;  /* 0x000000ffff547224 */ /* 0x102fe200078e0002 */
[----:B------:R-:W-:Y:S01]  /*0060*/  STL [R1+0x70], R2 ;  /* 0x0000700201007387 */ /* 0x000fe20000100800 */
[----:B------:R-:W-:-:S05]  /*0070*/  IMAD.MOV.U32 R84, RZ, RZ, R2 ;  /* 0x000000ffff547224 */ /* 0x000fca00078e0002 */
[----:B------:R-:W-:-:S06]  /*0080*/  SHF.R.U32.HI R0, RZ, 0x5, R84 ;  /* 0x00000005ff007819 */ /* 0x000fcc0000011654 */
[----:B------:R-:W1:Y:S02]  /*0090*/  SHFL.IDX PT, R0, R0, RZ, 0x1f ;  /* 0x00001fff00007589 */ /* 0x000e6400000e0000 */
[----:B-1----:R-:W-:-:S13]  /*00a0*/  ISETP.NE.AND P0, PT, R0, RZ, PT ;  /* 0x000000ff0000720c */ /* 0x002fda0003f05270 */
[----:B--2---:R-:W-:Y:S05]  /*00b0*/  @!P0 BRA `(.L_x_338) ;  /* 0x0000026000008947 */ /* 0x004fea0003800000 */
[----:B------:R-:W-:Y:S02]  /*00c0*/  ULDC.64 UR4, c[0x0][0x3b8] ;  /* 0x0000ee0000047ab9 */ /* 0x000fe40000000a00 */
[----:B------:R-:W-:Y:S02]  /*00d0*/  UISETP.NE.AND UP0, UPT, UR4, 0x1, UPT ;  /* 0x000000010400788c */ /* 0x000fe4000bf05270 */
[----:B------:R-:W-:Y:S02]  /*00e0*/  UIMAD.WIDE.U32 UR8, UR7, UR5, URZ ;  /* 0x00000005070872a5 */ /* 0x000fe4000f8e003f */
[----:B------:R-:W-:Y:S02]  /*00f0*/  UMOV UR6, UR7 ;  /* 0x0000000700067c82 */ /* 0x000fe40008000000 */
[----:B------:R-:W-:-:S05]  /*0100*/  ULDC UR5, c[0x0][0x3c0] ;  /* 0x0000f00000057ab9 */ /* 0x000fca0000000800 */
[----:B------:R-:W-:-:S03]  /*0110*/  @UP0 USHF.R.U32.HI UR6, URZ, UR5, UR9 ;  /* 0x000000053f060299 */ /* 0x000fc60008011609 */
[----:B------:R-:W-:Y:S02]  /*0120*/  ULDC UR5, c[0x0][0x3d0] ;  /* 0x0000f40000057ab9 */ /* 0x000fe40000000800 */
[----:B------:R-:W-:Y:S02]  /*0130*/  UISETP.GE.AND UP0, UPT, UR6, UR5, UPT ;  /* 0x000000050600728c */ /* 0x000fe4000bf06270 */
[----:B------:R-:W-:-:S04]  /*0140*/  UIADD3 UR5, -UR6, URZ, URZ ;  /* 0x0000003f06057290 */ /* 0x000fc8000fffe13f */
[----:B------:R-:W-:Y:S01]  /*0150*/  PLOP3.LUT P0, PT, PT, PT, UP0, 0x80, 0x0 ;  /* 0x000000000000781c */ /* 0x000fe20003f0f008 */
[----:B------:R-:W-:-:S12]  /*0160*/  UIMAD UR7, UR5, UR4, UR7 ;  /* 0x00000004050772a4 */ /* 0x000fd8000f8e0207 */
[----:B------:R-:W-:Y:S05]  /*0170*/  @!P0 BRA `(.L_x_339) ;  /* 0x0000008000008947 */ /* 0x000fea0003800000 */
[----:B------:R-:W-:Y:S02]  /*0180*/  ULDC UR8, c[0x0][0x3c4] ;  /* 0x0000f10000087ab9 */ /* 0x000fe40000000800 */
[----:B------:R-:W-:Y:S02]  /*0190*/  UISETP.NE.AND UP0, UPT, UR8, 0x1, UPT ;  /* 0x000000010800788c */ /* 0x000fe4000bf05270 */
[----:B------:R-:W-:Y:S02]  /*01a0*/  ULDC.64 UR4, c[0x0][0x3c8] ;  /* 0x0000f20000047ab9 */ /* 0x000fe40000000a00 */
[----:B------:R-:W-:Y:S02]  /*01b0*/  UIMAD.WIDE.U32 UR10, UR7, UR4, URZ ;  /* 0x00000004070a72a5 */ /* 0x000fe4000f8e003f */
[----:B------:R-:W-:-:S05]  /*01c0*/  UMOV UR14, UR7 ;  /* 0x00000007000e7c82 */ /* 0x000fca0008000000 */
[----:B------:R-:W-:-:S04]  /*01d0*/  @UP0 USHF.R.U32.HI UR14, URZ, UR5, UR11 ;  /* 0x000000053f0e0299 */ /* 0x000fc8000801160b */
[----:B------:R-:W-:Y:S01]  /*01e0*/  UIMAD UR8, UR14, UR8, URZ ;  /* 0x000000080e0872a4 */ /* 0x000fe2000f8e023f */
[----:B------:R-:W-:Y:S05]  /*01f0*/  BRA `(.L_x_340) ;  /* 0x0000007000007947 */ /* 0x000fea0003800000 */
.L_x_339:
[----:B------:R-:W-:Y:S02]  /*0200*/  ULDC UR8, c[0x0][0x3ac] ;  /* 0x0000eb0000087ab9 */ /* 0x000fe40000000800 */
[----:B------:R-:W-:Y:S02]  /*0210*/  UISETP.NE.AND UP0, UPT, UR8, 0x1, UPT ;  /* 0x000000010800788c */ /* 0x000fe4000bf05270 */
[----:B------:R-:W-:Y:S02]  /*0220*/  ULDC.64 UR4, c[0x0][0x3b0] ;  /* 0x0000ec0000047ab9 */ /* 0x000fe40000000a00 */
[----:B------:R-:W-:Y:S02]  /*0230*/  UIMAD.WIDE.U32 UR10, UR7, UR4, URZ ;  /* 0x00000004070a72a5 */ /* 0x000fe4000f8e003f */
[----:B------:R-:W-:-:S05]  /*0240*/  UMOV UR14, UR7 ;  /* 0x00000007000e7c82 */ /* 0x000fca0008000000 */
[----:B------:R-:W-:-:S04]  /*0250*/  @UP0 USHF.R.U32.HI UR14, URZ, UR5, UR11 ;  /* 0x000000053f0e0299 */ /* 0x000fc8000801160b */
[----:B------:R-:W-:Y:S02]  /*0260*/  UIMAD UR8, UR14, UR8, URZ ;  /* 0x000000080e0872a4 */ /* 0x000fe4000f8e023f */
.L_x_340:
[----:B------:R-:W-:Y:S02]  /*0270*/  ULDC.64 UR12, c[0x0][0x3a0] ;  /* 0x0000e800000c7ab9 */ /* 0x000fe40000000a00 */
[----:B------:R-:W-:Y:S02]  /*0280*/  UIADD3 UR7, UR7, -UR8, URZ ;  /* 0x8000000807077290 */ /* 0x000fe4000fffe03f */
[----:B------:R-:W-:Y:S02]  /*0290*/  UISETP.NE.AND UP0, UPT, UR12, 0x1, UPT ;  /* 0x000000010c00788c */ /* 0x000fe4000bf05270 */
[----:B------:R-:W-:Y:S02]  /*02a0*/  ULDC.64 UR4, c[0x0][0x3a8] ;  /* 0x0000ea0000047ab9 */ /* 0x000fe40000000a00 */
[----:B------:R-:W-:-:S04]  /*02b0*/  UIMAD UR5, UR6, UR5, UR7 ;  /* 0x00000005060572a4 */ /* 0x000fc8000f8e0207 */
[----:B------:R-:W-:-:S03]  /*02c0*/  UIMAD.WIDE.U32 UR6, UR5, UR13, URZ ;  /* 0x0000000d050672a5 */ /* 0x000fc6000f8e003f */
[----:B------:R-:W-:Y:S02]  /*02d0*/  UMOV UR13, UR5 ;  /* 0x00000005000d7c82 */ /* 0x000fe40008000000 */
[----:B------:R-:W-:-:S04]  /*02e0*/  @UP0 USHF.R.U32.HI UR13, URZ, UR4, UR7 ;  /* 0x000000043f0d0299 */ /* 0x000fc80008011607 */
[----:B------:R-:W-:-:S04]  /*02f0*/  UIADD3 UR4, -UR13, URZ, URZ ;  /* 0x0000003f0d047290 */ /* 0x000fc8000fffe13f */
[----:B------:R-:W-:Y:S01]  /*0300*/  UIMAD UR12, UR4, UR12, UR5 ;  /* 0x0000000c040c72a4 */ /* 0x000fe2000f8e0205 */
[----:B------:R-:W-:Y:S05]  /*0310*/  BRA `(.L_x_341) ;  /* 0x0000025000007947 */ /* 0x000fea0003800000 */
.L_x_338:
        /* <DEDUP_REMOVED lines=20> */
.L_x_342:
[----:B------:R-:W-:Y:S02]  /*0460*/  ULDC UR8, c[0x0][0x3ac] ;  /* 0x0000eb0000087ab9 */ /* 0x000fe40000000800 */
[----:B------:R-:W-:Y:S02]  /*0470*/  UISETP.NE.AND UP0, UPT, UR8, 0x1, UPT ;  /* 0x000000010800788c */ /* 0x000fe4000bf05270 */
[----:B------:R-:W-:Y:S02]  /*0480*/  ULDC.64 UR4, c[0x0][0x3b0] ;  /* 0x0000ec0000047ab9 */ /* 0x000fe40000000a00 */
[----:B------:R-:W-:Y:S02]  /*0490*/  UIMAD.WIDE.U32 UR10, UR7, UR4, URZ ;  /* 0x00000004070a72a5 */ /* 0x000fe4000f8e003f */
[----:B------:R-:W-:-:S05]  /*04a0*/  UMOV UR14, UR7 ;  /* 0x00000007000e7c82 */ /* 0x000fca0008000000 */
[----:B------:R-:W-:-:S04]  /*04b0*/  @UP0 USHF.R.U32.HI UR14, URZ, UR5, UR11 ;  /* 0x000000053f0e0299 */ /* 0x000fc8000801160b */
[----:B------:R-:W-:Y:S02]  /*04c0*/  UIMAD UR8, UR14, UR8, URZ ;  /* 0x000000080e0872a4 */ /* 0x000fe4000f8e023f */
.L_x_343:
        /* <DEDUP_REMOVED lines=9> */
[----:B------:R-:W-:Y:S02]  /*0560*/  UIMAD UR12, UR4, UR12, UR5 ;  /* 0x0000000c040c72a4 */ /* 0x000fe4000f8e0205 */
.L_x_341:
[----:B------:R-:W-:-:S13]  /*0570*/  ISETP.LE.AND P0, PT, RZ, UR13, PT ;  /* 0x0000000dff007c0c */ /* 0x000fda000bf03270 */
[----:B------:R-:W-:Y:S05]  /*0580*/  @!P0 EXIT ;  /* 0x000000000000894d */ /* 0x000fea0003800000 */
        /* <DEDUP_REMOVED lines=14> */
[----:B------:R-:W-:Y:S01]  /*0670*/  UMOV UR7, 0x1f ;  /* 0x0000001f00077882 */ /* 0x000fe20000000000 */
[----:B------:R-:W-:Y:S01]  /*0680*/  CS2R R12, SRZ ;  /* 0x00000000000c7805 */ /* 0x000fe2000001ff00 */
[----:B------:R-:W-:Y:S01]  /*0690*/  USHF.R.S32.HI UR4, URZ, 0x1f, UR5 ;  /* 0x0000001f3f047899 */ /* 0x000fe20008011405 */
[----:B------:R-:W-:Y:S01]  /*06a0*/  MOV R136, RZ ;  /* 0x000000ff00887202 */ /* 0x000fe20000000f00 */
[----:B------:R-:W-:Y:S01]  /*06b0*/  UIADD3 UR7, UR7, UR6, URZ ;  /* 0x0000000607077290 */ /* 0x000fe2000fffe03f */
[----:B------:R-:W-:Y:S01]  /*06c0*/  IMAD.MOV.U32 R134, RZ, RZ, RZ ;  /* 0x000000ffff867224 */ /* 0x000fe200078e00ff */
[----:B------:R-:W-:Y:S01]  /*06d0*/  ULEA.HI UR18, UR4, UR5, URZ, 0x5 ;  /* 0x0000000504127291 */ /* 0x000fe2000f8f283f */
[----:B------:R-:W-:Y:S01]  /*06e0*/  CS2R R14, SRZ ;  /* 0x00000000000e7805 */ /* 0x000fe2000001ff00 */
[----:B------:R-:W-:Y:S01]  /*06f0*/  USHF.R.S32.HI UR4, URZ, 0x1f, UR7 ;  /* 0x0000001f3f047899 */ /* 0x000fe20008011407 */
[----:B------:R-:W-:Y:S01]  /*0700*/  MOV R132, RZ ;  /* 0x000000ff00847202 */ /* 0x000fe20000000f00 */
[----:B------:R-:W-:Y:S01]  /*0710*/  USHF.R.S32.HI UR18, URZ, 0x5, UR18 ;  /* 0x000000053f127899 */ /* 0x000fe20008011412 */
[----:B------:R-:W-:Y:S01]  /*0720*/  IMAD.MOV.U32 R126, RZ, RZ, RZ ;  /* 0x000000ffff7e7224 */ /* 0x000fe200078e00ff */
[----:B------:R-:W-:Y:S01]  /*0730*/  ULEA.HI UR4, UR4, UR7, URZ, 0x5 ;  /* 0x0000000704047291 */ /* 0x000fe2000f8f283f */
[----:B------:R-:W-:Y:S01]  /*0740*/  CS2R R16, SRZ ;  /* 0x0000000000107805 */ /* 0x000fe2000001ff00 */
[----:B------:R-:W-:Y:S01]  /*0750*/  UISETP.LT.AND UP0, UPT, URZ, UR18, UPT ;  /* 0x000000123f00728c */ /* 0x000fe2000bf01270 */
[----:B------:R-:W-:Y:S01]  /*0760*/  MOV R124, RZ ;  /* 0x000000ff007c7202 */ /* 0x000fe20000000f00 */
[----:B------:R-:W-:Y:S01]  /*0770*/  USHF.R.S32.HI UR11, URZ, 0x5, UR4 ;  /* 0x000000053f0b7899 */ /* 0x000fe20008011404 */
[----:B------:R-:W-:Y:S01]  /*0780*/  IMAD.MOV.U32 R130, RZ, RZ, RZ ;  /* 0x000000ffff827224 */ /* 0x000fe200078e00ff */
[----:B------:R-:W-:Y:S01]  /*0790*/  USEL UR18, URZ, UR18, !UP0 ;  /* 0x000000123f127287 */ /* 0x000fe2000c000000 */
[----:B------:R-:W-:Y:S01]  /*07a0*/  CS2R R18, SRZ ;  /* 0x0000000000127805 */ /* 0x000fe2000001ff00 */
[----:B------:R-:W-:Y:S01]  /*07b0*/  ULDC.64 UR16, c[0x0][0x118] ;  /* 0x0000460000107ab9 */ /* 0x000fe20000000a00 */
[----:B------:R-:W-:Y:S01]  /*07c0*/  MOV R128, RZ ;  /* 0x000000ff00807202 */ /* 0x000fe20000000f00 */
[----:B------:R-:W-:Y:S01]  /*07d0*/  UISETP.GT.AND UP0, UPT, UR11, UR18, UPT ;  /* 0x000000120b00728c */ /* 0x000fe2000bf04270 */
[----:B------:R-:W-:Y:S01]  /*07e0*/  IMAD.MOV.U32 R122, RZ, RZ, RZ ;  /* 0x000000ffff7a7224 */ /* 0x000fe200078e00ff */
        /* <DEDUP_REMOVED lines=55> */
[--C-:B------:R-:W-:Y:S01]  /*0b60*/  SHF.R.S32.HI R18, RZ, 0x1f, R84.reuse ;  /* 0x0000001fff127819 */ /* 0x100fe20000011454 */
[----:B------:R-:W-:Y:S01]  /*0b70*/  ULDC.64 UR4, c[0x0][0x238] ;  /* 0x00008e0000047ab9 */ /* 0x000fe20000000a00 */
[----:B------:R-:W-:Y:S01]  /*0b80*/  IMAD.SHL.U32 R2, R84, 0x4, RZ ;  /* 0x0000000454027824 */ /* 0x000fe200078e00ff */
[----:B------:R-:W-:Y:S01]  /*0b90*/  SHF.R.S32.HI R85, RZ, 0x1f, R84 ;  /* 0x0000001fff557819 */ /* 0x000fe20000011454 */
[----:B------:R-:W-:Y:S01]  /*0ba0*/  UIMAD UR4, UR9, UR4, URZ ;  /* 0x00000004090472a4 */ /* 0x000fe2000f8e023f */
[----:B------:R-:W-:Y:S01]  /*0bb0*/  IMAD.U32 R4, RZ, RZ, UR12 ;  /* 0x0000000cff047e24 */ /* 0x000fe2000f8e00ff */
[-C--:B------:R-:W-:Y:S01]  /*0bc0*/  LEA.HI R35, R18, R84.reuse, RZ, 0x3 ;  /* 0x0000005412237211 */ /* 0x080fe200078f18ff */
[----:B------:R-:W-:Y:S01]  /*0bd0*/  IMAD.U32 R0, RZ, RZ, UR12 ;  /* 0x0000000cff007e24 */ /* 0x000fe2000f8e00ff */
[----:B------:R-:W-:Y:S01]  /*0be0*/  UIMAD UR4, UR12, UR5, UR4 ;  /* 0x000000050c0472a4 */ /* 0x000fe2000f8e0204 */
[----:B------:R-:W-:Y:S01]  /*0bf0*/  SHF.R.S32.HI R3, RZ, 0x1f, R2 ;  /* 0x0000001fff037819 */ /* 0x000fe20000011402 */
[----:B------:R-:W-:Y:S01]  /*0c00*/  IMAD.WIDE.U32 R4, R4, c[0x0][0x238], R84 ;  /* 0x00008e0004047a25 */ /* 0x000fe200078e0054 */
[----:B------:R-:W-:Y:S01]  /*0c10*/  SHF.R.S32.HI R40, RZ, 0x3, R35 ;  /* 0x00000003ff287819 */ /* 0x000fe20000011423 */
[----:B------:R-:W-:Y:S01]  /*0c20*/  ULDC UR6, c[0x0][0x250] ;  /* 0x0000940000067ab9 */ /* 0x000fe20000000800 */
[CC--:B------:R-:W-:Y:S01]  /*0c30*/  LEA.HI R33, R18.reuse, R84.reuse, RZ, 0x4 ;  /* 0x0000005412217211 */ /* 0x0c0fe200078f20ff */
[----:B------:R-:W-:Y:S01]  /*0c40*/  IMAD.U32 R6, RZ, RZ, UR12 ;  /* 0x0000000cff067e24 */ /* 0x000fe2000f8e00ff */
[-C--:B------:R-:W-:Y:S01]  /*0c50*/  LEA.HI R15, R18, R84.reuse, RZ, 0x2 ;  /* 0x00000054120f7211 */ /* 0x080fe200078f10ff */
[----:B------:R-:W-:Y:S01]  /*0c60*/  IMAD.WIDE.U32 R30, R0, c[0x0][0x288], R2 ;  /* 0x0000a200001e7a25 */ /* 0x000fe200078e0002 */
[----:B------:R-:W-:Y:S01]  /*0c70*/  SHF.R.S32.HI R41, RZ, 0x1f, R40 ;  /* 0x0000001fff297819 */ /* 0x000fe20000011428 */
[----:B------:R-:W-:Y:S01]  /*0c80*/  UMOV UR7, UR12 ;  /* 0x0000000c00077c82 */ /* 0x000fe20008000000 */
[----:B------:R-:W-:Y:S01]  /*0c90*/  IADD3 R25, R5, UR4, RZ ;  /* 0x0000000405197c10 */ /* 0x000fe2000fffe0ff */
[----:B------:R-:W-:Y:S01]  /*0ca0*/  IMAD.WIDE.U32 R28, R6, c[0x0][0x270], R2 ;  /* 0x00009c00061c7a25 */ /* 0x000fe200078e0002 */
[----:B------:R-:W-:Y:S01]  /*0cb0*/  SHF.R.S32.HI R5, RZ, 0x4, R33 ;  /* 0x00000004ff057819 */ /* 0x000fe20000011421 */
[----:B------:R-:W-:Y:S01]  /*0cc0*/  ULDC.64 UR4, c[0x0][0x248] ;  /* 0x0000920000047ab9 */ /* 0x000fe20000000a00 */
[--C-:B------:R-:W-:Y:S01]  /*0cd0*/  SHF.R.S32.HI R3, RZ, 0x1f, R15.reuse ;  /* 0x0000001fff037819 */ /* 0x100fe2000001140f */
[----:B------:R-:W-:Y:S01]  /*0ce0*/  IMAD.MOV.U32 R24, RZ, RZ, R4 ;  /* 0x000000ffff187224 */ /* 0x000fe200078e0004 */
[----:B------:R-:W-:Y:S01]  /*0cf0*/  SHF.R.S32.HI R4, RZ, 0x2, R15 ;  /* 0x00000002ff047819 */ /* 0x000fe2000001140f */
[----:B------:R-:W-:Y:S01]  /*0d00*/  IMAD.U32 R0, RZ, RZ, UR14 ;  /* 0x0000000eff007e24 */ /* 0x000fe2000f8e00ff */
[----:B------:R-:W-:Y:S01]  /*0d10*/  LEA.HI R2, R33, R5, RZ, 0x1 ;  /* 0x0000000521027211 */ /* 0x000fe200078f08ff */
[----:B------:R-:W-:Y:S01]  /*0d20*/  UISETP.NE.AND UP0, UPT, UR4, 0x1, UPT ;  /* 0x000000010400788c */ /* 0x000fe2000bf05270 */
[----:B------:R-:W-:Y:S01]  /*0d30*/  LEA.HI R27, R18, R84, RZ, 0x5 ;  /* 0x00000054121b7211 */ /* 0x000fe200078f28ff */
[----:B------:R-:W-:Y:S01]  /*0d40*/  IMAD.WIDE R16, R0, 0x40, R40 ;  /* 0x0000004000107825 */ /* 0x000fe200078e0228 */
[----:B------:R-:W-:Y:S01]  /*0d50*/  LEA.HI R0, R3, R4, RZ, 0x3 ;  /* 0x0000000403007211 */ /* 0x000fe200078f18ff */
[----:B------:R-:W-:Y:S01]  /*0d60*/  UIMAD.WIDE.U32 UR20, UR12, UR5, URZ ;  /* 0x000000050c1472a5 */ /* 0x000fe2000f8e003f */
[----:B------:R-:W-:Y:S01]  /*0d70*/  LOP3.LUT R2, R2, 0xfffffffe, RZ, 0xc0, !PT ;  /* 0xfffffffe02027812 */ /* 0x000fe200078ec0ff */
[----:B------:R-:W-:Y:S01]  /*0d80*/  STL [R1+0x74], R85 ;  /* 0x0000745501007387 */ /* 0x000fe20000100800 */
[----:B------:R-:W-:Y:S01]  /*0d90*/  LOP3.LUT R0, R0, 0xfffffff8, RZ, 0xc0, !PT ;  /* 0xfffffff800007812 */ /* 0x000fe200078ec0ff */
[----:B------:R-:W-:Y:S01]  /*0da0*/  ULDC.64 UR4, c[0x0][0x1e0] ;  /* 0x0000780000047ab9 */ /* 0x000fe20000000a00 */
[----:B------:R-:W-:Y:S01]  /*0db0*/  SHF.R.S32.HI R32, RZ, 0x5, R27 ;  /* 0x00000005ff207819 */ /* 0x000fe2000001141b */
[----:B------:R-:W-:Y:S01]  /*0dc0*/  IMAD.IADD R22, R5, 0x1, -R2 ;  /* 0x0000000105167824 */ /* 0x000fe200078e0a02 */
[----:B------:R-:W-:Y:S01]  /*0dd0*/  LOP3.LUT R2, R35, 0xfffffff8, RZ, 0xc0, !PT ;  /* 0xfffffff823027812 */ /* 0x000fe200078ec0ff */
[----:B------:R-:W-:Y:S01]  /*0de0*/  IMAD.IADD R10, R4, 0x1, -R0 ;  /* 0x00000001040a7824 */ /* 0x000fe200078e0a00 */
[----:B------:R-:W-:Y:S01]  /*0df0*/  LEA.HI R0, R18, R84, RZ, 0x6 ;  /* 0x0000005412007211 */ /* 0x000fe200078f30ff */
[----:B------:R-:W-:Y:S01]  /*0e00*/  @UP0 UMOV UR15, UR21 ;  /* 0x00000015000f0c82 */ /* 0x000fe20008000000 */
[----:B------:R-:W-:Y:S01]  /*0e10*/  STL.64 [R1+0x58], R40 ;  /* 0x0000582801007387 */ /* 0x000fe20000100a00 */
[----:B------:R-:W-:Y:S01]  /*0e20*/  IMAD.IADD R20, R84, 0x1, -R2 ;  /* 0x0000000154147824 */ /* 0x000fe200078e0a02 */
[----:B------:R-:W-:Y:S01]  /*0e30*/  SHF.R.S32.HI R21, RZ, 0x6, R0 ;  /* 0x00000006ff157819 */ /* 0x000fe20000011400 */
[----:B------:R-:W-:Y:S01]  /*0e40*/  IMAD.SHL.U32 R0, R40, 0x40, RZ ;  /* 0x0000004028007824 */ /* 0x000fe200078e00ff */
[----:B------:R-:W-:Y:S01]  /*0e50*/  @UP0 USHF.R.U32.HI UR7, URZ, UR6, UR15 ;  /* 0x000000063f070299 */ /* 0x000fe2000801160f */
[----:B------:R-:W-:Y:S01]  /*0e60*/  IMAD.SHL.U32 R2, R20, 0x8, RZ ;  /* 0x0000000814027824 */ /* 0x000fe200078e00ff */
[----:B------:R-:W-:Y:S01]  /*0e70*/  LOP3.LUT P0, RZ, R10, 0x4, RZ, 0xc0, !PT ;  /* 0x000000040aff7812 */ /* 0x000fe2000780c0ff */
[----:B------:R-:W-:Y:S01]  /*0e80*/  IMAD.SHL.U32 R23, R21, 0x200, RZ ;  /* 0x0000020015177824 */ /* 0x000fe200078e00ff */
[----:B------:R-:W-:Y:S01]  /*0e90*/  LOP3.LUT R0, R0, 0x1c0, RZ, 0xc0, !PT ;  /* 0x000001c000007812 */ /* 0x000fe200078ec0ff */
[----:B------:R-:W-:Y:S01]  /*0ea0*/  USHF.R.S32.HI UR6, URZ, 0x1f, UR7 ;  /* 0x0000001f3f067899 */ /* 0x000fe20008011407 */
[--C-:B------:R-:W-:Y:S01]  /*0eb0*/  SHF.R.S32.HI R3, RZ, 0x1f, R2.reuse ;  /* 0x0000001fff037819 */ /* 0x100fe20000011402 */
[----:B------:R-:W-:Y:S01]  /*0ec0*/  IMAD.U32 R12, RZ, RZ, UR7 ;  /* 0x00000007ff0c7e24 */ /* 0x000fe2000f8e00ff */
[----:B------:R-:W-:Y:S01]  /*0ed0*/  LOP3.LUT R6, R0, 0x38, R2, 0xf8, !PT ;  /* 0x0000003800067812 */ /* 0x000fe200078ef802 */
[----:B------:R-:W-:Y:S01]  /*0ee0*/  UIMAD UR4, UR6, UR4, URZ ;  /* 0x00000004060472a4 */ /* 0x000fe2000f8e023f */
[----:B------:R-:W-:Y:S01]  /*0ef0*/  SHF.R.U32.HI R0, RZ, 0x3, R0 ;  /* 0x00000003ff007819 */ /* 0x000fe20000011600 */
[----:B------:R-:W-:Y:S01]  /*0f00*/  IMAD.WIDE.U32 R4, R12, c[0x0][0x1e0], R2 ;  /* 0x000078000c047a25 */ /* 0x000fe200078e0002 */
[----:B------:R-:W-:Y:S01]  /*0f10*/  ISETP.GE.AND P4, PT, R2, c[0x0][0x1cc], PT ;  /* 0x0000730002007a0c */ /* 0x000fe20003f86270 */
[----:B------:R-:W-:Y:S01]  /*0f20*/  UIMAD UR8, UR7, UR5, UR4 ;  /* 0x00000005070872a4 */ /* 0x000fe2000f8e0204 */
[----:B------:R-:W-:Y:S01]  /*0f30*/  LOP3.LUT R26, R23, R6, R0, 0xf6, !PT ;  /* 0x00000006171a7212 */ /* 0x000fe200078ef600 */
[----:B------:R-:W-:Y:S01]  /*0f40*/  IMAD R0, R41, c[0x0][0x178], RZ ;  /* 0x00005e0029007a24 */ /* 0x000fe200078e02ff */
[----:B------:R-:W-:Y:S01]  /*0f50*/  ULDC.64 UR4, c[0x0][0x1b0] ;  /* 0x00006c0000047ab9 */ /* 0x000fe20000000a00 */
[C---:B------:R-:W-:Y:S01]  /*0f60*/  IMAD.WIDE.U32 R6, R40.reuse, c[0x0][0x178], R2 ;  /* 0x00005e0028067a25 */ /* 0x040fe200078e0002 */
[----:B------:R-:W-:Y:S01]  /*0f70*/  UIMAD UR6, UR6, UR4, URZ ;  /* 0x00000004060672a4 */ /* 0x000fe2000f8e023f */
[----:B------:R-:W-:Y:S01]  /*0f80*/  IADD3 R9, R5, UR8, RZ ;  /* 0x0000000805097c10 */ /* 0x000fe2000fffe0ff */
[----:B------:R-:W-:Y:S01]  /*0f90*/  USHF.R.S32.HI UR8, URZ, 0x1f, UR13 ;  /* 0x0000001f3f087899 */ /* 0x000fe2000801140d */
[----:B------:R-:W-:Y:S01]  /*0fa0*/  IMAD R0, R40, c[0x0][0x17c], R0 ;  /* 0x00005f0028007a24 */ /* 0x000fe200078e0200 */
[----:B------:R-:W-:Y:S01]  /*0fb0*/  UIMAD UR6, UR7, UR5, UR6 ;  /* 0x00000005070672a4 */ /* 0x000fe2000f8e0206 */
[----:B------:R-:W-:Y:S01]  /*0fc0*/  IMAD R5, R41, c[0x0][0x208], RZ ;  /* 0x0000820029057a24 */ /* 0x000fe200078e02ff */
[----:B------:R-:W-:Y:S01]  /*0fd0*/  USHF.R.S32.HI UR20, URZ, 0x1f, UR18 ;  /* 0x0000001f3f147899 */ /* 0x000fe20008011412 */
[----:B------:R-:W-:Y:S01]  /*0fe0*/  IMAD.IADD R11, R7, 0x1, R0 ;  /* 0x00000001070b7824 */ /* 0x000fe200078e0200 */
[----:B------:R-:W-:Y:S01]  /*0ff0*/  ULDC.64 UR4, c[0x0][0x1e8] ;  /* 0x00007a0000047ab9 */ /* 0x000fe20000000a00 */
[----:B------:R-:W-:Y:S01]  /*1000*/  IMAD.SHL.U32 R0, R10, 0x40, RZ ;  /* 0x000000400a007824 */ /* 0x000fe200078e00ff */
[----:B------:R-:W-:Y:S01]  /*1010*/  UIMAD UR4, UR8, UR4, URZ ;  /* 0x00000004080472a4 */ /* 0x000fe2000f8e023f */
[----:B------:R-:W-:Y:S01]  /*1020*/  IMAD.MOV.U32 R8, RZ, RZ, R4 ;  /* 0x000000ffff087224 */ /* 0x000fe200078e0004 */
[----:B------:R-:W-:Y:S01]  /*1030*/  UMOV UR21, 0x5 ;  /* 0x0000000500157882 */ /* 0x000fe20000000000 */
[----:B------:R-:W-:Y:S01]  /*1040*/  IMAD R14, R40, c[0x0][0x20c], R5 ;  /* 0x00008300280e7a24 */ /* 0x000fe200078e0205 */
[----:B------:R-:W-:Y:S01]  /*1050*/  LOP3.LUT R0, R0, 0x1c0, RZ, 0xc0, !PT ;  /* 0x000001c000007812 */ /* 0x000fe200078ec0ff */
[--C-:B------:R-:W-:Y:S01]  /*1060*/  IMAD.WIDE.U32 R12, R12, c[0x0][0x1b0], R2.reuse ;  /* 0x00006c000c0c7a25 */ /* 0x100fe200078e0002 */
[----:B------:R-:W-:Y:S01]  /*1070*/  UIMAD UR15, UR13, UR5, UR4 ;  /* 0x000000050d0f72a4 */ /* 0x000fe2000f8e0204 */
[----:B------:R-:W-:Y:S01]  /*1080*/  CS2R R146, SRZ ;  /* 0x0000000000927805 */ /* 0x000fe2000001ff00 */
[----:B------:R-:W-:Y:S01]  /*1090*/  CS2R R144, SRZ ;  /* 0x0000000000907805 */ /* 0x000fe2000001ff00 */
[----:B------:R-:W-:Y:S01]  /*10a0*/  IMAD.WIDE.U32 R4, R40, c[0x0][0x208], R2 ;  /* 0x0000820028047a25 */ /* 0x000fe200078e0002 */
[----:B------:R-:W-:Y:S01]  /*10b0*/  ULDC.64 UR4, c[0x0][0x1b8] ;  /* 0x00006e0000047ab9 */ /* 0x000fe20000000a00 */
[----:B------:R-:W-:Y:S01]  /*10c0*/  CS2R R142, SRZ ;  /* 0x00000000008e7805 */ /* 0x000fe2000001ff00 */
[----:B------:R-:W-:Y:S01]  /*10d0*/  UIMAD UR4, UR8, UR4, URZ ;  /* 0x00000004080472a4 */ /* 0x000fe2000f8e023f */
[----:B------:R-:W-:Y:S01]  /*10e0*/  IMAD.SHL.U32 R3, R21, 0x8, RZ ;  /* 0x0000000815037824 */ /* 0x000fe200078e00ff */
[----:B------:R-:W-:Y:S01]  /*10f0*/  CS2R R140, SRZ ;  /* 0x00000000008c7805 */ /* 0x000fe2000001ff00 */
[----:B------:R-:W-:Y:S01]  /*1100*/  IMAD.IADD R7, R5, 0x1, R14 ;  /* 0x0000000105077824 */ /* 0x000fe200078e020e */
[----:B------:R-:W-:Y:S01]  /*1110*/  IADD3 R5, R13, UR6, RZ ;  /* 0x000000060d057c10 */ /* 0x000fe2000fffe0ff */
[----:B------:R-:W-:Y:S01]  /*1120*/  IMAD.MOV.U32 R10, RZ, RZ, R6 ;  /* 0x000000ffff0a7224 */ /* 0x000fe200078e0006 */
[----:B------:R-:W-:Y:S01]  /*1130*/  LOP3.LUT R36, R3, 0x18, RZ, 0xc0, !PT ;  /* 0x0000001803247812 */ /* 0x000fe200078ec0ff */
[----:B------:R-:W-:Y:S01]  /*1140*/  IMAD.MOV.U32 R6, RZ, RZ, R4 ;  /* 0x000000ffff067224 */ /* 0x000fe200078e0004 */
[----:B------:R-:W-:Y:S01]  /*1150*/  SHF.R.U32.HI R3, RZ, 0x3, R0 ;  /* 0x00000003ff037819 */ /* 0x000fe20000011600 */
[----:B------:R-:W-:Y:S01]  /*1160*/  ULDC.64 UR6, c[0x0][0x180] ;  /* 0x0000600000067ab9 */ /* 0x000fe20000000a00 */
[----:B------:R-:W-:Y:S01]  /*1170*/  LOP3.LUT R13, R15, 0x3ffffffc, RZ, 0xc0, !PT ;  /* 0x3ffffffc0f0d7812 */ /* 0x000fe200078ec0ff */
[----:B------:R-:W-:Y:S01]  /*1180*/  IMAD.MOV.U32 R4, RZ, RZ, R12 ;  /* 0x000000ffff047224 */ /* 0x000fe200078e000c */
[----:B------:R-:W-:Y:S01]  /*1190*/  LOP3.LUT R14, R3, R0, R36, 0x1e, !PT ;  /* 0x00000000030e7212 */ /* 0x000fe200078e1e24 */
[----:B------:R-:W-:Y:S01]  /*11a0*/  IMAD.U32 R0, RZ, RZ, UR13 ;  /* 0x0000000dff007e24 */ /* 0x000fe2000f8e00ff */
[----:B------:R-:W-:Y:S01]  /*11b0*/  LEA.HI R3, R27, R32, RZ, 0x1 ;  /* 0x000000201b037211 */ /* 0x000fe200078f08ff */
[----:B------:R-:W-:Y:S01]  /*11c0*/  IMAD.U32 R12, RZ, RZ, UR13 ;  /* 0x0000000dff0c7e24 */ /* 0x000fe2000f8e00ff */
[----:B------:R-:W-:Y:S01]  /*11d0*/  UIMAD UR19, UR9, UR6, URZ ;  /* 0x00000006091372a4 */ /* 0x000fe2000f8e023f */
[----:B------:R-:W-:Y:S01]  /*11e0*/  IMAD.WIDE.U32 R8, R0, c[0x0][0x1e8], R8 ;  /* 0x00007a0000087a25 */ /* 0x000fe200078e0008 */
[----:B------:R-:W-:Y:S01]  /*11f0*/  LOP3.LUT R3, R3, 0xfffffffe, RZ, 0xc0, !PT ;  /* 0xfffffffe03037812 */ /* 0x000fe200078ec0ff */
[----:B------:R-:W-:Y:S01]  /*1200*/  UIMAD UR6, UR13, UR5, UR4 ;  /* 0x000000050d0672a4 */ /* 0x000fe2000f8e0204 */
[----:B------:R-:W-:Y:S01]  /*1210*/  CS2R R138, SRZ ;  /* 0x00000000008a7805 */ /* 0x000fe2000001ff00 */
[----:B------:R-:W-:Y:S01]  /*1220*/  IMAD.U32 R0, RZ, RZ, UR12 ;  /* 0x0000000cff007e24 */ /* 0x000fe2000f8e00ff */
[----:B------:R-:W-:Y:S01]  /*1230*/  ULDC.64 UR4, c[0x0][0x210] ;  /* 0x0000840000047ab9 */ /* 0x000fe20000000a00 */
[----:B------:R-:W-:Y:S01]  /*1240*/  IMAD.IADD R34, R32, 0x1, -R3 ;  /* 0x0000000120227824 */ /* 0x000fe200078e0a03 */
[----:B------:R-:W-:Y:S01]  /*1250*/  UIMAD UR4, UR9, UR4, URZ ;  /* 0x00000004090472a4 */ /* 0x000fe2000f8e023f */
[----:B------:R-:W-:Y:S01]  /*1260*/  IMAD.IADD R3, R84, 0x1, -R13 ;  /* 0x0000000154037824 */ /* 0x000fe200078e0a0d */
[----:B------:R-:W-:Y:S01]  /*1270*/  UIMAD UR7, UR12, UR7, UR19 ;  /* 0x000000070c0772a4 */ /* 0x000fe2000f8e0213 */
[----:B------:R-:W-:Y:S01]  /*1280*/  IMAD.SHL.U32 R37, R34, 0x400, RZ ;  /* 0x0000040022257824 */ /* 0x000fe200078e00ff */
[----:B------:R-:W-:Y:S01]  /*1290*/  UIMAD UR4, UR12, UR5, UR4 ;  /* 0x000000050c0472a4 */ /* 0x000fe2000f8e0204 */
[----:B------:R-:W-:Y:S01]  /*12a0*/  IMAD.WIDE.U32 R4, R12, c[0x0][0x1b8], R4 ;  /* 0x00006e000c047a25 */ /* 0x000fe200078e0004 */
[----:B------:R-:W-:Y:S01]  /*12b0*/  CS2R R136, SRZ ;  /* 0x0000000000887805 */ /* 0x000fe2000001ff00 */
[----:B------:R-:W-:Y:S01]  /*12c0*/  CS2R R134, SRZ ;  /* 0x0000000000867805 */ /* 0x000fe2000001ff00 */
[----:B------:R-:W-:Y:S01]  /*12d0*/  CS2R R132, SRZ ;  /* 0x0000000000847805 */ /* 0x000fe2000001ff00 */
[----:B------:R-:W-:Y:S01]  /*12e0*/  IMAD R3, R3, 0x2, R37 ;  /* 0x0000000203037824 */ /* 0x000fe200078e0225 */
[----:B------:R-:W-:Y:S01]  /*12f0*/  IADD3 R5, R5, UR6, RZ ;  /* 0x0000000605057c10 */ /* 0x000fe2000fffe0ff */
[----:B------:R-:W-:Y:S01]  /*1300*/  IMAD.U32 R12, RZ, RZ, UR12 ;  /* 0x0000000cff0c7e24 */ /* 0x000fe2000f8e00ff */
[----:B------:R-:W-:Y:S01]  /*1310*/  CS2R R130, SRZ ;  /* 0x0000000000827805 */ /* 0x000fe2000001ff00 */
[----:B------:R-:W-:Y:S01]  /*1320*/  IMAD.WIDE.U32 R10, R0, c[0x0][0x180], R10 ;  /* 0x00006000000a7a25 */ /* 0x000fe200078e000a */
[----:B------:R-:W-:Y:S01]  /*1330*/  CS2R R128, SRZ ;  /* 0x0000000000807805 */ /* 0x000fe2000001ff00 */
[----:B------:R-:W-:Y:S01]  /*1340*/  CS2R R126, SRZ ;  /* 0x00000000007e7805 */ /* 0x000fe2000001ff00 */
[----:B------:R-:W-:Y:S01]  /*1350*/  CS2R R124, SRZ ;  /* 0x00000000007c7805 */ /* 0x000fe2000001ff00 */
[----:B------:R-:W-:Y:S01]  /*1360*/  IMAD.IADD R0, R3, 0x1, R14 ;  /* 0x0000000103007824 */ /* 0x000fe200078e020e */
[----:B------:R-:W-:Y:S01]  /*1370*/  IADD3 R11, R11, UR7, RZ ;  /* 0x000000070b0b7c10 */ /* 0x000fe2000fffe0ff */
[----:B------:R-:W-:Y:S01]  /*1380*/  IMAD.WIDE.U32 R12, R12, c[0x0][0x210], R6 ;  /* 0x000084000c0c7a25 */ /* 0x000fe200078e0006 */
[----:B------:R-:W-:Y:S01]  /*1390*/  IADD3 R7, R9, UR15, RZ ;  /* 0x0000000f09077c10 */ /* 0x000fe2000fffe0ff */
[----:B------:R-:W-:Y:S01]  /*13a0*/  ULDC UR15, c[0x0][0x198] ;  /* 0x00006600000f7ab9 */ /* 0x000fe20000000800 */
[----:B------:R-:W-:Y:S01]  /*13b0*/  CS2R R122, SRZ ;  /* 0x00000000007a7805 */ /* 0x000fe2000001ff00 */
[----:B------:R-:W-:Y:S01]  /*13c0*/  IMAD.MOV.U32 R6, RZ, RZ, R8 ;  /* 0x000000ffff067224 */ /* 0x000fe200078e0008 */
[----:B------:R-:W-:Y:S01]  /*13d0*/  IADD3 R15, R13, UR4, RZ ;  /* 0x000000040d0f7c10 */ /* 0x000fe2000fffe0ff */
[C---:B------:R-:W-:Y:S01]  /*13e0*/  IMAD R3, R17.reuse, c[0x0][0x1d8], RZ ;  /* 0x0000760011037a24 */ /* 0x040fe200078e02ff */
[----:B------:R-:W-:Y:S01]  /*13f0*/  UIADD3 UR15, -UR10, UR15, URZ ;  /* 0x0000000f0a0f7290 */ /* 0x000fe2000fffe13f */
[----:B------:R-:W-:Y:S01]  /*1400*/  IMAD.SHL.U32 R19, R0, 0x2, RZ ;  /* 0x0000000200137824 */ /* 0x000fe200078e00ff */
[----:B------:R-:W-:Y:S01]  /*1410*/  ULDC.64 UR4, c[0x0][0x188] ;  /* 0x0000620000047ab9 */ /* 0x000fe20000000a00 */
[----:B------:R-:W-:Y:S01]  /*1420*/  IMAD.MOV.U32 R14, RZ, RZ, R12 ;  /* 0x000000ffff0e7224 */ /* 0x000fe200078e000c */
[----:B------:R-:W-:Y:S01]  /*1430*/  UIMAD UR4, UR8, UR4, URZ ;  /* 0x00000004080472a4 */ /* 0x000fe2000f8e023f */
[----:B------:R-:W-:Y:S01]  /*1440*/  IMAD R0, R17, c[0x0][0x1a8], RZ ;  /* 0x00006a0011007a24 */ /* 0x000fe200078e02ff */
[----:B------:R1:W-:Y:S01]  /*1450*/  STL [R1+0x68], R19 ;  /* 0x0000681301007387 */ /* 0x0003e20000100800 */
[C---:B------:R-:W-:Y:S01]  /*1460*/  IMAD R3, R16.reuse, c[0x0][0x1dc], R3 ;  /* 0x0000770010037a24 */ /* 0x040fe200078e0203 */
[C---:B------:R-:W-:Y:S01]  /*1470*/  IADD3 R17, R19.reuse, 0x14180, RZ ;  /* 0x0001418013117810 */ /* 0x040fe20007ffe0ff */
[C---:B------:R-:W-:Y:S01]  /*1480*/  IMAD.WIDE.U32 R12, R16.reuse, c[0x0][0x1d8], R6 ;  /* 0x00007600100c7a25 */ /* 0x040fe200078e0006 */
[----:B------:R-:W-:Y:S01]  /*1490*/  IADD3 R38, R19, 0x141c0, RZ ;  /* 0x000141c013267810 */ /* 0x000fe20007ffe0ff */
[----:B------:R-:W-:Y:S01]  /*14a0*/  UIMAD UR19, UR13, UR5, UR4 ;  /* 0x000000050d1372a4 */ /* 0x000fe2000f8e0204 */
[----:B------:R-:W-:Y:S01]  /*14b0*/  @P0 IADD3 R38, R17, -0x40, RZ ;  /* 0xffffffc011260810 */ /* 0x000fe20007ffe0ff */
[----:B------:R-:W-:Y:S01]  /*14c0*/  IMAD.WIDE.U32 R8, R16, c[0x0][0x1a8], R4 ;  /* 0x00006a0010087a25 */ /* 0x000fe200078e0004 */
[----:B------:R-:W-:Y:S01]  /*14d0*/  LEA R6, P1, R12, c[0x0][0x1c0], 0x1 ;  /* 0x000070000c067a11 */ /* 0x000fe200078208ff */
[----:B------:R-:W-:Y:S01]  /*14e0*/  ULDC.64 UR4, c[0x0][0x178] ;  /* 0x00005e0000047ab9 */ /* 0x000fe20000000a00 */
[----:B------:R-:W-:Y:S01]  /*14f0*/  IADD3 R17, R2, 0x40, RZ ;  /* 0x0000004002117810 */ /* 0x000fe20007ffe0ff */
[----:B------:R-:W-:Y:S01]  /*1500*/  IMAD.U32 R18, RZ, RZ, UR13 ;  /* 0x0000000dff127e24 */ /* 0x000fe2000f8e00ff */
[----:B------:R-:W-:Y:S01]  /*1510*/  LEA R4, P0, R8, c[0x0][0x190], 0x1 ;  /* 0x0000640008047a11 */ /* 0x000fe200078008ff */
[----:B------:R-:W-:Y:S01]  /*1520*/  UIMAD UR22, UR20, UR4, URZ ;  /* 0x00000004141672a4 */ /* 0x000fe2000f8e023f */
[----:B------:R-:W-:Y:S01]  /*1530*/  ISETP.GE.AND P3, PT, R17, c[0x0][0x1cc], PT ;  /* 0x0000730011007a0c */ /* 0x000fe20003f66270 */
[----:B------:R-:W-:Y:S01]  /*1540*/  IMAD.WIDE.U32 R42, R18, c[0x0][0x188], R10 ;  /* 0x00006200122a7a25 */ /* 0x000fe200078e000a */
[----:B------:R-:W-:Y:S01]  /*1550*/  IADD3 R18, R2, 0x80, RZ ;  /* 0x0000008002127810 */ /* 0x000fe20007ffe0ff */
[----:B------:R-:W-:Y:S01]  /*1560*/  UIMAD.WIDE.U32 UR24, UR18, UR4, URZ ;  /* 0x00000004121872a5 */ /* 0x000fe2000f8e003f */
[----:B------:R2:W-:Y:S01]  /*1570*/  STL [R1+0x6c], R38 ;  /* 0x00006c2601007387 */ /* 0x0005e20000100800 */
[----:B------:R-:W-:Y:S01]  /*1580*/  IMAD.MOV.U32 R11, RZ, RZ, c[0x0][0x1dc] ;  /* 0x00007700ff0b7624 */ /* 0x000fe200078e00ff */
[----:B------:R-:W-:Y:S01]  /*1590*/  UIMAD UR22, UR18, UR5, UR22 ;  /* 0x00000005121672a4 */ /* 0x000fe2000f8e0216 */
[----:B------:R-:W-:Y:S01]  /*15a0*/  ISETP.GE.AND P2, PT, R18, c[0x0][0x1cc], PT ;  /* 0x0000730012007a0c */ /* 0x000fe20003f46270 */
[----:B------:R3:W-:Y:S01]  /*15b0*/  STL.64 [R1+0xa0], R42 ;  /* 0x0000a02a01007387 */ /* 0x0007e20000100a00 */
[----:B------:R-:W-:Y:S01]  /*15c0*/  IADD3 R39, R43, UR19, RZ ;  /* 0x000000132b277c10 */ /* 0x000fe2000fffe0ff */
[----:B------:R-:W-:Y:S01]  /*15d0*/  UIADD3 UR22, UR25, UR22, URZ ;  /* 0x0000001619167290 */ /* 0x000fe2000fffe03f */
[----:B-1----:R-:W-:Y:S01]  /*15e0*/  IMAD R19, R16, c[0x0][0x1ac], R0 ;  /* 0x00006b0010137a24 */ /* 0x002fe200078e0200 */
[----:B------:R-:W-:Y:S01]  /*15f0*/  ULDC.64 UR4, c[0x0][0x218] ;  /* 0x0000860000047ab9 */ /* 0x000fe20000000a00 */
[----:B------:R-:W-:Y:S01]  /*1600*/  IMAD.IADD R0, R13, 0x1, R3 ;  /* 0x000000010d007824 */ /* 0x000fe200078e0203 */
[----:B------:R-:W-:Y:S01]  /*1610*/  UIMAD UR4, UR8, UR4, URZ ;  /* 0x00000004080472a4 */ /* 0x000fe2000f8e023f */
[----:B------:R-:W-:Y:S01]  /*1620*/  IMAD.IADD R3, R9, 0x1, R19 ;  /* 0x0000000109037824 */ /* 0x000fe200078e0213 */
[----:B------:R-:W-:Y:S01]  /*1630*/  IADD3 R19, R2, 0xc0, RZ ;  /* 0x000000c002137810 */ /* 0x000fe20007ffe0ff */
[----:B------:R-:W-:Y:S01]  /*1640*/  IMAD.MOV.U32 R9, RZ, RZ, c[0x0][0x1ac] ;  /* 0x00006b00ff097624 */ /* 0x000fe200078e00ff */
[----:B------:R-:W-:Y:S01]  /*1650*/  LEA.HI.X R7, R12, c[0x0][0x1c4], R0, 0x1, P1 ;  /* 0x000071000c077a11 */ /* 0x000fe200008f0c00 */
[----:B------:R-:W-:Y:S01]  /*1660*/  IMAD.MOV.U32 R0, RZ, RZ, c[0x0][0x1a8] ;  /* 0x00006a00ff007624 */ /* 0x000fe200078e00ff */
[----:B------:R-:W-:Y:S01]  /*1670*/  LEA.HI.X R5, R8, c[0x0][0x194], R3, 0x1, P0 ;  /* 0x0000650008057a11 */ /* 0x000fe200000f0c03 */
[----:B------:R-:W-:Y:S01]  /*1680*/  IMAD.MOV.U32 R3, RZ, RZ, c[0x0][0x1d8] ;  /* 0x00007600ff037624 */ /* 0x000fe200078e00ff */
[----:B------:R-:W-:Y:S01]  /*1690*/  ISETP.GE.AND P5, PT, R19, c[0x0][0x1cc], PT ;  /* 0x0000730013007a0c */ /* 0x000fe20003fa6270 */
[----:B------:R-:W-:Y:S01]  /*16a0*/  IMAD.U32 R12, RZ, RZ, UR24 ;  /* 0x00000018ff0c7e24 */ /* 0x000fe2000f8e00ff */
[C---:B------:R-:W-:Y:S01]  /*16b0*/  LEA R8, P0, R0.reuse, R4, 0x6 ;  /* 0x0000000400087211 */ /* 0x040fe200078030ff */
[----:B------:R-:W-:Y:S01]  /*16c0*/  IMAD.U32 R13, RZ, RZ, UR25 ;  /* 0x00000019ff0d7e24 */ /* 0x000fe2000f8e00ff */
[C---:B------:R-:W-:Y:S01]  /*16d0*/  LEA R10, P1, R3.reuse, R6, 0x6 ;  /* 0x00000006030a7211 */ /* 0x040fe200078230ff */
[----:B------:R-:W-:Y:S01]  /*16e0*/  IMAD.U32 R16, RZ, RZ, UR22 ;  /* 0x00000016ff107e24 */ /* 0x000fe2000f8e00ff */
[----:B------:R-:W-:Y:S01]  /*16f0*/  LEA.HI.X R9, R0, R5, R9, 0x6, P0 ;  /* 0x0000000500097211 */ /* 0x000fe200000f3409 */
[----:B--2---:R-:W-:Y:S01]  /*1700*/  IMAD.SHL.U32 R38, R26, 0x2, RZ ;  /* 0x000000021a267824 */ /* 0x004fe200078e00ff */
[----:B------:R-:W-:Y:S01]  /*1710*/  IADD3 R0, -R40, UR15, RZ ;  /* 0x0000000f28007c10 */ /* 0x000fe2000fffe1ff */
[----:B------:R-:W-:Y:S01]  /*1720*/  ULDC.64 UR6, c[0x0][0x208] ;  /* 0x0000820000067ab9 */ /* 0x000fe20000000a00 */
[----:B------:R-:W-:Y:S01]  /*1730*/  LEA.HI.X R11, R3, R7, R11, 0x6, P1 ;  /* 0x00000007030b7211 */ /* 0x000fe200008f340b */
[----:B------:R-:W-:Y:S01]  /*1740*/  IMAD.U32 R3, RZ, RZ, UR13 ;  /* 0x0000000dff037e24 */ /* 0x000fe2000f8e00ff */
[C---:B------:R-:W-:Y:S01]  /*1750*/  ISETP.LT.OR P1, PT, R0.reuse, 0x1, P4 ;  /* 0x000000010000780c */ /* 0x040fe20002721670 */
[----:B------:R-:W-:Y:S01]  /*1760*/  USHF.L.U64.HI UR7, UR6, UR21, UR7 ;  /* 0x0000001506077299 */ /* 0x000fe20008010207 */
[C---:B------:R-:W-:Y:S01]  /*1770*/  ISETP.LT.OR P0, PT, R0.reuse, 0x1, P3 ;  /* 0x000000010000780c */ /* 0x040fe20001f01670 */
[----:B------:R-:W-:Y:S01]  /*1780*/  UIMAD UR4, UR13, UR5, UR4 ;  /* 0x000000050d0472a4 */ /* 0x000fe2000f8e0204 */
[C---:B------:R-:W-:Y:S01]  /*1790*/  ISETP.LT.OR P6, PT, R0.reuse, 0x1, P2 ;  /* 0x000000010000780c */ /* 0x040fe200017c1670 */
[----:B------:R-:W-:Y:S01]  /*17a0*/  USHF.L.U32 UR6, UR6, 0x5, URZ ;  /* 0x0000000506067899 */ /* 0x000fe2000800063f */
[C---:B------:R-:W-:Y:S01]  /*17b0*/  ISETP.LT.OR P4, PT, R0.reuse, 0x21, P4 ;  /* 0x000000210000780c */ /* 0x040fe20002781670 */
[----:B------:R-:W-:Y:S01]  /*17c0*/  UIMAD UR7, UR7, UR18, URZ ;  /* 0x00000012070772a4 */ /* 0x000fe2000f8e023f */
[----:B------:R-:W-:Y:S01]  /*17d0*/  STL [R1+0x50], R38 ;  /* 0x0000502601007387 */ /* 0x000fe20000100800 */
[----:B------:R-:W-:Y:S01]  /*17e0*/  USHF.L.U32 UR19, UR18, 0x5, URZ ;  /* 0x0000000512137899 */ /* 0x000fe2000800063f */
[----:B------:R-:W-:Y:S01]  /*17f0*/  IMAD.MOV.U32 R148, RZ, RZ, 0x20 ;  /* 0x00000020ff947424 */ /* 0x000fe200078e00ff */
[----:B------:R-:W-:Y:S01]  /*1800*/  UIMAD UR7, UR20, UR6, UR7 ;  /* 0x00000006140772a4 */ /* 0x000fe2000f8e0207 */
[----:B------:R-:W-:Y:S01]  /*1810*/  STL [R1+0xbc], R39 ;  /* 0x0000bc2701007387 */ /* 0x000fe20000100800 */
[----:B------:R-:W-:Y:S01]  /*1820*/  CS2R R120, SRZ ;  /* 0x0000000000787805 */ /* 0x000fe2000001ff00 */
[----:B------:R-:W-:Y:S01]  /*1830*/  ULDC UR20, c[0x0][0x168] ;  /* 0x00005a0000147ab9 */ /* 0x000fe20000000800 */
[----:B------:R-:W-:Y:S01]  /*1840*/  CS2R R118, SRZ ;  /* 0x0000000000767805 */ /* 0x000fe2000001ff00 */
[----:B------:R-:W-:Y:S01]  /*1850*/  @!PT LDS RZ, [RZ] ;  /* 0x00000000fffff984 */ /* 0x000fe20000000800 */
[----:B------:R-:W-:Y:S01]  /*1860*/  @!PT LDS RZ, [RZ] ;  /* 0x00000000fffff984 */ /* 0x000fe20000000800 */
[----:B------:R-:W-:Y:S01]  /*1870*/  @!PT LDS RZ, [RZ] ;  /* 0x00000000fffff984 */ /* 0x000fe20000000800 */
[----:B------:R1:W-:Y:S01]  /*1880*/  LDGSTS.E.BYPASS.LTC128B.128 [R38+0x8080], [R6.64], !P1 ;  /* 0x0808000006267fae */ /* 0x0003e2000c901d50 */
[----:B------:R-:W-:Y:S01]  /*1890*/  ISETP.LT.OR P1, PT, R0, 0x1, P5 ;  /* 0x000000010000780c */ /* 0x000fe20002f21670 */
[----:B------:R-:W-:Y:S01]  /*18a0*/  UIADD3 UR20, -UR19, UR20, URZ ;  /* 0x0000001413147290 */ /* 0x000fe2000fffe13f */
[----:B------:R-:W-:Y:S01]  /*18b0*/  CS2R R116, SRZ ;  /* 0x0000000000747805 */ /* 0x000fe2000001ff00 */
[----:B------:R1:W-:Y:S01]  /*18c0*/  LDGSTS.E.BYPASS.LTC128B.128 [R38+0xa080], [R6.64+0x80], !P0 ;  /* 0x0a08008006267fae */ /* 0x0003e2000c101d50 */
[C---:B------:R-:W-:Y:S01]  /*18d0*/  LEA R13, P0, R12.reuse, R42, 0x5 ;  /* 0x0000002a0c0d7211 */ /* 0x040fe200078028ff */
[----:B---3--:R-:W-:Y:S01]  /*18e0*/  IMAD.WIDE.U32 R42, R3, c[0x0][0x218], R14 ;  /* 0x00008600032a7a25 */ /* 0x008fe200078e000e */
[----:B------:R-:W-:Y:S01]  /*18f0*/  CS2R R114, SRZ ;  /* 0x0000000000727805 */ /* 0x000fe2000001ff00 */
[----:B------:R1:W-:Y:S01]  /*1900*/  LDGSTS.E.BYPASS.LTC128B.128 [R38+0xc080], [R6.64+0x100], !P6 ;  /* 0x0c08010006267fae */ /* 0x0003e2000f101d50 */
[----:B------:R-:W-:Y:S01]  /*1910*/  LEA.HI.X R16, R12, R39, R16, 0x5, P0 ;  /* 0x000000270c107211 */ /* 0x000fe200000f2c10 */
[----:B------:R-:W-:Y:S01]  /*1920*/  IMAD.MOV.U32 R14, RZ, RZ, R42 ;  /* 0x000000ffff0e7224 */ /* 0x000fe200078e002a */
[C---:B------:R-:W-:Y:S01]  /*1930*/  ISETP.LT.OR P0, PT, R0.reuse, 0x21, P3 ;  /* 0x000000210000780c */ /* 0x040fe20001f01670 */
[----:B------:R2:W-:Y:S01]  /*1940*/  STL.64 [R1+0x98], R42 ;  /* 0x0000982a01007387 */ /* 0x0005e20000100a00 */
[----:B------:R-:W-:Y:S01]  /*1950*/  P2R R12, PR, RZ, 0x10 ;  /* 0x00000010ff0c7803 */ /* 0x000fe20000000000 */
[----:B------:R-:W-:Y:S01]  /*1960*/  CS2R R112, SRZ ;  /* 0x0000000000707805 */ /* 0x000fe2000001ff00 */
[----:B------:R-:W-:Y:S01]  /*1970*/  P2R R3, PR, RZ, 0x1 ;  /* 0x00000001ff037803 */ /* 0x000fe20000000000 */
[----:B------:R1:W-:Y:S01]  /*1980*/  LDGSTS.E.BYPASS.LTC128B.128 [R38+0xe080], [R6.64+0x180], !P1 ;  /* 0x0e08018006267fae */ /* 0x0003e2000c901d50 */
[----:B------:R-:W-:Y:S01]  /*1990*/  ISETP.LT.OR P1, PT, R0, 0x21, P2 ;  /* 0x000000210000780c */ /* 0x000fe20001721670 */
[----:B------:R-:W-:Y:S01]  /*19a0*/  CS2R R110, SRZ ;  /* 0x00000000006e7805 */ /* 0x000fe2000001ff00 */
[----:B------:R-:W-:Y:S01]  /*19b0*/  ISETP.NE.AND P2, PT, R12, RZ, PT ;  /* 0x000000ff0c00720c */ /* 0x000fe20003f45270 */
[----:B------:R-:W-:Y:S01]  /*19c0*/  CS2R R108, SRZ ;  /* 0x00000000006c7805 */ /* 0x000fe2000001ff00 */
[----:B------:R-:W-:Y:S01]  /*19d0*/  ISETP.NE.AND P6, PT, R3, RZ, PT ;  /* 0x000000ff0300720c */ /* 0x000fe20003fc5270 */
[----:B------:R-:W-:Y:S01]  /*19e0*/  CS2R R106, SRZ ;  /* 0x00000000006a7805 */ /* 0x000fe2000001ff00 */
[----:B------:R-:W-:Y:S01]  /*19f0*/  ISETP.GE.AND P4, PT, R2, c[0x0][0x19c], PT ;  /* 0x0000670002007a0c */ /* 0x000fe20003f86270 */
[----:B------:R-:W-:Y:S01]  /*1a00*/  CS2R R104, SRZ ;  /* 0x0000000000687805 */ /* 0x000fe2000001ff00 */
[----:B------:R-:W-:Y:S01]  /*1a10*/  ISETP.GE.AND P3, PT, R17, c[0x0][0x19c], PT ;  /* 0x0000670011007a0c */ /* 0x000fe20003f66270 */
[----:B------:R-:W-:Y:S01]  /*1a20*/  CS2R R102, SRZ ;  /* 0x0000000000667805 */ /* 0x000fe2000001ff00 */
[C---:B------:R-:W-:Y:S01]  /*1a30*/  ISETP.LT.OR P0, PT, R0.reuse, 0x21, P5 ;  /* 0x000000210000780c */ /* 0x040fe20002f01670 */
[----:B------:R-:W-:Y:S01]  /*1a40*/  CS2R R100, SRZ ;  /* 0x0000000000647805 */ /* 0x000fe2000001ff00 */
[----:B------:R-:W-:Y:S01]  /*1a50*/  ISETP.LT.OR P5, PT, R0, 0x1, P4 ;  /* 0x000000010000780c */ /* 0x000fe200027a1670 */
[----:B------:R-:W-:Y:S01]  /*1a60*/  CS2R R98, SRZ ;  /* 0x0000000000627805 */ /* 0x000fe2000001ff00 */
[----:B------:R-:W-:Y:S01]  /*1a70*/  IADD3 R15, R43, UR4, RZ ;  /* 0x000000042b0f7c10 */ /* 0x000fe2000fffe0ff */
[----:B------:R3:W-:Y:S01]  /*1a80*/  LDGSTS.E.BYPASS.LTC128B.128 [R38+0x9080], [R10.64], !P2 ;  /* 0x090800000a267fae */ /* 0x0007e2000d101d50 */
[----:B------:R-:W-:Y:S01]  /*1a90*/  ISETP.GE.AND P2, PT, R18, c[0x0][0x19c], PT ;  /* 0x0000670012007a0c */ /* 0x000fe20003f46270 */
[----:B------:R-:W-:Y:S01]  /*1aa0*/  ULDC.64 UR4, c[0x0][0x288] ;  /* 0x0000a20000047ab9 */ /* 0x000fe20000000a00 */
[----:B------:R-:W-:Y:S01]  /*1ab0*/  CS2R R96, SRZ ;  /* 0x0000000000607805 */ /* 0x000fe2000001ff00 */
[----:B------:R3:W-:Y:S01]  /*1ac0*/  LDGSTS.E.BYPASS.LTC128B.128 [R38+0xb080], [R10.64+0x80], !P6 ;  /* 0x0b0800800a267fae */ /* 0x0007e2000f101d50 */
[----:B------:R-:W-:Y:S01]  /*1ad0*/  ISETP.LT.OR P6, PT, R0, 0x1, P3 ;  /* 0x000000010000780c */ /* 0x000fe20001fc1670 */
[----:B------:R-:W-:Y:S01]  /*1ae0*/  UIMAD UR4, UR9, UR4, URZ ;  /* 0x00000004090472a4 */ /* 0x000fe2000f8e023f */
[----:B------:R-:W-:Y:S01]  /*1af0*/  CS2R R94, SRZ ;  /* 0x00000000005e7805 */ /* 0x000fe2000001ff00 */
[----:B------:R3:W-:Y:S01]  /*1b00*/  LDGSTS.E.BYPASS.LTC128B.128 [R38+0xd080], [R10.64+0x100], !P1 ;  /* 0x0d0801000a267fae */ /* 0x0007e2000c901d50 */
[----:B------:R-:W-:Y:S01]  /*1b10*/  ISETP.GE.AND P1, PT, R19, c[0x0][0x19c], PT ;  /* 0x0000670013007a0c */ /* 0x000fe20003f26270 */
[----:B------:R-:W-:Y:S01]  /*1b20*/  UIMAD UR4, UR12, UR5, UR4 ;  /* 0x000000050c0472a4 */ /* 0x000fe2000f8e0204 */
[----:B-1----:R-:W-:Y:S01]  /*1b30*/  IMAD.U32 R6, RZ, RZ, UR6 ;  /* 0x00000006ff067e24 */ /* 0x002fe2000f8e00ff */
[----:B------:R3:W-:Y:S01]  /*1b40*/  LDGSTS.E.BYPASS.LTC128B.128 [R38+0xf080], [R10.64+0x180], !P0 ;  /* 0x0f0801800a267fae */ /* 0x0007e2000c101d50 */
[----:B------:R-:W-:Y:S01]  /*1b50*/  CS2R R92, SRZ ;  /* 0x00000000005c7805 */ /* 0x000fe2000001ff00 */
[----:B------:R-:W-:Y:S01]  /*1b60*/  CS2R R90, SRZ ;  /* 0x00000000005a7805 */ /* 0x000fe2000001ff00 */
[----:B------:R-:W-:Y:S01]  /*1b70*/  IMAD.WIDE.U32 R6, R6, UR18, R14 ;  /* 0x0000001206067c25 */ /* 0x000fe2000f8e000e */
[----:B------:R-:W0:Y:S01]  /*1b80*/  LDGDEPBAR ;  /* 0x00000000000079af */ /* 0x000e220000000000 */
[----:B------:R-:W-:Y:S01]  /*1b90*/  CS2R R88, SRZ ;  /* 0x0000000000587805 */ /* 0x000fe2000001ff00 */
[----:B------:R-:W-:Y:S01]  /*1ba0*/  CS2R R86, SRZ ;  /* 0x0000000000567805 */ /* 0x000fe2000001ff00 */
[----:B------:R-:W-:Y:S01]  /*1bb0*/  CS2R R82, SRZ ;  /* 0x0000000000527805 */ /* 0x000fe2000001ff00 */
[----:B------:R1:W-:Y:S01]  /*1bc0*/  LDGSTS.E.BYPASS.LTC128B.128 [R38+0x80], [R4.64], !P5 ;  /* 0x0008000004267fae */ /* 0x0003e2000e901d50 */
[----:B------:R-:W-:Y:S01]  /*1bd0*/  IADD3 R3, R7, UR7, RZ ;  /* 0x0000000707037c10 */ /* 0x000fe2000fffe0ff */
[----:B------:R-:W-:Y:S01]  /*1be0*/  ULDC.64 UR6, c[0x0][0x270] ;  /* 0x00009c0000067ab9 */ /* 0x000fe20000000a00 */
[C---:B------:R-:W-:Y:S01]  /*1bf0*/  ISETP.LT.OR P5, PT, R0.reuse, 0x1, P1 ;  /* 0x000000010000780c */ /* 0x040fe20000fa1670 */
[----:B------:R1:W-:Y:S01]  /*1c00*/  LDGSTS.E.BYPASS.LTC128B.128 [R38+0x2080], [R4.64+0x80], !P6 ;  /* 0x0208008004267fae */ /* 0x0003e2000f101d50 */
[C---:B------:R-:W-:Y:S01]  /*1c10*/  ISETP.LT.OR P6, PT, R0.reuse, 0x1, P2 ;  /* 0x000000010000780c */ /* 0x040fe200017c1670 */
[----:B------:R-:W-:Y:S01]  /*1c20*/  UIMAD UR6, UR9, UR6, URZ ;  /* 0x00000006090672a4 */ /* 0x000fe2000f8e023f */
[----:B------:R-:W-:Y:S01]  /*1c30*/  CS2R R80, SRZ ;  /* 0x0000000000507805 */ /* 0x000fe2000001ff00 */
[----:B------:R4:W-:Y:S01]  /*1c40*/  STL.64 [R1+0x80], R14 ;  /* 0x0000800e01007387 */ /* 0x0009e20000100a00 */
[----:B------:R-:W-:Y:S01]  /*1c50*/  P2R R7, PR, RZ, 0x40 ;  /* 0x00000040ff077803 */ /* 0x000fe20000000000 */
[----:B------:R-:W-:Y:S01]  /*1c60*/  UIMAD UR6, UR12, UR7, UR6 ;  /* 0x000000070c0672a4 */ /* 0x000fe2000f8e0206 */
[C---:B------:R-:W-:Y:S01]  /*1c70*/  ISETP.LT.OR P6, PT, R0.reuse, 0x21, P4 ;  /* 0x000000210000780c */ /* 0x040fe200027c1670 */
[----:B------:R-:W-:Y:S01]  /*1c80*/  CS2R R78, SRZ ;  /* 0x00000000004e7805 */ /* 0x000fe2000001ff00 */
[----:B------:R-:W-:Y:S01]  /*1c90*/  ISETP.LT.OR P4, PT, R0, 0x21, P2 ;  /* 0x000000210000780c */ /* 0x000fe20001781670 */
[----:B------:R-:W-:Y:S01]  /*1ca0*/  CS2R R76, SRZ ;  /* 0x00000000004c7805 */ /* 0x000fe2000001ff00 */
[----:B------:R-:W-:Y:S01]  /*1cb0*/  CS2R R74, SRZ ;  /* 0x00000000004a7805 */ /* 0x000fe2000001ff00 */
[----:B------:R-:W-:Y:S01]  /*1cc0*/  CS2R R72, SRZ ;  /* 0x0000000000487805 */ /* 0x000fe2000001ff00 */
[----:B------:R-:W-:Y:S01]  /*1cd0*/  CS2R R70, SRZ ;  /* 0x0000000000467805 */ /* 0x000fe2000001ff00 */
[----:B------:R-:W-:Y:S01]  /*1ce0*/  CS2R R68, SRZ ;  /* 0x0000000000447805 */ /* 0x000fe2000001ff00 */
[C---:B---3--:R-:W-:Y:S01]  /*1cf0*/  LEA R10, P0, R6.reuse, c[0x0][0x1f0], 0x1 ;  /* 0x00007c00060a7a11 */ /* 0x048fe200078008ff */
[----:B------:R-:W-:Y:S01]  /*1d00*/  CS2R R66, SRZ ;  /* 0x0000000000427805 */ /* 0x000fe2000001ff00 */
[----:B------:R-:W-:Y:S01]  /*1d10*/  CS2R R64, SRZ ;  /* 0x0000000000407805 */ /* 0x000fe2000001ff00 */
[----:B------:R-:W-:Y:S01]  /*1d20*/  CS2R R62, SRZ ;  /* 0x00000000003e7805 */ /* 0x000fe2000001ff00 */
[----:B------:R-:W-:Y:S01]  /*1d30*/  LEA.HI.X R11, R6, c[0x0][0x1f4], R3, 0x1, P0 ;  /* 0x00007d00060b7a11 */ /* 0x000fe200000f0c03 */
[----:B------:R-:W-:Y:S01]  /*1d40*/  CS2R R60, SRZ ;  /* 0x00000000003c7805 */ /* 0x000fe2000001ff00 */
[----:B------:R-:W-:Y:S01]  /*1d50*/  P2R R3, PR, RZ, 0x20 ;  /* 0x00000020ff037803 */ /* 0x000fe20000000000 */
[----:B------:R-:W-:Y:S01]  /*1d60*/  CS2R R58, SRZ ;  /* 0x00000000003a7805 */ /* 0x000fe2000001ff00 */
[C---:B------:R-:W-:Y:S01]  /*1d70*/  ISETP.LT.OR P5, PT, R0.reuse, 0x21, P3 ;  /* 0x000000210000780c */ /* 0x040fe20001fa1670 */
[----:B------:R-:W-:Y:S01]  /*1d80*/  CS2R R56, SRZ ;  /* 0x0000000000387805 */ /* 0x000fe2000001ff00 */
[----:B------:R-:W-:Y:S01]  /*1d90*/  ISETP.LT.OR P3, PT, R0, 0x21, P1 ;  /* 0x000000210000780c */ /* 0x000fe20000f61670 */
[----:B------:R-:W-:Y:S01]  /*1da0*/  IMAD.SHL.U32 R0, R20, 0x40, RZ ;  /* 0x0000004014007824 */ /* 0x000fe200078e00ff */
[----:B------:R-:W-:Y:S01]  /*1db0*/  ISETP.NE.AND P1, PT, R7, RZ, PT ;  /* 0x000000ff0700720c */ /* 0x000fe20003f25270 */
[----:B------:R-:W-:Y:S01]  /*1dc0*/  CS2R R54, SRZ ;  /* 0x0000000000367805 */ /* 0x000fe2000001ff00 */
[----:B------:R-:W-:Y:S01]  /*1dd0*/  ISETP.NE.AND P2, PT, R3, RZ, PT ;  /* 0x000000ff0300720c */ /* 0x000fe20003f45270 */
[----:B------:R-:W-:Y:S01]  /*1de0*/  IMAD R3, R22, 0x800, R23 ;  /* 0x0000080016037824 */ /* 0x000fe200078e0217 */
[C---:B------:R-:W-:Y:S01]  /*1df0*/  LEA R6, P0, R13.reuse, c[0x0][0x160], 0x1 ;  /* 0x000058000d067a11 */ /* 0x040fe200078008ff */
[----:B------:R-:W-:Y:S01]  /*1e00*/  CS2R R52, SRZ ;  /* 0x0000000000347805 */ /* 0x000fe2000001ff00 */
[----:B------:R-:W-:Y:S01]  /*1e10*/  LOP3.LUT R12, R0, 0x1c0, RZ, 0xc0, !PT ;  /* 0x000001c0000c7812 */ /* 0x000fe200078ec0ff */
[----:B------:R-:W-:Y:S01]  /*1e20*/  CS2R R50, SRZ ;  /* 0x0000000000327805 */ /* 0x000fe2000001ff00 */
[----:B------:R-:W-:Y:S01]  /*1e30*/  LEA.HI.X R7, R13, c[0x0][0x164], R16, 0x1, P0 ;  /* 0x000059000d077a11 */ /* 0x000fe200000f0c10 */
[----:B------:R-:W-:Y:S01]  /*1e40*/  CS2R R48, SRZ ;  /* 0x0000000000307805 */ /* 0x000fe2000001ff00 */
[----:B------:R-:W-:Y:S01]  /*1e50*/  LOP3.LUT R0, R12, 0x8, R35, 0xf8, !PT ;  /* 0x000000080c007812 */ /* 0x000fe200078ef823 */
[----:B------:R-:W-:Y:S01]  /*1e60*/  CS2R R46, SRZ ;  /* 0x00000000002e7805 */ /* 0x000fe2000001ff00 */
[----:B------:R-:W-:Y:S01]  /*1e70*/  SHF.R.U32.HI R13, RZ, 0x3, R12 ;  /* 0x00000003ff0d7819 */ /* 0x000fe2000001160c */
[----:B------:R1:W-:Y:S01]  /*1e80*/  LDGSTS.E.BYPASS.LTC128B.128 [R38+0x4080], [R4.64+0x100], !P1 ;  /* 0x0408010004267fae */ /* 0x0003e2000c901d50 */
[----:B------:R-:W-:Y:S01]  /*1e90*/  ISETP.LT.AND P0, PT, R40, UR20, PT ;  /* 0x0000001428007c0c */ /* 0x000fe2000bf01270 */
[----:B------:R-:W-:Y:S01]  /*1ea0*/  CS2R R44, SRZ ;  /* 0x00000000002c7805 */ /* 0x000fe2000001ff00 */
[----:B------:R-:W-:Y:S01]  /*1eb0*/  LOP3.LUT R0, R0, R13, RZ, 0x3c, !PT ;  /* 0x0000000d00007212 */ /* 0x000fe200078e3cff */
[----:B------:R1:W-:Y:S01]  /*1ec0*/  LDGSTS.E.BYPASS.LTC128B.128 [R38+0x6080], [R4.64+0x180], !P2 ;  /* 0x0608018004267fae */ /* 0x0003e2000d101d50 */
[C---:B------:R-:W-:Y:S01]  /*1ed0*/  LOP3.LUT P1, RZ, R20.reuse, 0x2, RZ, 0xc0, !PT ;  /* 0x0000000214ff7812 */ /* 0x040fe2000782c0ff */
[----:B--2---:R-:W-:Y:S01]  /*1ee0*/  CS2R R42, SRZ ;  /* 0x00000000002a7805 */ /* 0x004fe2000001ff00 */
[----:B------:R-:W-:Y:S01]  /*1ef0*/  LOP3.LUT P2, RZ, R20, 0x4, RZ, 0xc0, !PT ;  /* 0x0000000414ff7812 */ /* 0x000fe2000784c0ff */
[----:B------:R2:W-:Y:S01]  /*1f00*/  LDGSTS.E.BYPASS.LTC128B.128 [R38+0x1080], [R8.64], !P6 ;  /* 0x0108000008267fae */ /* 0x0005e2000f101d50 */
[----:B------:R-:W-:Y:S01]  /*1f10*/  ISETP.GE.AND P6, PT, R2, c[0x0][0x16c], PT ;  /* 0x00005b0002007a0c */ /* 0x000fe20003fc6270 */
[----:B------:R-:W-:-:S02]  /*1f20*/  ULDC UR7, c[0x0][0x198] ;  /* 0x0000660000077ab9 */ /* 0x000fc40000000800 */
[----:B------:R2:W-:Y:S01]  /*1f30*/  LDGSTS.E.BYPASS.LTC128B.128 [R38+0x3080], [R8.64+0x80], !P5 ;  /* 0x0308008008267fae */ /* 0x0005e2000e901d50 */
[----:B------:R-:W-:Y:S01]  /*1f40*/  ISETP.GT.AND P5, PT, R84, 0x7, PT ;  /* 0x000000075400780c */ /* 0x000fe20003fa4270 */
[----:B------:R-:W-:Y:S02]  /*1f50*/  ULDC UR9, c[0x0][0x168] ;  /* 0x00005a0000097ab9 */ /* 0x000fe40000000800 */
[----:B------:R2:W-:Y:S01]  /*1f60*/  LDGSTS.E.BYPASS.LTC128B.128 [R38+0x5080], [R8.64+0x100], !P4 ;  /* 0x0508010008267fae */ /* 0x0005e2000e101d50 */
[----:B------:R-:W-:-:S03]  /*1f70*/  ISETP.GE.OR P4, PT, R2, c[0x0][0x16c], !P0 ;  /* 0x00005b0002007a0c */ /* 0x000fc60004786670 */
[----:B------:R2:W-:Y:S01]  /*1f80*/  LDGSTS.E.BYPASS.LTC128B.128 [R38+0x7080], [R8.64+0x180], !P3 ;  /* 0x0708018008267fae */ /* 0x0005e2000d901d50 */
[----:B------:R-:W-:-:S03]  /*1f90*/  ISETP.GE.AND P3, PT, R2, c[0x0][0x1fc], PT ;  /* 0x00007f0002007a0c */ /* 0x000fc60003f66270 */
[----:B------:R-:W0:Y:S01]  /*1fa0*/  LDGDEPBAR ;  /* 0x00000000000079af */ /* 0x000e220000000000 */
[----:B-1----:R-:W-:Y:S02]  /*1fb0*/  P2R R4, PR, RZ, 0x8 ;  /* 0x00000008ff047803 */ /* 0x002fe40000000000 */
[----:B------:R-:W-:Y:S01]  /*1fc0*/  ISETP.GE.OR P3, PT, R2, c[0x0][0x1fc], !P0 ;  /* 0x00007f0002007a0c */ /* 0x000fe20004766670 */
[----:B------:R-:W-:Y:S01]  /*1fd0*/  IMAD.IADD R2, R3, 0x1, R0 ;  /* 0x0000000103027824 */ /* 0x000fe200078e0200 */
[----:B------:R-:W-:Y:S01]  /*1fe0*/  SHF.R.S32.HI R0, RZ, 0x1f, R21 ;  /* 0x0000001fff007819 */ /* 0x000fe20000011415 */
[----:B------:R-:W-:Y:S01]  /*1ff0*/  IMAD.MOV.U32 R3, RZ, RZ, 0x40 ;  /* 0x00000040ff037424 */ /* 0x000fe200078e00ff */
[----:B------:R-:W-:Y:S01]  /*2000*/  P2R R20, PR, RZ, 0x8 ;  /* 0x00000008ff147803 */ /* 0x000fe20000000000 */
[----:B------:R-:W-:Y:S01]  /*2010*/  IMAD.SHL.U32 R39, R2, 0x2, RZ ;  /* 0x0000000202277824 */ /* 0x000fe200078e00ff */
[----:B----4-:R-:W-:Y:S02]  /*2020*/  LEA.HI R14, R0, R21, RZ, 0x2 ;  /* 0x00000015000e7211 */ /* 0x010fe400078f10ff */
[----:B------:R-:W-:-:S02]  /*2030*/  SEL R0, R148, 0xffffffe0, !P1 ;  /* 0xffffffe094007807 */ /* 0x000fc40004800000 */
[----:B------:R-:W-:Y:S01]  /*2040*/  SEL R2, R3, 0xffffffc0, !P2 ;  /* 0xffffffc003027807 */ /* 0x000fe20005000000 */
[----:B------:R-:W-:Y:S01]  /*2050*/  IMAD.U32 R3, RZ, RZ, UR13 ;  /* 0x0000000dff037e24 */ /* 0x000fe2000f8e00ff */
[----:B------:R-:W-:Y:S01]  /*2060*/  ISETP.GE.OR P3, PT, R17, c[0x0][0x16c], !P0 ;  /* 0x00005b0011007a0c */ /* 0x000fe20004766670 */
[----:B------:R-:W-:Y:S01]  /*2070*/  IMAD.IADD R26, R39, 0x1, R0 ;  /* 0x00000001271a7824 */ /* 0x000fe200078e0200 */
[----:B------:R-:W-:Y:S01]  /*2080*/  ISETP.GE.OR P2, PT, R18, c[0x0][0x16c], !P0 ;  /* 0x00005b0012007a0c */ /* 0x000fe20004746670 */
[----:B------:R-:W-:-:S04]  /*2090*/  DEPBAR.LE SB0, 0x1 ;  /* 0x000080400000791a */ /* 0x000fc80000000000 */
[----:B------:R-:W-:Y:S01]  /*20a0*/  BAR.SYNC.DEFER_BLOCKING 0x0 ;  /* 0x0000000000007b1d */ /* 0x000fe20000010000 */
[----:B------:R-:W-:Y:S01]  /*20b0*/  IMAD.IADD R16, R39, 0x1, R2 ;  /* 0x0000000127107824 */ /* 0x000fe200078e0202 */
[----:B------:R-:W-:Y:S01]  /*20c0*/  ISETP.GE.OR P1, PT, R19, c[0x0][0x16c], !P0 ;  /* 0x00005b0013007a0c */ /* 0x000fe20004726670 */
[----:B------:R-:W-:Y:S01]  /*20d0*/  IMAD.IADD R15, R2, 0x1, R26 ;  /* 0x00000001020f7824 */ /* 0x000fe200078e021a */
[----:B------:R-:W-:Y:S01]  /*20e0*/  IADD3 R5, R31, UR4, RZ ;  /* 0x000000041f057c10 */ /* 0x000fe2000fffe0ff */
[----:B--2---:R-:W-:Y:S01]  /*20f0*/  IMAD.MOV.U32 R8, RZ, RZ, R28 ;  /* 0x000000ffff087224 */ /* 0x004fe200078e001c */
[----:B------:R-:W-:Y:S01]  /*2100*/  ULDC.64 UR4, c[0x0][0x278] ;  /* 0x00009e0000047ab9 */ /* 0x000fe20000000a00 */
[----:B------:R-:W-:Y:S01]  /*2110*/  IADD3 R9, R29, UR6, RZ ;  /* 0x000000061d097c10 */ /* 0x000fe2000fffe0ff */
[----:B------:R-:W-:Y:S01]  /*2120*/  UIMAD UR4, UR8, UR4, URZ ;  /* 0x00000004080472a4 */ /* 0x000fe2000f8e023f */
[----:B------:R-:W-:Y:S01]  /*2130*/  IMAD.U32 R0, RZ, RZ, UR13 ;  /* 0x0000000dff007e24 */ /* 0x000fe2000f8e00ff */
[----:B------:R-:W-:Y:S01]  /*2140*/  STL [R1+0x28], R39 ;  /* 0x0000282701007387 */ /* 0x000fe20000100800 */
[----:B------:R-:W-:Y:S01]  /*2150*/  USHF.R.S32.HI UR6, URZ, 0x1f, UR19 ;  /* 0x0000001f3f067899 */ /* 0x000fe20008011413 */
[----:B------:R-:W-:Y:S01]  /*2160*/  IMAD.WIDE.U32 R40, R3, c[0x0][0x278], R8 ;  /* 0x00009e0003287a25 */ /* 0x000fe200078e0008 */
[----:B------:R-:W-:Y:S01]  /*2170*/  UIMAD UR5, UR13, UR5, UR4 ;  /* 0x000000050d0572a4 */ /* 0x000fe2000f8e0204 */
[----:B------:R-:W-:Y:S01]  /*2180*/  STL [R1+0x2c], R26 ;  /* 0x00002c1a01007387 */ /* 0x000fe20000100800 */
[----:B------:R-:W-:Y:S01]  /*2190*/  LOP3.LUT R14, R14, 0x1ffffffc, RZ, 0xc0, !PT ;  /* 0x1ffffffc0e0e7812 */ /* 0x000fe200078ec0ff */
[----:B------:R-:W-:Y:S01]  /*21a0*/  IMAD.WIDE.U32 R150, R0, c[0x0][0x240], R24 ;  /* 0x0000900000967a25 */ /* 0x000fe200078e0018 */
[----:B------:R-:W-:Y:S01]  /*21b0*/  LOP3.LUT R0, R33, 0xfffffff0, RZ, 0xc0, !PT ;  /* 0xfffffff021007812 */ /* 0x000fe200078ec0ff */
[----:B------:R-:W-:Y:S02]  /*21c0*/  STL [R1+0x34], R16 ;  /* 0x0000341001007387 */ /* 0x000fe40000100800 */
[----:B------:R-:W-:Y:S01]  /*21d0*/  IMAD.IADD R21, R21, 0x1, -R14 ;  /* 0x0000000115157824 */ /* 0x000fe200078e0a0e */
[----:B------:R-:W-:Y:S01]  /*21e0*/  LOP3.LUT R14, R27, 0xffffffe0, RZ, 0xc0, !PT ;  /* 0xffffffe01b0e7812 */ /* 0x000fe200078ec0ff */
[----:B------:R-:W-:Y:S01]  /*21f0*/  STL [R1+0x30], R15 ;  /* 0x0000300f01007387 */ /* 0x000fe20000100800 */
[----:B------:R-:W-:-:S02]  /*2200*/  IMAD.IADD R0, R84, 0x1, -R0 ;  /* 0x0000000154007824 */ /* 0x000fc400078e0a00 */
[----:B------:R-:W-:Y:S01]  /*2210*/  IMAD.U32 R9, RZ, RZ, UR13 ;  /* 0x0000000dff097e24 */ /* 0x000fe2000f8e00ff */
[----:B------:R-:W1:Y:S02]  /*2220*/  LDSM.16.M88.4 R164, [R39+0x8080] ;  /* 0x0080800027a4783b */ /* 0x000e640000000200 */
[----:B------:R-:W-:Y:S02]  /*2230*/  SHF.R.S32.HI R8, RZ, 0x1f, R0 ;  /* 0x0000001fff087819 */ /* 0x000fe40000011400 */
[----:B------:R-:W2:Y:S02]  /*2240*/  LDSM.16.M88.4 R168, [R26+0x8080] ;  /* 0x008080001aa8783b */ /* 0x000ea40000000200 */
[----:B------:R-:W-:Y:S02]  /*2250*/  LEA.HI R8, R8, R0, RZ, 0x3 ;  /* 0x0000000008087211 */ /* 0x000fe400078f18ff */
[----:B------:R-:W3:Y:S04]  /*2260*/  LDSM.16.M88.4 R172, [R16+0x8080] ;  /* 0x0080800010ac783b */ /* 0x000ee80000000200 */
[----:B------:R-:W4:Y:S04]  /*2270*/  LDSM.16.M88.4 R176, [R15+0x8080] ;  /* 0x008080000fb0783b */ /* 0x000f280000000200 */
        /* <DEDUP_REMOVED lines=11> */
[----:B------:R2:W1:Y:S04]  /*2330*/  LDSM.16.M88.4 R224, [R15+0xe080] ;  /* 0x00e080000fe0783b */ /* 0x0004680000000200 */
[----:B------:R-:W-:Y:S06]  /*2340*/  BAR.SYNC.DEFER_BLOCKING 0x0 ;  /* 0x0000000000007b1d */ /* 0x000fec0000010000 */
[----:B------:R-:W-:Y:S04]  /*2350*/  STL.64 [R1+0xb0], R150 ;  /* 0x0000b09601007387 */ /* 0x000fe80000100a00 */
[----:B------:R1:W-:Y:S01]  /*2360*/  STL.64 [R1+0x90], R40 ;  /* 0x0000902801007387 */ /* 0x0003e20000100a00 */
[----:B-----5:R-:W-:-:S02]  /*2370*/  SEL R26, RZ, 0x1, P6 ;  /* 0x00000001ff1a7807 */ /* 0x020fc40003000000 */
[----:B------:R-:W-:Y:S02]  /*2380*/  ISETP.GE.OR P6, PT, R17, c[0x0][0x1fc], !P0 ;  /* 0x00007f0011007a0c */ /* 0x000fe400047c6670 */
[----:B--2---:R-:W-:Y:S01]  /*2390*/  IADD3 R15, R41, UR5, RZ ;  /* 0x00000005290f7c10 */ /* 0x004fe2000fffe0ff */
[----:B------:R-:W-:Y:S02]  /*23a0*/  ULDC.64 UR4, c[0x0][0x290] ;  /* 0x0000a40000047ab9 */ /* 0x000fe40000000a00 */
[----:B------:R-:W-:Y:S01]  /*23b0*/  UIMAD UR4, UR8, UR4, URZ ;  /* 0x00000004080472a4 */ /* 0x000fe2000f8e023f */
[----:B------:R-:W-:Y:S01]  /*23c0*/  @!PT LDS RZ, [RZ] ;  /* 0x00000000fffff984 */ /* 0x000fe20000000800 */
[----:B------:R-:W-:Y:S01]  /*23d0*/  @!PT LDS RZ, [RZ] ;  /* 0x00000000fffff984 */ /* 0x000fe20000000800 */
[----:B------:R-:W-:Y:S01]  /*23e0*/  @!PT LDS RZ, [RZ] ;  /* 0x00000000fffff984 */ /* 0x000fe20000000800 */
[----:B------:R2:W-:Y:S01]  /*23f0*/  LDGSTS.E.BYPASS.LTC128B.128 [R38+0x8080], [R6.64], !P4 ;  /* 0x0808000006267fae */ /* 0x0005e2000e101d50 */
[----:B------:R-:W-:Y:S01]  /*2400*/  ISETP.NE.AND P4, PT, R4, RZ, PT ;  /* 0x000000ff0400720c */ /* 0x000fe20003f85270 */
[----:B------:R-:W-:Y:S01]  /*2410*/  IMAD.MOV.U32 R4, RZ, RZ, R30 ;  /* 0x000000ffff047224 */ /* 0x000fe200078e001e */
[----:B------:R-:W-:Y:S01]  /*2420*/  UIMAD UR4, UR13, UR5, UR4 ;  /* 0x000000050d0472a4 */ /* 0x000fe2000f8e0204 */
[----:B------:R2:W-:Y:S01]  /*2430*/  LDGSTS.E.BYPASS.LTC128B.128 [R38+0x9080], [R6.64+0x80], !P3 ;  /* 0x0908008006267fae */ /* 0x0005e2000d901d50 */
[----:B------:R-:W-:Y:S01]  /*2440*/  ISETP.GE.AND P3, PT, R17, c[0x0][0x16c], PT ;  /* 0x00005b0011007a0c */ /* 0x000fe20003f66270 */
[----:B------:R-:W-:Y:S01]  /*2450*/  IMAD.WIDE.U32 R28, R9, c[0x0][0x290], R4 ;  /* 0x0000a400091c7a25 */ /* 0x000fe200078e0004 */
[----:B------:R-:W-:Y:S01]  /*2460*/  LOP3.LUT R9, R8, 0xfffffff8, RZ, 0xc0, !PT ;  /* 0xfffffff808097812 */ /* 0x000fe200078ec0ff */
[----:B------:R2:W-:Y:S01]  /*2470*/  LDGSTS.E.BYPASS.LTC128B.128 [R38+0xa080], [R6.64+0x100], !P2 ;  /* 0x0a08010006267fae */ /* 0x0005e2000d101d50 */
[----:B------:R-:W-:Y:S01]  /*2480*/  SEL R23, RZ, 0xffffffff, P3 ;  /* 0xffffffffff177807 */ /* 0x000fe20001800000 */
[----:B------:R-:W-:Y:S01]  /*2490*/  IMAD.SHL.U32 R5, R34, 0x10, RZ ;  /* 0x0000001022057824 */ /* 0x000fe200078e00ff */
[----:B------:R-:W-:Y:S01]  /*24a0*/  ISETP.GE.AND P3, PT, R17, c[0x0][0x1fc], PT ;  /* 0x00007f0011007a0c */ /* 0x000fe20003f66270 */
[----:B------:R2:W-:Y:S01]  /*24b0*/  LDGSTS.E.BYPASS.LTC128B.128 [R38+0xb080], [R6.64+0x180], !P1 ;  /* 0x0b08018006267fae */ /* 0x0005e2000c901d50 */
[----:B------:R-:W-:Y:S01]  /*24c0*/  ISETP.GE.AND P1, PT, R19, c[0x0][0x16c], PT ;  /* 0x00005b0013007a0c */ /* 0x000fe20003f26270 */
[----:B------:R-:W-:Y:S01]  /*24d0*/  IMAD.IADD R0, R0, 0x1, -R9 ;  /* 0x0000000100007824 */ /* 0x000fe200078e0a09 */
[----:B------:R-:W-:Y:S01]  /*24e0*/  LOP3.LUT R12, R12, 0x10, R5, 0xf8, !PT ;  /* 0x000000100c0c7812 */ /* 0x000fe200078ef805 */
[----:B------:R5:W-:Y:S01]  /*24f0*/  STL [R1+0xac], R15 ;  /* 0x0000ac0f01007387 */ /* 0x000be20000100800 */
[----:B------:R-:W-:Y:S01]  /*2500*/  SEL R24, RZ, 0x8, P1 ;  /* 0x00000008ff187807 */ /* 0x000fe20000800000 */
[----:B------:R-:W-:Y:S01]  /*2510*/  CS2R R30, SRZ ;  /* 0x00000000001e7805 */ /* 0x000fe2000001ff00 */
[----:B------:R-:W-:Y:S01]  /*2520*/  @!P5 IADD3 R3, P1, R40, UR19, RZ ;  /* 0x000000132803dc10 */ /* 0x000fe2000ff3e0ff */
[----:B------:R-:W-:Y:S01]  /*2530*/  STL.64 [R1+0x88], R28 ;  /* 0x0000881c01007387 */ /* 0x000fe20000100a00 */
[----:B------:R-:W-:Y:S01]  /*2540*/  ISETP.GE.AND P2, PT, R18, c[0x0][0x16c], PT ;  /* 0x00005b0012007a0c */ /* 0x000fe20003f46270 */
[----:B-1----:R-:W-:Y:S01]  /*2550*/  CS2R R40, SRZ ;  /* 0x0000000000287805 */ /* 0x002fe2000001ff00 */
[----:B------:R-:W-:-:S02]  /*2560*/  SEL R17, RZ, 0xffffffff, P3 ;  /* 0xffffffffff117807 */ /* 0x000fc40001800000 */
[----:B------:R-:W-:Y:S02]  /*2570*/  SEL R16, RZ, 0x1, P4 ;  /* 0x00000001ff107807 */ /* 0x000fe40002000000 */
[C---:B------:R-:W-:Y:S02]  /*2580*/  ISETP.GE.OR P4, PT, R18.reuse, c[0x0][0x1fc], !P0 ;  /* 0x00007f0012007a0c */ /* 0x040fe40004786670 */
[----:B------:R-:W-:Y:S02]  /*2590*/  ISETP.GE.OR P3, PT, R19, c[0x0][0x1fc], !P0 ;  /* 0x00007f0013007a0c */ /* 0x000fe40004766670 */
[----:B------:R-:W-:Y:S02]  /*25a0*/  SEL R25, RZ, 0x4, P2 ;  /* 0x00000004ff197807 */ /* 0x000fe40001000000 */
[----:B------:R-:W-:Y:S02]  /*25b0*/  ISETP.GE.AND P2, PT, R18, c[0x0][0x1fc], PT ;  /* 0x00007f0012007a0c */ /* 0x000fe40003f46270 */
[----:B--2---:R-:W-:-:S02]  /*25c0*/  @!P5 IADD3.X R7, R15, UR6, RZ, P1, !PT ;  /* 0x000000060f07dc10 */ /* 0x004fc40008ffe4ff */
[----:B------:R-:W-:Y:S01]  /*25d0*/  @!P5 LEA R6, P1, R3, c[0x0][0x258], 0x2 ;  /* 0x000096000306da11 */ /* 0x000fe200078210ff */
[----:B-----5:R-:W-:-:S03]  /*25e0*/  IMAD.SHL.U32 R15, R22, 0x20, RZ ;  /* 0x00000020160f7824 */ /* 0x020fc600078e00ff */
[----:B------:R-:W-:Y:S01]  /*25f0*/  @!P5 LEA.HI.X R7, R3, c[0x0][0x25c], R7, 0x2, P1 ;  /* 0x000097000307da11 */ /* 0x000fe200008f1407 */
[----:B------:R-:W-:Y:S01]  /*2600*/  IMAD.IADD R3, R84, 0x1, -R14 ;  /* 0x0000000154037824 */ /* 0x000fe200078e0a0e */
[----:B------:R-:W-:Y:S02]  /*2610*/  ISETP.GE.AND P1, PT, R19, c[0x0][0x1fc], PT ;  /* 0x00007f0013007a0c */ /* 0x000fe40003f26270 */
[----:B------:R-:W-:Y:S01]  /*2620*/  IADD3 R19, R29, UR4, RZ ;  /* 0x000000041d137c10 */ /* 0x000fe2000fffe0ff */
[----:B------:R-:W-:Y:S01]  /*2630*/  ULDC.64 UR4, c[0x0][0x240] ;  /* 0x0000900000047ab9 */ /* 0x000fe20000000a00 */
[----:B------:R-:W-:Y:S01]  /*2640*/  SHF.R.S32.HI R14, RZ, 0x1f, R3 ;  /* 0x0000001fff0e7819 */ /* 0x000fe20000011403 */
[----:B------:R-:W-:Y:S01]  /*2650*/  UIMAD UR4, UR8, UR4, URZ ;  /* 0x00000004080472a4 */ /* 0x000fe2000f8e023f */
[----:B------:R-:W-:Y:S02]  /*2660*/  LOP3.LUT R15, R36, 0x20, R15, 0xf8, !PT ;  /* 0x00000020240f7812 */ /* 0x000fe400078ef80f */
[----:B------:R-:W-:Y:S01]  /*2670*/  LEA.HI R4, R14, R3, RZ, 0x2 ;  /* 0x000000030e047211 */ /* 0x000fe200078f10ff */
[----:B------:R-:W-:Y:S01]  /*2680*/  UIMAD UR5, UR13, UR5, UR4 ;  /* 0x000000050d0572a4 */ /* 0x000fe2000f8e0204 */
[----:B------:R-:W-:Y:S01]  /*2690*/  SEL R14, RZ, 0x4, P2 ;  /* 0x00000004ff0e7807 */ /* 0x000fe20001000000 */
[----:B------:R-:W-:Y:S01]  /*26a0*/  UMOV UR8, 0xffffffe0 ;  /* 0xffffffe000087882 */ /* 0x000fe20000000000 */
[----:B------:R-:W-:-:S02]  /*26b0*/  LOP3.LUT R9, R4, 0x7ffffffc, RZ, 0xc0, !PT ;  /* 0x7ffffffc04097812 */ /* 0x000fc400078ec0ff */
[----:B------:R-:W-:Y:S02]  /*26c0*/  LEA.HI.SX32 R5, R4, R5, 0x1e ;  /* 0x0000000504057211 */ /* 0x000fe400078ff2ff */
[----:B------:R-:W-:Y:S01]  /*26d0*/  LOP3.LUT P2, RZ, R0, 0x4, RZ, 0xc0, !PT ;  /* 0x0000000400ff7812 */ /* 0x000fe2000784c0ff */
[----:B------:R-:W-:Y:S02]  /*26e0*/  IMAD.IADD R4, R3, 0x1, -R9 ;  /* 0x0000000103047824 */ /* 0x000fe400078e0a09 */
[----:B------:R-:W-:Y:S01]  /*26f0*/  @!P5 IMAD.SHL.U32 R3, R84, 0x10, RZ ;  /* 0x000000105403d824 */ /* 0x000fe200078e00ff */
[----:B------:R1:W-:Y:S01]  /*2700*/  STL [R1+0x54], R5 ;  /* 0x0000540501007387 */ /* 0x0003e20000100800 */
[----:B------:R-:W-:-:S03]  /*2710*/  IMAD R18, R21, 0x4, R4 ;  /* 0x0000000415127824 */ /* 0x000fc600078e0204 */
[----:B------:R2:W-:Y:S04]  /*2720*/  @!P5 LDGSTS.E.BYPASS.LTC128B.128 [R3+0x14080], [R6.64] ;  /* 0x140800000603dfae */ /* 0x0005e8000b901d50 */
[----:B------:R-:W0:Y:S04]  /*2730*/  LDGDEPBAR ;  /* 0x00000000000079af */ /* 0x000e280000000000 */
[----:B------:R-:W-:Y:S01]  /*2740*/  STL [R1+0xa8], R19 ;  /* 0x0000a81301007387 */ /* 0x000fe20000100800 */
[----:B-1----:R-:W-:Y:S02]  /*2750*/  LOP3.LUT R5, R12, 0x8, R35, 0xf8, !PT ;  /* 0x000000080c057812 */ /* 0x002fe400078ef823 */
[----:B------:R-:W-:-:S02]  /*2760*/  CS2R R34, SRZ ;  /* 0x0000000000227805 */ /* 0x000fc4000001ff00 */
[----:B------:R-:W-:Y:S01]  /*2770*/  LOP3.LUT R9, R5, R13, RZ, 0x3c, !PT ;  /* 0x0000000d05097212 */ /* 0x000fe200078e3cff */
[----:B------:R-:W-:Y:S01]  /*2780*/  IMAD.SHL.U32 R5, R23, 0x2, RZ ;  /* 0x0000000217057824 */ /* 0x000fe200078e00ff */
[----:B--2---:R-:W-:Y:S01]  /*2790*/  SEL R7, RZ, 0x8, P1 ;  /* 0x00000008ff077807 */ /* 0x004fe20000800000 */
[----:B------:R-:W-:Y:S01]  /*27a0*/  IMAD.SHL.U32 R6, R17, 0x2, RZ ;  /* 0x0000000211067824 */ /* 0x000fe200078e00ff */
[----:B------:R-:W-:Y:S02]  /*27b0*/  ISETP.NE.AND P1, PT, R20, RZ, PT ;  /* 0x000000ff1400720c */ /* 0x000fe40003f25270 */
[----:B------:R-:W-:Y:S01]  /*27c0*/  IADD3 R3, P0, R28, UR19, RZ ;  /* 0x000000131c037c10 */ /* 0x000fe2000ff1e0ff */
[----:B------:R-:W-:Y:S01]  /*27d0*/  CS2R R20, SRZ ;  /* 0x0000000000147805 */ /* 0x000fe2000001ff00 */
[----:B------:R-:W-:Y:S01]  /*27e0*/  LOP3.LUT R5, R5, 0x2, R26, 0xe2, !PT ;  /* 0x0000000205057812 */ /* 0x000fe200078ee21a */
[----:B------:R-:W-:Y:S01]  /*27f0*/  CS2R R28, SRZ ;  /* 0x00000000001c7805 */ /* 0x000fe2000001ff00 */
[----:B------:R-:W-:Y:S01]  /*2800*/  IADD3.X R4, R19, UR6, RZ, P0, !PT ;  /* 0x0000000613047c10 */ /* 0x000fe200087fe4ff */
[----:B------:R-:W-:Y:S01]  /*2810*/  CS2R R26, SRZ ;  /* 0x00000000001a7805 */ /* 0x000fe2000001ff00 */
[----:B------:R-:W-:Y:S01]  /*2820*/  LEA R12, P0, R3, c[0x0][0x280], 0x2 ;  /* 0x0000a000030c7a11 */ /* 0x000fe200078010ff */
[----:B------:R-:W-:Y:S01]  /*2830*/  ULDC UR6, c[0x0][0x168] ;  /* 0x00005a0000067ab9 */ /* 0x000fe20000000800 */
[----:B------:R-:W-:-:S02]  /*2840*/  LOP3.LUT R16, R6, 0x2, R16, 0xe2, !PT ;  /* 0x0000000206107812 */ /* 0x000fc400078ee210 */
[----:B------:R-:W-:Y:S01]  /*2850*/  LEA.HI.X R13, R3, c[0x0][0x284], R4, 0x2, P0 ;  /* 0x0000a100030d7a11 */ /* 0x000fe200000f1404 */
[----:B------:R1:W-:Y:S01]  /*2860*/  LDGSTS.E.BYPASS.LTC128B.128 [R38+0x10080], [R10.64], !P1 ;  /* 0x100800000a267fae */ /* 0x0003e2000c901d50 */
[C---:B------:R-:W-:Y:S01]  /*2870*/  LOP3.LUT P1, RZ, R0.reuse, 0x2, RZ, 0xc0, !PT ;  /* 0x0000000200ff7812 */ /* 0x040fe2000782c0ff */
[----:B------:R-:W-:Y:S01]  /*2880*/  IMAD.SHL.U32 R0, R0, 0x40, RZ ;  /* 0x0000004000007824 */ /* 0x000fe200078e00ff */
[----:B------:R-:W-:Y:S01]  /*2890*/  LOP3.LUT R3, R24, R5, R25, 0xfe, !PT ;  /* 0x0000000518037212 */ /* 0x000fe200078efe19 */
[----:B------:R-:W-:Y:S01]  /*28a0*/  IMAD.SHL.U32 R5, R32, 0x8, RZ ;  /* 0x0000000820057824 */ /* 0x000fe200078e00ff */
[----:B------:R-:W-:Y:S01]  /*28b0*/  LOP3.LUT R6, R7, R16, R14, 0xfe, !PT ;  /* 0x0000001007067212 */ /* 0x000fe200078efe0e */
[----:B------:R-:W-:Y:S01]  /*28c0*/  IMAD.SHL.U32 R4, R22, 0x8, RZ ;  /* 0x0000000816047824 */ /* 0x000fe200078e00ff */
[----:B------:R-:W-:Y:S01]  /*28d0*/  LOP3.LUT R0, R0, 0x1c0, RZ, 0xc0, !PT ;  /* 0x000001c000007812 */ /* 0x000fe200078ec0ff */
[----:B------:R2:W-:Y:S01]  /*28e0*/  STL [R1+0x64], R3 ;  /* 0x0000640301007387 */ /* 0x0005e20000100800 */
[----:B------:R-:W-:Y:S01]  /*28f0*/  ISETP.GE.AND P0, PT, R84, 0x8, PT ;  /* 0x000000085400780c */ /* 0x000fe20003f06270 */
[----:B------:R-:W-:Y:S01]  /*2900*/  CS2R R32, SRZ ;  /* 0x0000000000207805 */ /* 0x000fe2000001ff00 */
[C---:B------:R-:W-:Y:S01]  /*2910*/  LOP3.LUT R5, R0.reuse, 0x38, R5, 0xf8, !PT ;  /* 0x0000003800057812 */ /* 0x040fe200078ef805 */
[----:B------:R5:W-:Y:S01]  /*2920*/  STL [R1+0x60], R6 ;  /* 0x0000600601007387 */ /* 0x000be20000100800 */
[----:B------:R-:W-:Y:S01]  /*2930*/  LOP3.LUT R4, R0, 0x8, R4, 0xf8, !PT ;  /* 0x0000000800047812 */ /* 0x000fe200078ef804 */
[----:B------:R-:W-:-:S02]  /*2940*/  CS2R R24, SRZ ;  /* 0x0000000000187805 */ /* 0x000fc4000001ff00 */
[----:B------:R1:W-:Y:S04]  /*2950*/  LDGSTS.E.BYPASS.LTC128B.128 [R38+0x11080], [R10.64+0x80], !P6 ;  /* 0x110800800a267fae */ /* 0x0003e8000f101d50 */
[----:B------:R1:W-:Y:S04]  /*2960*/  LDGSTS.E.BYPASS.LTC128B.128 [R38+0x12080], [R10.64+0x100], !P4 ;  /* 0x120801000a267fae */ /* 0x0003e8000e101d50 */
[----:B------:R1:W-:Y:S01]  /*2970*/  LDGSTS.E.BYPASS.LTC128B.128 [R38+0x13080], [R10.64+0x180], !P3 ;  /* 0x130801800a267fae */ /* 0x0003e2000d901d50 */
[----:B--2---:R-:W-:Y:S01]  /*2980*/  SHF.R.U32.HI R3, RZ, 0x3, R0 ;  /* 0x00000003ff037819 */ /* 0x004fe20000011600 */
[----:B-----5:R-:W-:-:S03]  /*2990*/  IMAD.SHL.U32 R6, R8, 0x40, RZ ;  /* 0x0000004008067824 */ /* 0x020fc600078e00ff */
[----:B------:R-:W-:Y:S01]  /*29a0*/  LOP3.LUT R7, R3, R15, R0, 0x1e, !PT ;  /* 0x0000000f03077212 */ /* 0x000fe200078e1e00 */
[----:B------:R-:W-:Y:S01]  /*29b0*/  IMAD R0, R22, 0x200, R9 ;  /* 0x0000020016007824 */ /* 0x000fe200078e0209 */
[-C--:B------:R-:W-:Y:S01]  /*29c0*/  LOP3.LUT R5, R5, R3.reuse, RZ, 0x3c, !PT ;  /* 0x0000000305057212 */ /* 0x080fe200078e3cff */
[----:B------:R-:W-:Y:S01]  /*29d0*/  IMAD.SHL.U32 R9, R18, 0x2, RZ ;  /* 0x0000000212097824 */ /* 0x000fe200078e00ff */
[----:B------:R-:W-:Y:S02]  /*29e0*/  LOP3.LUT R6, R6, 0xfffffe00, RZ, 0xc0, !PT ;  /* 0xfffffe0006067812 */ /* 0x000fe400078ec0ff */
[----:B------:R-:W-:Y:S02]  /*29f0*/  LOP3.LUT R4, R4, R3, RZ, 0x3c, !PT ;  /* 0x0000000304047212 */ /* 0x000fe400078e3cff */
[-C--:B------:R-:W-:Y:S01]  /*2a00*/  LOP3.LUT R7, R7, R6.reuse, RZ, 0xfc, !PT ;  /* 0x0000000607077212 */ /* 0x080fe200078efcff */
[----:B------:R-:W-:Y:S01]  /*2a10*/  IMAD R8, R22, 0x1000, R6 ;  /* 0x0000100016087824 */ /* 0x000fe200078e0206 */
[CC--:B------:R-:W-:Y:S01]  /*2a20*/  IADD3 R3, R4.reuse, R6.reuse, R37 ;  /* 0x0000000604037210 */ /* 0x0c0fe20007ffe025 */
[----:B------:R-:W-:Y:S01]  /*2a30*/  CS2R R22, SRZ ;  /* 0x0000000000167805 */ /* 0x000fe2000001ff00 */
[----:B------:R-:W-:Y:S01]  /*2a40*/  LOP3.LUT R6, R4, R6, RZ, 0xfc, !PT ;  /* 0x0000000604067212 */ /* 0x000fe200078efcff */
[----:B------:R-:W-:Y:S01]  /*2a50*/  IMAD.IADD R8, R8, 0x1, R5 ;  /* 0x0000000108087824 */ /* 0x000fe200078e0205 */
[----:B-1----:R-:W-:Y:S01]  /*2a60*/  IADD3 R10, R151, UR5, RZ ;  /* 0x00000005970a7c10 */ /* 0x002fe2000fffe0ff */
[----:B------:R-:W-:Y:S01]  /*2a70*/  IMAD.MOV.U32 R5, RZ, RZ, 0x10 ;  /* 0x00000010ff057424 */ /* 0x000fe200078e00ff */
[----:B------:R-:W-:Y:S01]  /*2a80*/  CS2R R38, SRZ ;  /* 0x0000000000267805 */ /* 0x000fe2000001ff00 */
[----:B------:R-:W-:Y:S01]  /*2a90*/  @!P0 IMAD.SHL.U32 R4, R84, 0x10, RZ ;  /* 0x0000001054048824 */ /* 0x000fe200078e00ff */
[----:B------:R-:W-:Y:S01]  /*2aa0*/  CS2R R36, SRZ ;  /* 0x0000000000247805 */ /* 0x000fe2000001ff00 */
[----:B------:R1:W-:Y:S01]  /*2ab0*/  STL [R1+0xb8], R10 ;  /* 0x0000b80a01007387 */ /* 0x0003e20000100800 */
[----:B------:R-:W-:Y:S01]  /*2ac0*/  SEL R5, R5, 0xfffffff0, !P1 ;  /* 0xfffffff005057807 */ /* 0x000fe20004800000 */
[----:B------:R-:W-:-:S02]  /*2ad0*/  CS2R R84, SRZ ;  /* 0x0000000000547805 */ /* 0x000fc4000001ff00 */
[----:B------:R2:W-:Y:S04]  /*2ae0*/  STL [R1+0x7c], R9 ;  /* 0x00007c0901007387 */ /* 0x0005e80000100800 */
[----:B------:R5:W-:Y:S04]  /*2af0*/  @!P0 LDGSTS.E.BYPASS.LTC128B.128 [R4+0x14100], [R12.64] ;  /* 0x141000000c048fae */ /* 0x000be8000b901d50 */
[----:B------:R-:W0:Y:S01]  /*2b00*/  LDGDEPBAR ;  /* 0x00000000000079af */ /* 0x000e220000000000 */
[----:B-1----:R-:W-:Y:S01]  /*2b10*/  IADD3 R10, -R9, UR15, RZ ;  /* 0x0000000f090a7c10 */ /* 0x002fe2000fffe1ff */
[----:B--2---:R-:W-:-:S04]  /*2b20*/  IMAD R9, R0, 0x2, R2 ;  /* 0x0000000200097824 */ /* 0x004fc800078e0202 */
[----:B------:R-:W-:Y:S01]  /*2b30*/  STL [R1+0x78], R10 ;  /* 0x0000780a01007387 */ /* 0x000fe20000100800 */
[----:B------:R-:W-:Y:S02]  /*2b40*/  IMAD.SHL.U32 R0, R0, 0x2, RZ ;  /* 0x0000000200007824 */ /* 0x000fe400078e00ff */
[----:B------:R-:W-:Y:S01]  /*2b50*/  IMAD.SHL.U32 R2, R3, 0x2, RZ ;  /* 0x0000000203027824 */ /* 0x000fe200078e00ff */
[----:B------:R1:W-:Y:S01]  /*2b60*/  STL [R1+0x38], R9 ;  /* 0x0000380901007387 */ /* 0x0003e20000100800 */
[----:B-----5:R-:W-:Y:S02]  /*2b70*/  SEL R4, R148, 0xffffffe0, !P2 ;  /* 0xffffffe094047807 */ /* 0x020fe40005000000 */
[----:B------:R-:W-:Y:S01]  /*2b80*/  IMAD R3, R5, 0x2, R2 ;  /* 0x0000000205037824 */ /* 0x000fe200078e0202 */
[----:B------:R2:W-:Y:S03]  /*2b90*/  STL [R1+0x3c], R0 ;  /* 0x00003c0001007387 */ /* 0x0005e60000100800 */
[----:B------:R-:W-:Y:S01]  /*2ba0*/  IMAD R252, R4, 0x2, R3 ;  /* 0x0000000204fc7824 */ /* 0x000fe200078e0203 */
[----:B-1----:R-:W-:-:S02]  /*2bb0*/  LEA R9, R6, 0x15180, 0x1 ;  /* 0x0001518006097811 */ /* 0x002fc400078e08ff */
[----:B------:R-:W-:Y:S01]  /*2bc0*/  LEA R6, R8, 0x80, 0x1 ;  /* 0x0000008008067811 */ /* 0x000fe200078e08ff */
[----:B--2---:R-:W-:Y:S02]  /*2bd0*/  IMAD.SHL.U32 R0, R7, 0x2, RZ ;  /* 0x0000000207007824 */ /* 0x004fe400078e00ff */
[----:B------:R-:W-:Y:S01]  /*2be0*/  STL [R1+0x40], R9 ;  /* 0x0000400901007387 */ /* 0x000fe20000100800 */
[----:B------:R-:W-:-:S03]  /*2bf0*/  IMAD R7, R4, 0x2, R2 ;  /* 0x0000000204077824 */ /* 0x000fc600078e0202 */
[----:B------:R1:W-:Y:S04]  /*2c00*/  STL [R1+0x24], R6 ;  /* 0x0000240601007387 */ /* 0x0003e80000100800 */
[----:B------:R2:W-:Y:S01]  /*2c10*/  STL [R1+0x20], R7 ;  /* 0x0000200701007387 */ /* 0x0005e20000100800 */
[--C-:B-1----:R-:W-:Y:S02]  /*2c20*/  IMAD R6, R5, 0x2, R9.reuse ;  /* 0x0000000205067824 */ /* 0x102fe400078e0209 */
[C---:B------:R-:W-:Y:S02]  /*2c30*/  IMAD R5, R4.reuse, 0x2, R9 ;  /* 0x0000000204057824 */ /* 0x040fe400078e0209 */
[----:B------:R-:W-:Y:S01]  /*2c40*/  IMAD R4, R4, 0x2, R6 ;  /* 0x0000000204047824 */ /* 0x000fe200078e0206 */
[----:B------:R2:W-:Y:S04]  /*2c50*/  STL [R1+0x44], R6 ;  /* 0x0000440601007387 */ /* 0x0005e80000100800 */
[----:B------:R2:W-:Y:S04]  /*2c60*/  STL [R1+0x4c], R5 ;  /* 0x00004c0501007387 */ /* 0x0005e80000100800 */
[----:B---34-:R2:W-:Y:S02]  /*2c70*/  STL [R1+0x48], R4 ;  /* 0x0000480401007387 */ /* 0x0185e40000100800 */
.L_x_347:
[----:B-1----:R-:W3:Y:S01]  /*2c80*/  LDL R159, [R1+0x28] ;  /* 0x00002800019f7983 */ /* 0x002ee20000100800 */
[----:B------:R-:W-:Y:S04]  /*2c90*/  DEPBAR.LE SB0, 0x0 ;  /* 0x000080000000791a */ /* 0x000fe80000000000 */
[----:B------:R-:W4:Y:S01]  /*2ca0*/  LDL R158, [R1+0x2c] ;  /* 0x00002c00019e7983 */ /* 0x000f220000100800 */
[----:B------:R-:W-:Y:S02]  /*2cb0*/  USHF.L.U32 UR19, UR18, 0x5, URZ ;  /* 0x0000000512137899 */ /* 0x000fe4000800063f */
[----:B------:R-:W-:Y:S01]  /*2cc0*/  UIADD3 UR15, UR18, 0x1, URZ ;  /* 0x00000001120f7890 */ /* 0x000fe2000fffe03f */
[----:B-----5:R-:W5:Y:S01]  /*2cd0*/  LDL R157, [R1+0x34] ;  /* 0x00003400019d7983 */ /* 0x020f620000100800 */
[----:B------:R-:W-:Y:S02]  /*2ce0*/  UIADD3 UR4, -UR10, 0x1, UR19 ;  /* 0x000000010a047890 */ /* 0x000fe4000fffe113 */
[----:B------:R-:W-:Y:S01]  /*2cf0*/  UISETP.GE.AND UP0, UPT, UR15, UR11, UPT ;  /* 0x0000000b0f00728c */ /* 0x000fe2000bf06270 */
[----:B--2---:R-:W2:Y:S01]  /*2d00*/  LDL R229, [R1+0x20] ;  /* 0x0000200001e57983 */ /* 0x004ea20000100800 */
[----:B------:R-:W-:Y:S03]  /*2d10*/  UIADD3 UR4, UR4, UR7, URZ ;  /* 0x0000000704047290 */ /* 0x000fe6000fffe03f */
[----:B------:R-:W2:Y:S04]  /*2d20*/  LDL R156, [R1+0x30] ;  /* 0x00003000019c7983 */ /* 0x000ea80000100800 */
[----:B------:R-:W-:Y:S01]  /*2d30*/  BAR.SYNC.DEFER_BLOCKING 0x0 ;  /* 0x0000000000007b1d */ /* 0x000fe20000010000 */
[----:B------:R-:W-:Y:S05]  /*2d40*/  PLOP3.LUT P6, PT, PT, PT, UP0, 0x80, 0x0 ;  /* 0x000000000000781c */ /* 0x000fea0003fcf008 */
[----:B------:R-:W-:Y:S04]  /*2d50*/  LDSM.16.M88.4 R8, [R2+0x8080] ;  /* 0x008080000208783b */ /* 0x000fe80000000200 */
[----:B------:R-:W-:Y:S04]  /*2d60*/  LDSM.16.M88.4 R16, [R3+0x8080] ;  /* 0x008080000310783b */ /* 0x000fe80000000200 */
[----:B------:R-:W2:Y:S04]  /*2d70*/  LDL R228, [R1+0x54] ;  /* 0x0000540001e47983 */ /* 0x000ea80000100800 */
[----:B------:R-:W2:Y:S04]  /*2d80*/  LDL R160, [R1+0x7c] ;  /* 0x00007c0001a07983 */ /* 0x000ea80000100800 */
        /* <DEDUP_REMOVED lines=71> */
[----:B------:R-:W2:Y:S07]  /*3200*/  LDSM.16.M88.4 R148, [R229+0x10080] ;  /* 0x01008000e594783b */ /* 0x000eae0000000200 */
[C---:B-1----:R-:W-:Y:S08]  /*3210*/  HMMA.16816.F32 R12, R156.reuse, R164, RZ ;  /* 0x000000a49c0c723c */ /* 0x042ff000000018ff */
[----:B------:R-:W-:Y:S07]  /*3220*/  HMMA.16816.F32 R16, R156, R166, RZ ;  /* 0x000000a69c10723c */ /* 0x000fee00000018ff */
[----:B------:R-:W-:Y:S05]  /*3230*/  IMAD.U32 R156, RZ, RZ, UR4 ;  /* 0x00000004ff9c7e24 */ /* 0x000fea000f8e00ff */
[----:B------:R-:W-:Y:S04]  /*3240*/  IADD3 R156, R228, -c[0x0][0x168], R156 ;  /* 0x80005a00e49c7a10 */ /* 0x000fe80007ffe09c */
[C---:B---3--:R-:W-:Y:S05]  /*3250*/  HMMA.16816.F32 R12, R152.reuse, R168, R12 ;  /* 0x000000a8980c723c */ /* 0x048fea000000180c */
[----:B------:R-:W-:Y:S03]  /*3260*/  IMAD.IADD R156, R156, 0x1, -R160 ;  /* 0x000000019c9c7824 */ /* 0x000fe600078e0aa0 */
[----:B------:R-:W-:Y:S01]  /*3270*/  HMMA.16816.F32 R16, R152, R170, R16 ;  /* 0x000000aa9810723c */ /* 0x000fe20000001810 */
[----:B------:R-:W1:Y:S03]  /*3280*/  LDSM.16.M88.4 R152, [R252+0x10080] ;  /* 0x01008000fc98783b */ /* 0x000e660000000200 */
[----:B------:R-:W-:Y:S02]  /*3290*/  IMNMX R157, R163, R156, PT ;  /* 0x0000009ca39d7217 */ /* 0x000fe40003800200 */
[----:B------:R-:W-:Y:S02]  /*32a0*/  IADD3 R156, R156, 0x8, RZ ;  /* 0x000000089c9c7810 */ /* 0x000fe40007ffe0ff */
[----:B------:R-:W-:Y:S04]  /*32b0*/  ISETP.GT.AND P0, PT, R157, RZ, PT ;  /* 0x000000ff9d00720c */ /* 0x000fe80003f04270 */
[----:B------:R-:W-:Y:S02]  /*32c0*/  IMNMX R156, R163, R156, PT ;  /* 0x0000009ca39c7217 */ /* 0x000fe40003800200 */
[----:B------:R-:W3:Y:S01]  /*32d0*/  LDL R163, [R1+0x68] ;  /* 0x0000680001a37983 */ /* 0x000ee20000100800 */
[----:B------:R-:W-:Y:S01]  /*32e0*/  FSEL R4, R4, -INF , P0 ;  /* 0xff80000004047808 */ /* 0x000fe20000000000 */
[C---:B--2---:R-:W-:Y:S05]  /*32f0*/  HMMA.16816.F32 R12, R148.reuse, R172, R12 ;  /* 0x000000ac940c723c */ /* 0x044fea000000180c */
[----:B------:R-:W-:Y:S01]  /*3300*/  ISETP.GT.AND P0, PT, R157, 0x1, PT ;  /* 0x000000019d00780c */ /* 0x000fe20003f04270 */
[--C-:B------:R-:W-:Y:S02]  /*3310*/  FFMA.FTZ R4, R4, c[0x0][0x29c], -R161.reuse ;  /* 0x0000a70004047a23 */ /* 0x100fe400000108a1 */
[----:B------:R-:W-:Y:S01]  /*3320*/  HMMA.16816.F32 R16, R148, R174, R16 ;  /* 0x000000ae9410723c */ /* 0x000fe20000001810 */
[----:B------:R-:W2:Y:S01]  /*3330*/  LDSM.16.M88.4 R148, [R2+0x11080] ;  /* 0x011080000294783b */ /* 0x000ea20000000200 */
[----:B------:R4:W5:Y:S02]  /*3340*/  MUFU.EX2 R160, R4 ;  /* 0x0000000400a07308 */ /* 0x0009640000000800 */
[----:B------:R-:W-:Y:S02]  /*3350*/  FSEL R5, R5, -INF , P0 ;  /* 0xff80000005057808 */ /* 0x000fe40000000000 */
[----:B------:R-:W-:Y:S03]  /*3360*/  ISETP.GT.AND P0, PT, R156, RZ, PT ;  /* 0x000000ff9c00720c */ /* 0x000fe60003f04270 */
[--C-:B------:R-:W-:Y:S02]  /*3370*/  FFMA.FTZ R159, R5, c[0x0][0x29c], -R161.reuse ;  /* 0x0000a700059f7a23 */ /* 0x100fe400000108a1 */
[----:B------:R-:W-:Y:S01]  /*3380*/  LDS R5, [R228.X4+0x14100] ;  /* 0x01410000e4057984 */ /* 0x000fe20000004800 */
[----:B------:R-:W-:Y:S02]  /*3390*/  FSEL R6, R6, -INF , P0 ;  /* 0xff80000006067808 */ /* 0x000fe40000000000 */
[----:B------:R-:W-:Y:S01]  /*33a0*/  ISETP.GT.AND P0, PT, R156, 0x1, PT ;  /* 0x000000019c00780c */ /* 0x000fe20003f04270 */
[----:B------:R-:W2:Y:S01]  /*33b0*/  MUFU.EX2 R159, R159 ;  /* 0x0000009f009f7308 */ /* 0x000ea20000000800 */
[C---:B-1----:R-:W-:Y:S05]  /*33c0*/  HMMA.16816.F32 R12, R152.reuse, R176, R12 ;  /* 0x000000b0980c723c */ /* 0x042fea000000180c */
[----:B------:R-:W-:Y:S01]  /*33d0*/  FSEL R7, R7, -INF , P0 ;  /* 0xff80000007077808 */ /* 0x000fe20000000000 */
[--C-:B------:R-:W-:Y:S01]  /*33e0*/  FFMA.FTZ R158, R6, c[0x0][0x29c], -R162.reuse ;  /* 0x0000a700069e7a23 */ /* 0x100fe200000108a2 */
[C---:B------:R-:W-:Y:S01]  /*33f0*/  ISETP.GT.AND P0, PT, R157.reuse, 0x20, PT ;  /* 0x000000209d00780c */ /* 0x040fe20003f04270 */
[----:B------:R-:W-:Y:S01]  /*3400*/  HMMA.16816.F32 R16, R152, R178, R16 ;  /* 0x000000b29810723c */ /* 0x000fe20000001810 */
[----:B------:R-:W1:Y:S03]  /*3410*/  LDSM.16.M88.4 R152, [R3+0x11080] ;  /* 0x011080000398783b */ /* 0x000e660000000200 */
[----:B------:R-:W-:Y:S01]  /*3420*/  MUFU.EX2 R158, R158 ;  /* 0x0000009e009e7308 */ /* 0x000fe20000000800 */
[----:B----4-:R-:W-:Y:S01]  /*3430*/  LDS R4, [R228.X4+0x14120] ;  /* 0x01412000e4047984 */ /* 0x010fe20000004800 */
[----:B------:R-:W-:Y:S02]  /*3440*/  FSEL R8, R8, -INF , P0 ;  /* 0xff80000008087808 */ /* 0x000fe40000000000 */
[----:B------:R-:W-:Y:S04]  /*3450*/  ISETP.GT.AND P0, PT, R157, 0x21, PT ;  /* 0x000000219d00780c */ /* 0x000fe80003f04270 */
[----:B------:R-:W-:Y:S01]  /*3460*/  FSEL R9, R9, -INF , P0 ;  /* 0xff80000009097808 */ /* 0x000fe20000000000 */
[--C-:B------:R-:W-:Y:S01]  /*3470*/  FFMA.FTZ R8, R8, c[0x0][0x29c], -R161.reuse ;  /* 0x0000a70008087a23 */ /* 0x100fe200000108a1 */
[----:B------:R-:W-:Y:S02]  /*3480*/  ISETP.GT.AND P0, PT, R156, 0x20, PT ;  /* 0x000000209c00780c */ /* 0x000fe40003f04270 */
[C---:B--2---:R-:W-:Y:S03]  /*3490*/  HMMA.16816.F32 R12, R148.reuse, R180, R12 ;  /* 0x000000b4940c723c */ /* 0x044fe6000000180c */
[----:B------:R-:W-:Y:S02]  /*34a0*/  MUFU.EX2 R8, R8 ;  /* 0x0000000800087308 */ /* 0x000fe40000000800 */
[----:B------:R-:W-:Y:S01]  /*34b0*/  FFMA.FTZ R161, R9, c[0x0][0x29c], -R161 ;  /* 0x0000a70009a17a23 */ /* 0x000fe200000108a1 */
[----:B------:R-:W-:Y:S02]  /*34c0*/  FSEL R6, R10, -INF , P0 ;  /* 0xff8000000a067808 */ /* 0x000fe40000000000 */
[----:B------:R-:W-:Y:S01]  /*34d0*/  HMMA.16816.F32 R16, R148, R182, R16 ;  /* 0x000000b69410723c */ /* 0x000fe20000001810 */
[----:B------:R-:W2:Y:S02]  /*34e0*/  LDSM.16.M88.4 R148, [R229+0x11080] ;  /* 0x01108000e594783b */ /* 0x000ea40000000200 */
[----:B------:R-:W-:Y:S01]  /*34f0*/  ISETP.GT.AND P0, PT, R156, 0x21, PT ;  /* 0x000000219c00780c */ /* 0x000fe20003f04270 */
[----:B------:R-:W-:Y:S03]  /*3500*/  FFMA.FTZ R6, R6, c[0x0][0x29c], -R162 ;  /* 0x0000a70006067a23 */ /* 0x000fe600000108a2 */
[----:B------:R-:W-:Y:S03]  /*3510*/  FSEL R11, R11, -INF , P0 ;  /* 0xff8000000b0b7808 */ /* 0x000fe60000000000 */
[----:B------:R-:W-:Y:S06]  /*3520*/  MUFU.EX2 R6, R6 ;  /* 0x0000000600067308 */ /* 0x000fec0000000800 */
[C---:B-1----:R-:W-:Y:S08]  /*3530*/  HMMA.16816.F32 R12, R152.reuse, R184, R12 ;  /* 0x000000b8980c723c */ /* 0x042ff0000000180c */
[----:B------:R-:W-:Y:S01]  /*3540*/  HMMA.16816.F32 R16, R152, R186, R16 ;  /* 0x000000ba9810723c */ /* 0x000fe20000001810 */
[----:B------:R-:W1:-:S15]  /*3550*/  LDSM.16.M88.4 R152, [R252+0x11080] ;  /* 0x01108000fc98783b */ /* 0x000e5e0000000200 */
[C---:B--2---:R-:W-:Y:S08]  /*3560*/  HMMA.16816.F32 R12, R148.reuse, R188, R12 ;  /* 0x000000bc940c723c */ /* 0x044ff0000000180c */
[----:B------:R-:W-:Y:S01]  /*3570*/  HMMA.16816.F32 R16, R148, R190, R16 ;  /* 0x000000be9410723c */ /* 0x000fe20000001810 */
[----:B------:R-:W2:-:S15]  /*3580*/  LDSM.16.M88.4 R148, [R2+0x12080] ;  /* 0x012080000294783b */ /* 0x000e9e0000000200 */
        /* <DEDUP_REMOVED lines=23> */
[----:B------:R-:W2:Y:S06]  /*3700*/  LDL R149, [R1+0x6c] ;  /* 0x00006c0001957983 */ /* 0x000eac0000100800 */
[--C-:B------:R-:W-:Y:S02]  /*3710*/  FFMA.FTZ R148, R7, c[0x0][0x29c], -R162.reuse ;  /* 0x0000a70007947a23 */ /* 0x100fe400000108a2 */
[----:B------:R-:W4:Y:S03]  /*3720*/  MUFU.EX2 R7, R161 ;  /* 0x000000a100077308 */ /* 0x000f260000000800 */
[----:B------:R-:W-:Y:S04]  /*3730*/  FFMA.FTZ R162, R11, c[0x0][0x29c], -R162 ;  /* 0x0000a7000ba27a23 */ /* 0x000fe800000108a2 */
[C---:B-1----:R-:W-:Y:S03]  /*3740*/  HMMA.16816.F32 R12, R152.reuse, R224, R12 ;  /* 0x000000e0980c723c */ /* 0x042fe6000000180c */
[----:B------:R-:W-:Y:S05]  /*3750*/  MUFU.EX2 R148, R148 ;  /* 0x0000009400947308 */ /* 0x000fea0000000800 */
[----:B------:R-:W-:Y:S05]  /*3760*/  HMMA.16816.F32 R16, R152, R226, R16 ;  /* 0x000000e29810723c */ /* 0x000fea0000001810 */
[----:B------:R-:W1:Y:S11]  /*3770*/  MUFU.EX2 R10, R162 ;  /* 0x000000a2000a7308 */ /* 0x000e760000000800 */
[--C-:B------:R-:W-:Y:S02]  /*3780*/  FADD.FTZ R13, R13, -R5.reuse ;  /* 0x800000050d0d7221 */ /* 0x100fe40000010000 */
[--C-:B------:R-:W-:Y:S02]  /*3790*/  FADD.FTZ R12, R12, -R5.reuse ;  /* 0x800000050c0c7221 */ /* 0x100fe40000010000 */
[--C-:B------:R-:W-:Y:S02]  /*37a0*/  FADD.FTZ R14, R14, -R4.reuse ;  /* 0x800000040e0e7221 */ /* 0x100fe40000010000 */
[----:B-----5:R-:W-:Y:S02]  /*37b0*/  FMUL.FTZ R12, R160, R12 ;  /* 0x0000000ca00c7220 */ /* 0x020fe40000410000 */
[--C-:B------:R-:W-:Y:S02]  /*37c0*/  FADD.FTZ R16, R16, -R5.reuse ;  /* 0x8000000510107221 */ /* 0x100fe40000010000 */
[----:B------:R-:W-:Y:S01]  /*37d0*/  FADD.FTZ R17, R17, -R5 ;  /* 0x8000000511117221 */ /* 0x000fe20000010000 */
[----:B------:R-:W-:Y:S01]  /*37e0*/  F2FP.PACK_AB R5, R159, R160 ;  /* 0x000000a09f05723e */ /* 0x000fe200000000ff */
[--C-:B------:R-:W-:Y:S02]  /*37f0*/  FADD.FTZ R11, R18, -R4.reuse ;  /* 0x80000004120b7221 */ /* 0x100fe40000010000 */
[--C-:B------:R-:W-:Y:S02]  /*3800*/  FADD.FTZ R19, R19, -R4.reuse ;  /* 0x8000000413137221 */ /* 0x100fe40000010000 */
[----:B---3--:R3:W-:Y:S01]  /*3810*/  STS [R163+0x14180], R5 ;  /* 0x01418005a3007388 */ /* 0x0087e20000000800 */
[C---:B----4-:R-:W-:Y:S01]  /*3820*/  FMUL.FTZ R17, R7.reuse, R17 ;  /* 0x0000001107117220 */ /* 0x050fe20000410000 */
[----:B------:R-:W-:Y:S01]  /*3830*/  F2FP.PACK_AB R7, R7, R8 ;  /* 0x000000080707723e */ /* 0x000fe200000000ff */
[----:B------:R-:W-:Y:S01]  /*3840*/  FMUL.FTZ R11, R6, R11 ;  /* 0x0000000b060b7220 */ /* 0x000fe20000410000 */
[----:B-1----:R-:W-:Y:S01]  /*3850*/  F2FP.PACK_AB R6, R10, R6 ;  /* 0x000000060a06723e */ /* 0x002fe200000000ff */
[----:B------:R-:W-:Y:S02]  /*3860*/  FMUL.FTZ R9, R159, R13 ;  /* 0x0000000d9f097220 */ /* 0x000fe40000410000 */
[----:B------:R-:W-:Y:S02]  /*3870*/  FMUL.FTZ R14, R158, R14 ;  /* 0x0000000e9e0e7220 */ /* 0x000fe40000410000 */
[----:B------:R-:W-:Y:S01]  /*3880*/  FMUL.FTZ R16, R8, R16 ;  /* 0x0000001008107220 */ /* 0x000fe20000410000 */
[----:B------:R-:W-:Y:S01]  /*3890*/  F2FP.PACK_AB R9, R9, R12 ;  /* 0x0000000c0909723e */ /* 0x000fe200000000ff */
[----:B------:R-:W-:Y:S03]  /*38a0*/  FMUL.FTZ R10, R10, R19 ;  /* 0x000000130a0a7220 */ /* 0x000fe60000410000 */
[----:B------:R-:W-:Y:S01]  /*38b0*/  F2FP.PACK_AB R8, R17, R16 ;  /* 0x000000101108723e */ /* 0x000fe200000000ff */
[----:B---3--:R-:W-:Y:S01]  /*38c0*/  FADD.FTZ R5, R15, -R4 ;  /* 0x800000040f057221 */ /* 0x008fe20000010000 */
[C---:B------:R-:W-:Y:S03]  /*38d0*/  F2FP.PACK_AB R4, R148.reuse, R158 ;  /* 0x0000009e9404723e */ /* 0x040fe600000000ff */
[----:B------:R-:W-:Y:S02]  /*38e0*/  FMUL.FTZ R5, R148, R5 ;  /* 0x0000000594057220 */ /* 0x000fe40000410000 */
[----:B------:R1:W-:Y:S03]  /*38f0*/  STS [R163+0x14580], R4 ;  /* 0x01458004a3007388 */ /* 0x0003e60000000800 */
[----:B------:R-:W-:Y:S02]  /*3900*/  F2FP.PACK_AB R5, R5, R14 ;  /* 0x0000000e0505723e */ /* 0x000fe400000000ff */
[----:B-1----:R-:W-:Y:S01]  /*3910*/  F2FP.PACK_AB R4, R10, R11 ;  /* 0x0000000b0a04723e */ /* 0x002fe200000000ff */
        /* <DEDUP_REMOVED lines=70> */
[----:B------:R4:W-:Y:S01]  /*3d80*/  STL [R1+0xc8], R0 ;  /* 0x0000c80001007387 */ /* 0x0009e20000100800 */
[----:B------:R-:W-:Y:S01]  /*3d90*/  IMAD.U32 R244, RZ, RZ, UR22 ;  /* 0x00000016fff47e24 */ /* 0x000fe2000f8e00ff */
[----:B------:R-:W-:Y:S01]  /*3da0*/  UIMAD UR20, UR20, UR4, URZ ;  /* 0x00000004141472a4 */ /* 0x000fe2000f8e023f */
[----:B------:R-:W-:Y:S01]  /*3db0*/  IMAD.U32 R245, RZ, RZ, UR22 ;  /* 0x00000016fff57e24 */ /* 0x000fe2000f8e00ff */
[----:B------:R-:W-:Y:S02]  /*3dc0*/  UIMAD UR4, UR15, UR8, UR6 ;  /* 0x000000080f0472a4 */ /* 0x000fe4000f8e0206 */
[----:B------:R-:W-:Y:S04]  /*3dd0*/  UIMAD UR20, UR15, UR5, UR20 ;  /* 0x000000050f1472a4 */ /* 0x000fe8000f8e0214 */
[----:B------:R-:W-:Y:S01]  /*3de0*/  UIADD3 UR20, UR23, UR20, URZ ;  /* 0x0000001417147290 */ /* 0x000fe2000fffe03f */
[----:B-1--4-:R-:W4:Y:S04]  /*3df0*/  LDL R0, [R1+0x60] ;  /* 0x0000600001007983 */ /* 0x012f280000100800 */
[----:B------:R1:W-:Y:S04]  /*3e00*/  STL.64 [R1+0xc0], R2 ;  /* 0x0000c00201007387 */ /* 0x0003e80000100a00 */
[----:B------:R-:W4:Y:S04]  /*3e10*/  LDL.64 R250, [R1+0x88] ;  /* 0x0000880001fa7983 */ /* 0x000f280000100a00 */
[----:B-1----:R-:W4:Y:S04]  /*3e20*/  LDL.64 R2, [R1+0x58] ;  /* 0x0000580001027983 */ /* 0x002f280000100a00 */
[----:B--2---:R-:W2:Y:S01]  /*3e30*/  LDL R247, [R1+0xa8] ;  /* 0x0000a80001f77983 */ /* 0x004ea20000100800 */
[----:B------:R-:W-:Y:S01]  /*3e40*/  LEA R245, P0, R245, R246, 0x5 ;  /* 0x000000f6f5f57211 */ /* 0x000fe200078028ff */
[----:B------:R-:W-:Y:S05]  /*3e50*/  IMAD.U32 R246, RZ, RZ, UR20 ;  /* 0x00000014fff67e24 */ /* 0x000fea000f8e00ff */
[----:B---3--:R-:W-:Y:S02]  /*3e60*/  LEA.HI.X R246, R244, R249, R246, 0x5, P0 ;  /* 0x000000f9f4f67211 */ /* 0x008fe400000f2cf6 */
[----:B------:R-:W3:Y:S01]  /*3e70*/  LDL.64 R248, [R1+0x70] ;  /* 0x0000700001f87983 */ /* 0x000ee20000100a00 */
[C---:B------:R-:W-:Y:S04]  /*3e80*/  LEA R244, P0, R245.reuse, c[0x0][0x1f0], 0x1 ;  /* 0x00007c00f5f47a11 */ /* 0x040fe800078008ff */
[----:B------:R-:W-:Y:S02]  /*3e90*/  LEA.HI.X R245, R245, c[0x0][0x1f4], R246, 0x1, P0 ;  /* 0x00007d00f5f57a11 */ /* 0x000fe400000f0cf6 */
[----:B------:R-:W2:Y:S01]  /*3ea0*/  LDL R246, [R1+0x50] ;  /* 0x0000500001f67983 */ /* 0x000ea20000100800 */
[C---:B----4-:R-:W-:Y:S02]  /*3eb0*/  LOP3.LUT P2, RZ, R0.reuse, 0x1, RZ, 0xc0, !PT ;  /* 0x0000000100ff7812 */ /* 0x050fe4000784c0ff */
[C---:B------:R-:W-:Y:S02]  /*3ec0*/  LOP3.LUT P1, RZ, R0.reuse, 0x2, RZ, 0xc0, !PT ;  /* 0x0000000200ff7812 */ /* 0x040fe4000782c0ff */
[C---:B------:R-:W-:Y:S02]  /*3ed0*/  LOP3.LUT P0, RZ, R0.reuse, 0x4, RZ, 0xc0, !PT ;  /* 0x0000000400ff7812 */ /* 0x040fe4000780c0ff */
[----:B------:R-:W-:Y:S02]  /*3ee0*/  LOP3.LUT P3, RZ, R0, 0x8, RZ, 0xc0, !PT ;  /* 0x0000000800ff7812 */ /* 0x000fe4000786c0ff */
[----:B------:R1:W5:Y:S01]  /*3ef0*/  LDL.LU R0, [R1+0xc8] ;  /* 0x0000c80001007983 */ /* 0x0003620000300800 */
        /* <DEDUP_REMOVED lines=8> */
[----:B--2---:R2:W-:Y:S04]  /*3f80*/  LDGSTS.E.BYPASS.LTC128B.128 [R246+0x10080], [R244.64], !P4 ;  /* 0x10080000f4f67fae */ /* 0x0045e8000e101d50 */
[----:B------:R2:W-:Y:S04]  /*3f90*/  LDGSTS.E.BYPASS.LTC128B.128 [R246+0x11080], [R244.64+0x80], !P2 ;  /* 0x11080080f4f67fae */ /* 0x0005e8000d101d50 */
[----:B------:R2:W-:Y:S04]  /*3fa0*/  LDGSTS.E.BYPASS.LTC128B.128 [R246+0x12080], [R244.64+0x100], !P1 ;  /* 0x12080100f4f67fae */ /* 0x0005e8000c901d50 */
[----:B------:R2:W-:Y:S02]  /*3fb0*/  LDGSTS.E.BYPASS.LTC128B.128 [R246+0x13080], [R244.64+0x180], !P0 ;  /* 0x13080180f4f67fae */ /* 0x0005e4000c101d50 */
[----:B--2---:R-:W-:Y:S05]  /*3fc0*/  IMAD.U32 R244, RZ, RZ, UR19 ;  /* 0x00000013fff47e24 */ /* 0x004fea000f8e00ff */
[----:B------:R-:W-:Y:S04]  /*3fd0*/  @!P5 IADD3 R244, R244, 0x20, RZ ;  /* 0x00000020f4f4d810 */ /* 0x000fe80007ffe0ff */
[C---:B------:R-:W-:Y:S04]  /*3fe0*/  @!P5 IADD3 R245, P0, R244.reuse, R250, RZ ;  /* 0x000000faf4f5d210 */ /* 0x040fe80007f1e0ff */
[----:B------:R-:W-:Y:S02]  /*3ff0*/  @!P5 LEA.HI.X.SX32 R246, R244, R247, 0x1, P0 ;  /* 0x000000f7f4f6d211 */ /* 0x000fe400000f0eff */
[C---:B------:R-:W-:Y:S04]  /*4000*/  @!P5 LEA R244, P0, R245.reuse, c[0x0][0x280], 0x2 ;  /* 0x0000a000f5f4da11 */ /* 0x040fe800078010ff */
[----:B------:R-:W-:Y:S01]  /*4010*/  @!P5 LEA.HI.X R245, R245, c[0x0][0x284], R246, 0x2, P0 ;  /* 0x0000a100f5f5da11 */ /* 0x000fe200000f14f6 */
[----:B---3--:R-:W-:Y:S05]  /*4020*/  @!P5 IMAD.SHL.U32 R246, R248, 0x10, RZ ;  /* 0x00000010f8f6d824 */ /* 0x008fea00078e00ff */
[----:B------:R1:W-:Y:S03]  /*4030*/  @!P5 LDGSTS.E.BYPASS.LTC128B.128 [R246+0x14100], [R244.64] ;  /* 0x14100000f4f6dfae */ /* 0x0003e6000b901d50 */
.L_x_345:
        /* <DEDUP_REMOVED lines=59> */
[----:B------:R-:W3:Y:S02]  /*43f0*/  LDL.64 R150, [R1+0x58] ;  /* 0x0000580001967983 */ /* 0x000ee40000100a00 */
[----:B------:R-:W-:Y:S02]  /*4400*/  UIMAD UR19, UR15, UR5, UR19 ;  /* 0x000000050f1372a4 */ /* 0x000fe4000f8e0213 */
[----:B------:R-:W3:Y:S01]  /*4410*/  LDL R149, [R1+0x50] ;  /* 0x0000500001957983 */ /* 0x000ee20000100800 */
[----:B------:R-:W-:Y:S02]  /*4420*/  USHF.L.U32 UR5, UR15, 0x5, URZ ;  /* 0x000000050f057899 */ /* 0x000fe4000800063f */
[----:B------:R-:W-:Y:S01]  /*4430*/  UIADD3 UR19, UR21, UR19, URZ ;  /* 0x0000001315137290 */ /* 0x000fe2000fffe03f */
[----:B------:R-:W3:Y:S01]  /*4440*/  LDL.64 R10, [R1+0x90] ;  /* 0x00009000010a7983 */ /* 0x000ee20000100a00 */
[----:B------:R-:W-:Y:S03]  /*4450*/  UIADD3 UR4, -UR5, UR9, URZ ;  /* 0x0000000905047290 */ /* 0x000fe6000fffe13f */
[----:B------:R-:W3:Y:S01]  /*4460*/  LDL R7, [R1+0xac] ;  /* 0x0000ac0001077983 */ /* 0x000ee20000100800 */
[----:B------:R-:W-:Y:S03]  /*4470*/  IMAD.U32 R6, RZ, RZ, UR19 ;  /* 0x00000013ff067e24 */ /* 0x000fe6000f8e00ff */
[----:B------:R-:W3:Y:S01]  /*4480*/  LDL.64 R8, [R1+0x70] ;  /* 0x0000700001087983 */ /* 0x000ee20000100a00 */
[----:B--2---:R-:W-:Y:S02]  /*4490*/  LEA R5, P0, R5, R14, 0x5 ;  /* 0x0000000e05057211 */ /* 0x004fe400078028ff */
[C---:B----4-:R-:W-:Y:S02]  /*44a0*/  LOP3.LUT P2, RZ, R12.reuse, 0x1, RZ, 0xc0, !PT ;  /* 0x000000010cff7812 */ /* 0x050fe4000784c0ff */
[----:B------:R-:W-:Y:S02]  /*44b0*/  LOP3.LUT P1, RZ, R12, 0x2, RZ, 0xc0, !PT ;  /* 0x000000020cff7812 */ /* 0x000fe4000782c0ff */
[----:B---3--:R-:W-:Y:S02]  /*44c0*/  LEA.HI.X R6, R4, R13, R6, 0x5, P0 ;  /* 0x0000000d04067211 */ /* 0x008fe400000f2c06 */
[C---:B------:R-:W-:Y:S02]  /*44d0*/  LEA R4, P0, R5.reuse, c[0x0][0x160], 0x1 ;  /* 0x0000580005047a11 */ /* 0x040fe400078008ff */
        /* <DEDUP_REMOVED lines=15> */
[----:B-1----:R-:W-:Y:S04]  /*45d0*/  IADD3 R5, P0, R10, UR5, RZ ;  /* 0x000000050a057c10 */ /* 0x002fe8000ff1e0ff */
[----:B------:R-:W-:Y:S02]  /*45e0*/  LEA.HI.X.SX32 R6, R6, R7, 0x1, P0 ;  /* 0x0000000706067211 */ /* 0x000fe400000f0eff */
[C---:B------:R-:W-:Y:S04]  /*45f0*/  LEA R4, P0, R5.reuse, c[0x0][0x258], 0x2 ;  /* 0x0000960005047a11 */ /* 0x040fe800078010ff */
[----:B------:R-:W-:Y:S01]  /*4600*/  LEA.HI.X R5, R5, c[0x0][0x25c], R6, 0x2, P0 ;  /* 0x0000970005057a11 */ /* 0x000fe200000f1406 */
[----:B------:R-:W-:Y:S05]  /*4610*/  @!P5 IMAD.SHL.U32 R6, R8, 0x10, RZ ;  /* 0x000000100806d824 */ /* 0x000fea00078e00ff */
[----:B------:R1:W-:Y:S03]  /*4620*/  @!P5 LDGSTS.E.BYPASS.LTC128B.128 [R6+0x14080], [R4.64] ;  /* 0x140800000406dfae */ /* 0x0003e6000b901d50 */
.L_x_346:
        /* <DEDUP_REMOVED lines=167> */
.L_x_344:
[----:B------:R-:W-:Y:S05]  /*50a0*/  @P0 BRA `(.L_x_348) ;  /* 0x00001d8000000947 */ /* 0x000fea0003800000 */
[----:B------:R-:W2:Y:S01]  /*50b0*/  LDL.LU.64 R148, [R1+0x70] ;  /* 0x0000700001947983 */ /* 0x000ea20000300a00 */
[----:B------:R-:W-:Y:S01]  /*50c0*/  F2FP.PACK_AB R39, R39, R38 ;  /* 0x000000262727723e */ /* 0x000fe200000000ff */
[----:B------:R-:W-:Y:S01]  /*50d0*/  ULDC UR7, c[0x0][0x2f0] ;  /* 0x0000bc0000077ab9 */ /* 0x000fe20000000800 */
[----:B------:R-:W-:Y:S01]  /*50e0*/  F2FP.PACK_AB R38, R3, R5 ;  /* 0x000000050326723e */ /* 0x000fe200000000ff */
[----:B------:R-:W-:Y:S01]  /*50f0*/  UIADD3 UR8, -UR10, UR7, URZ ;  /* 0x000000070a087290 */ /* 0x000fe2000fffe13f */
[----:B------:R-:W-:Y:S01]  /*5100*/  F2FP.PACK_AB R84, R37, R36 ;  /* 0x000000242554723e */ /* 0x000fe200000000ff */
[----:B------:R-:W-:Y:S01]  /*5110*/  USHF.R.S32.HI UR6, URZ, 0x1f, UR12 ;  /* 0x0000001f3f067899 */ /* 0x000fe2000801140c */
[----:B------:R-:W-:Y:S01]  /*5120*/  F2FP.PACK_AB R37, R0, R4 ;  /* 0x000000040025723e */ /* 0x000fe200000000ff */
[----:B------:R-:W-:Y:S01]  /*5130*/  UISETP.LT.AND UP0, UPT, UR8, 0x40, UPT ;  /* 0x000000400800788c */ /* 0x000fe2000bf01270 */
[----:B------:R-:W-:Y:S01]  /*5140*/  F2FP.PACK_AB R36, R89, R2 ;  /* 0x000000025924723e */ /* 0x000fe200000000ff */
[----:B------:R-:W-:Y:S01]  /*5150*/  ULDC.64 UR4, c[0x0][0x338] ;  /* 0x0000ce0000047ab9 */ /* 0x000fe20000000a00 */
[----:B------:R-:W-:Y:S01]  /*5160*/  F2FP.PACK_AB R129, R21, R20 ;  /* 0x000000141581723e */ /* 0x000fe200000000ff */
[----:B------:R-:W-:Y:S01]  /*5170*/  UIMAD UR4, UR6, UR4, URZ ;  /* 0x00000004060472a4 */ /* 0x000fe2000f8e023f */
[----:B------:R-:W-:Y:S01]  /*5180*/  F2FP.PACK_AB R127, R23, R22 ;  /* 0x00000016177f723e */ /* 0x000fe200000000ff */
[----:B------:R-:W-:Y:S01]  /*5190*/  USEL UR8, UR8, 0x40, UP0 ;  /* 0x0000004008087887 */ /* 0x000fe20008000000 */
[----:B------:R-:W-:Y:S01]  /*51a0*/  F2FP.PACK_AB R88, R33, R32 ;  /* 0x000000202158723e */ /* 0x000fe200000000ff */
[----:B------:R-:W-:Y:S01]  /*51b0*/  UIMAD UR5, UR12, UR5, UR4 ;  /* 0x000000050c0572a4 */ /* 0x000fe2000f8e0204 */
[----:B------:R-:W-:Y:S01]  /*51c0*/  F2FP.PACK_AB R87, R35, R34 ;  /* 0x000000222357723e */ /* 0x000fe200000000ff */
[----:B------:R-:W-:Y:S01]  /*51d0*/  USHF.R.S32.HI UR7, URZ, 0x1f, UR13 ;  /* 0x0000001f3f077899 */ /* 0x000fe2000801140d */
[----:B------:R-:W-:Y:S01]  /*51e0*/  F2FP.PACK_AB R125, R25, R24 ;  /* 0x00000018197d723e */ /* 0x000fe200000000ff */
[----:B------:R-:W-:Y:S01]  /*51f0*/  BSSY B0, `(.L_x_349) ;  /* 0x00000c9000007945 */ /* 0x000fe20003800000 */
        /* <DEDUP_REMOVED lines=55> */
[----:B------:R-:W-:Y:S02]  /*5570*/  LOP3.LUT R6, R3, 0x3ffffffc, RZ, 0xc0, !PT ;  /* 0x3ffffffc03067812 */ /* 0x000fe400078ec0ff */
        /* <DEDUP_REMOVED lines=104> */
[----:B------:R3:W-:Y:S01]  /*5c00*/  STS [R2+0x7480], R4 ;  /* 0x0074800402007388 */ /* 0x0007e20000000800 */
[----:B-1----:R-:W-:-:S03]  /*5c10*/  IMAD.SHL.U32 R0, R7, 0x2, RZ ;  /* 0x0000000207007824 */ /* 0x002fc600078e00ff */
[----:B------:R-:W-:Y:S01]  /*5c20*/  BAR.SYNC.DEFER_BLOCKING 0x1, 0x100 ;  /* 0x0044000000007b1d */ /* 0x000fe20000010000 */
[--C-:B------:R-:W-:Y:S01]  /*5c30*/  SHF.R.S32.HI R7, RZ, 0x1f, R6.reuse ;  /* 0x0000001fff077819 */ /* 0x100fe20000011406 */
[----:B--2---:R-:W-:Y:S02]  /*5c40*/  IMAD.U32 R5, RZ, RZ, UR14 ;  /* 0x0000000eff057e24 */ /* 0x004fe4000f8e00ff */
[----:B---3--:R-:W-:Y:S02]  /*5c50*/  IMAD.U32 R2, RZ, RZ, UR12 ;  /* 0x0000000cff027e24 */ /* 0x008fe4000f8e00ff */
[----:B------:R-:W-:Y:S02]  /*5c60*/  IMAD.U32 R4, RZ, RZ, UR13 ;  /* 0x0000000dff047e24 */ /* 0x000fe4000f8e00ff */
[----:B------:R-:W-:-:S05]  /*5c70*/  IMAD.WIDE.U32 R2, R2, c[0x0][0x338], R6 ;  /* 0x0000ce0002027a25 */ /* 0x000fca00078e0006 */
[----:B------:R-:W-:Y:S01]  /*5c80*/  IADD3 R3, R3, UR5, RZ ;  /* 0x0000000503037c10 */ /* 0x000fe2000fffe0ff */
[----:B------:R-:W-:Y:S02]  /*5c90*/  ULDC.64 UR4, c[0x0][0x340] ;  /* 0x0000d00000047ab9 */ /* 0x000fe40000000a00 */
[----:B------:R-:W-:Y:S02]  /*5ca0*/  UIMAD UR4, UR7, UR4, URZ ;  /* 0x00000004070472a4 */ /* 0x000fe4000f8e023f */
[----:B------:R-:W-:Y:S02]  /*5cb0*/  IMAD.WIDE.U32 R10, R4, c[0x0][0x340], R2 ;  /* 0x0000d000040a7a25 */ /* 0x000fe400078e0002 */
[----:B------:R-:W-:Y:S01]  /*5cc0*/  UIMAD UR4, UR13, UR5, UR4 ;  /* 0x000000050d0472a4 */ /* 0x000fe2000f8e0204 */
[----:B------:R1:W2:Y:S01]  /*5cd0*/  LDS.128 R20, [R0+0x8480] ;  /* 0x0084800000147984 */ /* 0x0002a20000000c00 */
[----:B------:R-:W-:-:S03]  /*5ce0*/  IMAD.WIDE R2, R5, 0x40, R8 ;  /* 0x0000004005027825 */ /* 0x000fc600078e0208 */
[----:B------:R1:W3:Y:S01]  /*5cf0*/  LDS.128 R24, [R0+0x8880] ;  /* 0x0088800000187984 */ /* 0x0002e20000000c00 */
[----:B------:R-:W-:-:S03]  /*5d00*/  IADD3 R5, R11, UR4, RZ ;  /* 0x000000040b057c10 */ /* 0x000fc6000fffe0ff */
[----:B------:R1:W4:Y:S04]  /*5d10*/  LDS.128 R28, [R0+0x8c80] ;  /* 0x008c8000001c7984 */ /* 0x0003280000000c00 */
        /* <DEDUP_REMOVED lines=22> */
.L_x_350:
[----:B--234-:R-:W-:Y:S05]  /*5e80*/  BSYNC B0 ;  /* 0x0000000000007941 */ /* 0x01cfea0003800000 */
.L_x_349:
        /* <DEDUP_REMOVED lines=17> */
.L_x_352:
[----:B------:R-:W-:Y:S05]  /*5fa0*/  BSYNC B0 ;  /* 0x0000000000007941 */ /* 0x000fea0003800000 */
.L_x_351:
        /* <DEDUP_REMOVED lines=17> */
.L_x_354:
[----:B------:R-:W-:Y:S05]  /*60c0*/  BSYNC B0 ;  /* 0x0000000000007941 */ /* 0x000fea0003800000 */
.L_x_353:
        /* <DEDUP_REMOVED lines=16> */
.L_x_356:
[----:B------:R-:W-:Y:S05]  /*61d0*/  BSYNC B0 ;  /* 0x0000000000007941 */ /* 0x000fea0003800000 */
.L_x_355:
        /* <DEDUP_REMOVED lines=16> */
.L_x_358:
[----:B------:R-:W-:Y:S05]  /*62e0*/  BSYNC B0 ;  /* 0x0000000000007941 */ /* 0x000fea0003800000 */
.L_x_357:
        /* <DEDUP_REMOVED lines=16> */
.L_x_360:
[----:B------:R-:W-:Y:S05]  /*63f0*/  BSYNC B0 ;  /* 0x0000000000007941 */ /* 0x000fea0003800000 */
.L_x_359:
        /* <DEDUP_REMOVED lines=16> */
.L_x_362:
[----:B------:R-:W-:Y:S05]  /*6500*/  BSYNC B0 ;  /* 0x0000000000007941 */ /* 0x000fea0003800000 */
.L_x_361:
        /* <DEDUP_REMOVED lines=15> */
.L_x_364:
[----:B------:R-:W-:Y:S05]  /*6600*/  BSYNC B0 ;  /* 0x0000000000007941 */ /* 0x000fea0003800000 */
.L_x_363:
[----:B------:R-:W-:Y:S01]  /*6610*/  ULDC.64 UR4, c[0x0][0x308] ;  /* 0x0000c20000047ab9 */ /* 0x000fe20000000a00 */
[----:B------:R-:W-:Y:S01]  /*6620*/  IMAD.U32 R0, RZ, RZ, UR12 ;  /* 0x0000000cff007e24 */ /* 0x000fe2000f8e00ff */
[----:B------:R-:W-:Y:S01]  /*6630*/  UIMAD UR4, UR6, UR4, URZ ;  /* 0x00000004060472a4 */ /* 0x000fe2000f8e023f */
[----:B------:R-:W-:Y:S01]  /*6640*/  ISETP.GE.OR P0, PT, R6, c[0x0][0x2f4], P2 ;  /* 0x0000bd0006007a0c */ /* 0x000fe20001706670 */
[----:B------:R-:W-:Y:S01]  /*6650*/  BSSY B0, `(.L_x_365) ;  /* 0x0000013000007945 */ /* 0x000fe20003800000 */
[----:B--2---:R-:W-:Y:S01]  /*6660*/  IMAD.WIDE.U32 R4, R0, c[0x0][0x308], R6 ;  /* 0x0000c20000047a25 */ /* 0x004fe200078e0006 */
[----:B------:R-:W-:Y:S01]  /*6670*/  UIMAD UR12, UR12, UR5, UR4 ;  /* 0x000000050c0c72a4 */ /* 0x000fe2000f8e0204 */
[----:B------:R-:W-:Y:S02]  /*6680*/  MOV R0, UR13 ;  /* 0x0000000d00007c02 */ /* 0x000fe40008000f00 */
[----:B------:R-:W-:Y:S02]  /*6690*/  ULDC.64 UR4, c[0x0][0x310] ;  /* 0x0000c40000047ab9 */ /* 0x000fe40000000a00 */
[----:B------:R-:W-:Y:S01]  /*66a0*/  UIMAD UR4, UR7, UR4, URZ ;  /* 0x00000004070472a4 */ /* 0x000fe2000f8e023f */
[----:B------:R-:W-:-:S03]  /*66b0*/  IADD3 R5, R5, UR12, RZ ;  /* 0x0000000c05057c10 */ /* 0x000fc6000fffe0ff */
[----:B------:R-:W-:Y:S02]  /*66c0*/  UIMAD UR4, UR13, UR5, UR4 ;  /* 0x000000050d0472a4 */ /* 0x000fe4000f8e0204 */
        /* <DEDUP_REMOVED lines=11> */
.L_x_366:
[----:B------:R-:W-:Y:S05]  /*6780*/  BSYNC B0 ;  /* 0x0000000000007941 */ /* 0x000fea0003800000 */
.L_x_365:
        /* <DEDUP_REMOVED lines=15> */
.L_x_368:
[----:B------:R-:W-:Y:S05]  /*6880*/  BSYNC B0 ;  /* 0x0000000000007941 */ /* 0x000fea0003800000 */
.L_x_367:
        /* <DEDUP_REMOVED lines=15> */
.L_x_370:
[----:B------:R-:W-:Y:S05]  /*6980*/  BSYNC B0 ;  /* 0x0000000000007941 */ /* 0x000fea0003800000 */
.L_x_369:
        /* <DEDUP_REMOVED lines=14> */
.L_x_372:
[----:B------:R-:W-:Y:S05]  /*6a70*/  BSYNC B0 ;  /* 0x0000000000007941 */ /* 0x000fea0003800000 */
.L_x_371:
        /* <DEDUP_REMOVED lines=14> */
.L_x_374:
[----:B------:R-:W-:Y:S05]  /*6b60*/  BSYNC B0 ;  /* 0x0000000000007941 */ /* 0x000fea0003800000 */
.L_x_373:
        /* <DEDUP_REMOVED lines=14> */
.L_x_376:
[----:B------:R-:W-:Y:S05]  /*6c50*/  BSYNC B0 ;  /* 0x0000000000007941 */ /* 0x000fea0003800000 */
.L_x_375:
        /* <DEDUP_REMOVED lines=14> */
.L_x_378:
[----:B------:R-:W-:Y:S05]  /*6d40*/  BSYNC B0 ;  /* 0x0000000000007941 */ /* 0x000fea0003800000 */
.L_x_377:
        /* <DEDUP_REMOVED lines=14> */
.L_x_348:
[----:B------:R-:W2:Y:S01]  /*6e30*/  LDL.LU.64 R2, [R1+0x70] ;  /* 0x0000700001027983 */ /* 0x000ea20000300a00 */
[----:B------:R-:W-:Y:S01]  /*6e40*/  USHF.R.S32.HI UR6, URZ, 0x1f, UR12 ;  /* 0x0000001f3f067899 */ /* 0x000fe2000801140c */
[----:B------:R-:W-:Y:S01]  /*6e50*/  IMAD.U32 R10, RZ, RZ, UR12 ;  /* 0x0000000cff0a7e24 */ /* 0x000fe2000f8e00ff */
[----:B------:R-:W-:Y:S01]  /*6e60*/  ULDC.64 UR4, c[0x0][0x308] ;  /* 0x0000c20000047ab9 */ /* 0x000fe20000000a00 */
[----:B------:R-:W-:Y:S01]  /*6e70*/  BSSY B0, `(.L_x_379) ;  /* 0x0000023000007945 */ /* 0x000fe20003800000 */
[----:B------:R-:W-:Y:S02]  /*6e80*/  UIMAD UR4, UR6, UR4, URZ ;  /* 0x00000004060472a4 */ /* 0x000fe4000f8e023f */
[----:B------:R-:W-:Y:S02]  /*6e90*/  USHF.R.S32.HI UR7, URZ, 0x1f, UR13 ;  /* 0x0000001f3f077899 */ /* 0x000fe4000801140d */
[----:B------:R-:W-:-:S03]  /*6ea0*/  UIMAD UR5, UR12, UR5, UR4 ;  /* 0x000000050c0572a4 */ /* 0x000fc6000f8e0204 */
[----:B------:R-:W-:Y:S02]  /*6eb0*/  ULDC UR4, c[0x0][0x2f0] ;  /* 0x0000bc0000047ab9 */ /* 0x000fe40000000800 */
[----:B------:R-:W-:Y:S01]  /*6ec0*/  UIADD3 UR10, -UR10, UR4, URZ ;  /* 0x000000040a0a7290 */ /* 0x000fe2000fffe13f */
[----:B--2---:R-:W-:-:S04]  /*6ed0*/  SHF.R.S32.HI R0, RZ, 0x1f, R2 ;  /* 0x0000001fff007819 */ /* 0x004fc80000011402 */
[----:B------:R-:W-:-:S04]  /*6ee0*/  LEA.HI R0, R0, R2, RZ, 0x5 ;  /* 0x0000000200007211 */ /* 0x000fc800078f28ff */
[----:B------:R-:W-:Y:S02]  /*6ef0*/  LOP3.LUT R4, R0, 0x1fffffe0, RZ, 0xc0, !PT ;  /* 0x1fffffe000047812 */ /* 0x000fe400078ec0ff */
[----:B------:R-:W-:Y:S01]  /*6f00*/  SHF.R.S32.HI R6, RZ, 0x5, R0 ;  /* 0x00000005ff067819 */ /* 0x000fe20000011400 */
[----:B------:R-:W-:Y:S02]  /*6f10*/  IMAD.U32 R0, RZ, RZ, UR13 ;  /* 0x0000000dff007e24 */ /* 0x000fe4000f8e00ff */
[----:B------:R-:W-:Y:S01]  /*6f20*/  IMAD.IADD R4, R2, 0x1, -R4 ;  /* 0x0000000102047824 */ /* 0x000fe200078e0a04 */
[----:B------:R-:W-:Y:S01]  /*6f30*/  ISETP.GE.AND P2, PT, R6, UR10, PT ;  /* 0x0000000a06007c0c */ /* 0x000fe2000bf46270 */
[----:B------:R-:W-:Y:S01]  /*6f40*/  IMAD.U32 R2, RZ, RZ, UR14 ;  /* 0x0000000eff027e24 */ /* 0x000fe2000f8e00ff */
[----:B------:R-:W-:Y:S01]  /*6f50*/  SHF.R.S32.HI R7, RZ, 0x1f, R6 ;  /* 0x0000001fff077819 */ /* 0x000fe20000011406 */
[----:B------:R-:W-:-:S04]  /*6f60*/  IMAD.SHL.U32 R4, R4, 0x8, RZ ;  /* 0x0000000804047824 */ /* 0x000fc800078e00ff */
[----:B------:R-:W-:Y:S01]  /*6f70*/  IMAD.WIDE R2, R2, 0x40, R6 ;  /* 0x0000004002027825 */ /* 0x000fe200078e0206 */
[----:B------:R-:W-:Y:S02]  /*6f80*/  SHF.R.S32.HI R5, RZ, 0x1f, R4 ;  /* 0x0000001fff057819 */ /* 0x000fe40000011404 */
[----:B------:R-:W-:-:S03]  /*6f90*/  ISETP.GE.OR P0, PT, R4, c[0x0][0x2f4], P2 ;  /* 0x0000bd0004007a0c */ /* 0x000fc60001706670 */
[----:B------:R-:W-:-:S05]  /*6fa0*/  IMAD.WIDE.U32 R10, R10, c[0x0][0x308], R4 ;  /* 0x0000c2000a0a7a25 */ /* 0x000fca00078e0004 */
[----:B------:R-:W-:Y:S01]  /*6fb0*/  IADD3 R11, R11, UR5, RZ ;  /* 0x000000050b0b7c10 */ /* 0x000fe2000fffe0ff */
[----:B------:R-:W-:Y:S02]  /*6fc0*/  ULDC.64 UR4, c[0x0][0x310] ;  /* 0x0000c40000047ab9 */ /* 0x000fe40000000a00 */
[----:B------:R-:W-:Y:S02]  /*6fd0*/  UIMAD UR4, UR7, UR4, URZ ;  /* 0x00000004070472a4 */ /* 0x000fe4000f8e023f */
[----:B------:R-:W-:Y:S02]  /*6fe0*/  IMAD.WIDE.U32 R10, R0, c[0x0][0x310], R10 ;  /* 0x0000c400000a7a25 */ /* 0x000fe400078e000a */
[----:B------:R-:W-:-:S06]  /*6ff0*/  UIMAD UR4, UR13, UR5, UR4 ;  /* 0x000000050d0472a4 */ /* 0x000fcc000f8e0204 */
        /* <DEDUP_REMOVED lines=10> */
.L_x_380:
[----:B------:R-:W-:Y:S05]  /*70a0*/  BSYNC B0 ;  /* 0x0000000000007941 */ /* 0x000fea0003800000 */
.L_x_379:
        /* <DEDUP_REMOVED lines=17> */
.L_x_382:
[----:B------:R-:W-:Y:S05]  /*71c0*/  BSYNC B0 ;  /* 0x0000000000007941 */ /* 0x000fea0003800000 */
.L_x_381:
        /* <DEDUP_REMOVED lines=17> */
.L_x_384:
[----:B------:R-:W-:Y:S05]  /*72e0*/  BSYNC B0 ;  /* 0x0000000000007941 */ /* 0x000fea0003800000 */
.L_x_383:
        /* <DEDUP_REMOVED lines=16> */
.L_x_386:
[----:B------:R-:W-:Y:S05]  /*73f0*/  BSYNC B0 ;  /* 0x0000000000007941 */ /* 0x000fea0003800000 */
.L_x_385:
        /* <DEDUP_REMOVED lines=16> */
.L_x_388:
[----:B------:R-:W-:Y:S05]  /*7500*/  BSYNC B0 ;  /* 0x0000000000007941 */ /* 0x000fea0003800000 */
.L_x_387:
        /* <DEDUP_REMOVED lines=16> */
.L_x_390:
[----:B------:R-:W-:Y:S05]  /*7610*/  BSYNC B0 ;  /* 0x0000000000007941 */ /* 0x000fea0003800000 */
.L_x_389:
        /* <DEDUP_REMOVED lines=16> */
.L_x_392:
[----:B------:R-:W-:Y:S05]  /*7720*/  BSYNC B0 ;  /* 0x0000000000007941 */ /* 0x000fea0003800000 */
.L_x_391:
        /* <DEDUP_REMOVED lines=15> */
.L_x_394:
[----:B------:R-:W-:Y:S05]  /*7820*/  BSYNC B0 ;  /* 0x0000000000007941 */ /* 0x000fea0003800000 */
.L_x_393:
[----:B------:R-:W-:Y:S01]  /*7830*/  ULDC.64 UR4, c[0x0][0x338] ;  /* 0x0000ce0000047ab9 */ /* 0x000fe20000000a00 */
[----:B------:R-:W-:Y:S01]  /*7840*/  IMAD.U32 R8, RZ, RZ, UR12 ;  /* 0x0000000cff087e24 */ /* 0x000fe2000f8e00ff */
[----:B------:R-:W-:Y:S01]  /*7850*/  UIMAD UR4, UR6, UR4, URZ ;  /* 0x00000004060472a4 */ /* 0x000fe2000f8e023f */
[----:B------:R-:W-:Y:S01]  /*7860*/  ISETP.GE.OR P0, PT, R4, c[0x0][0x324], P2 ;  /* 0x0000c90004007a0c */ /* 0x000fe20001706670 */
[----:B------:R-:W-:Y:S01]  /*7870*/  BSSY B0, `(.L_x_395) ;  /* 0x0000013000007945 */ /* 0x000fe20003800000 */
[----:B------:R-:W-:Y:S01]  /*7880*/  IMAD.WIDE.U32 R8, R8, c[0x0][0x338], R4 ;  /* 0x0000ce0008087a25 */ /* 0x000fe200078e0004 */
[----:B------:R-:W-:Y:S01]  /*7890*/  UIMAD UR12, UR12, UR5, UR4 ;  /* 0x000000050c0c72a4 */ /* 0x000fe2000f8e0204 */
[----:B------:R-:W-:Y:S02]  /*78a0*/  MOV R0, UR13 ;  /* 0x0000000d00007c02 */ /* 0x000fe40008000f00 */
[----:B------:R-:W-:Y:S02]  /*78b0*/  ULDC.64 UR4, c[0x0][0x340] ;  /* 0x0000d00000047ab9 */ /* 0x000fe40000000a00 */
[----:B------:R-:W-:Y:S01]  /*78c0*/  UIMAD UR4, UR7, UR4, URZ ;  /* 0x00000004070472a4 */ /* 0x000fe2000f8e023f */
[----:B------:R-:W-:-:S03]  /*78d0*/  IADD3 R9, R9, UR12, RZ ;  /* 0x0000000c09097c10 */ /* 0x000fc6000fffe0ff */
[----:B------:R-:W-:Y:S02]  /*78e0*/  UIMAD UR4, UR13, UR5, UR4 ;  /* 0x000000050d0472a4 */ /* 0x000fe4000f8e0204 */
[----:B------:R-:W-:-:S05]  /*78f0*/  IMAD.WIDE.U32 R8, R0, c[0x0][0x340], R8 ;  /* 0x0000d00000087a25 */ /* 0x000fca00078e0008 */
[----:B--2---:R-:W-:Y:S01]  /*7900*/  IADD3 R7, R9, UR4, RZ ;  /* 0x0000000409077c10 */ /* 0x004fe2000fffe0ff */
        /* <DEDUP_REMOVED lines=9> */
.L_x_396:
[----:B------:R-:W-:Y:S05]  /*79a0*/  BSYNC B0 ;  /* 0x0000000000007941 */ /* 0x000fea0003800000 */
.L_x_395:
        /* <DEDUP_REMOVED lines=15> */
.L_x_398:
[----:B------:R-:W-:Y:S05]  /*7aa0*/  BSYNC B0 ;  /* 0x0000000000007941 */ /* 0x000fea0003800000 */
.L_x_397:
        /* <DEDUP_REMOVED lines=15> */
.L_x_400:
[----:B------:R-:W-:Y:S05]  /*7ba0*/  BSYNC B0 ;  /* 0x0000000000007941 */ /* 0x000fea0003800000 */
.L_x_399:
        /* <DEDUP_REMOVED lines=14> */
.L_x_402:
[----:B------:R-:W-:Y:S05]  /*7c90*/  BSYNC B0 ;  /* 0x0000000000007941 */ /* 0x000fea0003800000 */
.L_x_401:
        /* <DEDUP_REMOVED lines=14> */
.L_x_404:
[----:B------:R-:W-:Y:S05]  /*7d80*/  BSYNC B0 ;  /* 0x0000000000007941 */ /* 0x000fea0003800000 */
.L_x_403:
        /* <DEDUP_REMOVED lines=14> */
.L_x_406:
[----:B------:R-:W-:Y:S05]  /*7e70*/  BSYNC B0 ;  /* 0x0000000000007941 */ /* 0x000fea0003800000 */
.L_x_405:
        /* <DEDUP_REMOVED lines=14> */
.L_x_408:
[----:B------:R-:W-:Y:S05]  /*7f60*/  BSYNC B0 ;  /* 0x0000000000007941 */ /* 0x000fea0003800000 */
.L_x_407:
        /* <DEDUP_REMOVED lines=13> */
.L_x_409:
        /* <DEDUP_REMOVED lines=12> */
.L_x_1154:


//--------------------- .text._ZN7cutlass13device_kernelIN5flash19enable_sm80_to_sm89INS1_16FlashAttnBwdSm80INS1_25CollectiveMainloopBwdSm80ILi1ELi1EN4cute5tupleIJNS5_1CILi32EEENS7_ILi64EEENS7_ILi256EEEEEENS_6half_tEfNS_4arch4Sm80ELb1ELb0ELb0ELb0ELb0ELb0ELb0ELb0ELi2ELi2ELi2ELi1ELb1EEENS1_24CollectiveEpilogueBwdGQAISB_fSE_Li256ELb0ELb0EEENS1_25SingleTileBwdLPTSchedulerILb0ELi64ELb0EEEEEEEEEvNT_6ParamsE --------------------------
	.section	.text._ZN7cutlass13device_kernelIN5flash19enable_sm80_to_sm89INS1_16FlashAttnBwdSm80INS1_25CollectiveMainloopBwdSm80ILi1ELi1EN4cute5tupleIJNS5_1CILi32EEENS7_ILi64EEENS7_ILi256EEEEEENS_6half_tEfNS_4arch4Sm80ELb1ELb0ELb0ELb0ELb0ELb0ELb0ELb0ELi2ELi2ELi2ELi1ELb1EEENS1_24CollectiveEpilogueBwdGQAISB_fSE_Li256ELb0ELb0EEENS1_25SingleTileBwdLPTSchedulerILb0ELi64ELb0EEEEEEEEEvNT_6ParamsE,"ax",@progbits
	.sectioninfo	@"SHI_REGISTERS=255"
	.align	128
.text._ZN7cutlass13device_kernelIN5flash19enable_sm80_to_sm89INS1_16FlashAttnBwdSm80INS1_25CollectiveMainloopBwdSm80ILi1ELi1EN4cute5tupleIJNS5_1CILi32EEENS7_ILi64EEENS7_ILi256EEEEEENS_6half_tEfNS_4arch4Sm80ELb1ELb0ELb0ELb0ELb0ELb0ELb0ELb0ELi2ELi2ELi2ELi1ELb1EEENS1_24CollectiveEpilogueBwdGQAISB_fSE_Li256ELb0ELb0EEENS1_25SingleTileBwdLPTSchedulerILb0ELi64ELb0EEEEEEEEEvNT_6ParamsE:
        .type           _ZN7cutlass13device_kernelIN5flash19enable_sm80_to_sm89INS1_16FlashAttnBwdSm80INS1_25CollectiveMainloopBwdSm80ILi1ELi1EN4cute5tupleIJNS5_1CILi32EEENS7_ILi64EEENS7_ILi256EEEEEENS_6half_tEfNS_4arch4Sm80ELb1ELb0ELb0ELb0ELb0ELb0ELb0ELb0ELi2ELi2ELi2ELi1ELb1EEENS1_24CollectiveEpilogueBwdGQAISB_fSE_Li256ELb0ELb0EEENS1_25SingleTileBwdLPTSchedulerILb0ELi64ELb0EEEEEEEEEvNT_6ParamsE,@function
        .size           _ZN7cutlass13device_kernelIN5flash19enable_sm80_to_sm89INS1_16FlashAttnBwdSm80INS1_25CollectiveMainloopBwdSm80ILi1ELi1EN4cute5tupleIJNS5_1CILi32EEENS7_ILi64EEENS7_ILi256EEEEEENS_6half_tEfNS_4arch4Sm80ELb1ELb0ELb0ELb0ELb0ELb0ELb0ELb0ELi2ELi2ELi2ELi1ELb1EEENS1_24CollectiveEpilogueBwdGQAISB_fSE_Li256ELb0ELb0EEENS1_25SingleTileBwdLPTSchedulerILb0ELi64ELb0EEEEEEEEEvNT_6ParamsE,(.L_x_1155 - _ZN7cutlass13device_kernelIN5flash19enable_sm80_to_sm89INS1_16FlashAttnBwdSm80INS1_25CollectiveMainloopBwdSm80ILi1ELi1EN4cute5tupleIJNS5_1CILi32EEENS7_ILi64EEENS7_ILi256EEEEEENS_6half_tEfNS_4arch4Sm80ELb1ELb0ELb0ELb0ELb0ELb0ELb0ELb0ELi2ELi2ELi2ELi1ELb1EEENS1_24CollectiveEpilogueBwdGQAISB_fSE_Li256ELb0ELb0EEENS1_25SingleTileBwdLPTSchedulerILb0ELi64ELb0EEEEEEEEEvNT_6ParamsE)
        .other          _ZN7cutlass13device_kernelIN5flash19enable_sm80_to_sm89INS1_16FlashAttnBwdSm80INS1_25CollectiveMainloopBwdSm80ILi1ELi1EN4cute5tupleIJNS5_1CILi32EEENS7_ILi64EEENS7_ILi256EEEEEENS_6half_tEfNS_4arch4Sm80ELb1ELb0ELb0ELb0ELb0ELb0ELb0ELb0ELi2ELi2ELi2ELi1ELb1EEENS1_24CollectiveEpilogueBwdGQAISB_fSE_Li256ELb0ELb0EEENS1_25SingleTileBwdLPTSchedulerILb0ELi64ELb0EEEEEEEEEvNT_6ParamsE,@"STO_CUDA_ENTRY STV_DEFAULT"
_ZN7cutlass13device_kernelIN5flash19enable_sm80_to_sm89INS1_16FlashAttnBwdSm80INS1_25CollectiveMainloopBwdSm80ILi1ELi1EN4cute5tupleIJNS5_1CILi32EEENS7_ILi64EEENS7_ILi256EEEEEENS_6half_tEfNS_4arch4Sm80ELb1ELb0ELb0ELb0ELb0ELb0ELb0ELb0ELi2ELi2ELi2ELi1ELb1EEENS1_24CollectiveEpilogueBwdGQAISB_fSE_Li256ELb0ELb0EEENS1_25SingleTileBwdLPTSchedulerILb0ELi64ELb0EEEEEEEEEvNT_6ParamsE:
        /* <DEDUP_REMOVED lines=32> */
.L_x_411:
[----:B------:R-:W-:Y:S02]  /*0200*/  ULDC UR8, c[0x0][0x3b4] ;  /* 0x0000ed0000087ab9 */ /* 0x000fe40000000800 */
[----:B------:R-:W-:Y:S02]  /*0210*/  UISETP.NE.AND UP0, UPT, UR8, 0x1, UPT ;  /* 0x000000010800788c */ /* 0x000fe4000bf05270 */
[----:B------:R-:W-:Y:S02]  /*0220*/  ULDC.64 UR4, c[0x0][0x3b8] ;  /* 0x0000ee0000047ab9 */ /* 0x000fe40000000a00 */
[----:B------:R-:W-:Y:S02]  /*0230*/  UIMAD.WIDE.U32 UR10, UR7, UR4, URZ ;  /* 0x00000004070a72a5 */ /* 0x000fe4000f8e003f */
[----:B------:R-:W-:-:S05]  /*0240*/  UMOV UR14, UR7 ;  /* 0x00000007000e7c82 */ /* 0x000fca0008000000 */
[----:B------:R-:W-:-:S04]  /*0250*/  @UP0 USHF.R.U32.HI UR14, URZ, UR5, UR11 ;  /* 0x000000053f0e0299 */ /* 0x000fc8000801160b */
[----:B------:R-:W-:Y:S02]  /*0260*/  UIMAD UR8, UR14, UR8, URZ ;  /* 0x000000080e0872a4 */ /* 0x000fe4000f8e023f */
.L_x_412:
        /* <DEDUP_REMOVED lines=11> */
.L_x_410:
        /* <DEDUP_REMOVED lines=20> */
.L_x_414:
[----:B------:R-:W-:Y:S02]  /*0460*/  ULDC UR8, c[0x0][0x3b4] ;  /* 0x0000ed0000087ab9 */ /* 0x000fe40000000800 */
[----:B------:R-:W-:Y:S02]  /*0470*/  UISETP.NE.AND UP0, UPT, UR8, 0x1, UPT ;  /* 0x000000010800788c */ /* 0x000fe4000bf05270 */
[----:B------:R-:W-:Y:S02]  /*0480*/  ULDC.64 UR4, c[0x0][0x3b8] ;  /* 0x0000ee0000047ab9 */ /* 0x000fe40000000a00 */
[----:B------:R-:W-:Y:S02]  /*0490*/  UIMAD.WIDE.U32 UR10, UR7, UR4, URZ ;  /* 0x00000004070a72a5 */ /* 0x000fe4000f8e003f */
[----:B------:R-:W-:-:S05]  /*04a0*/  UMOV UR14, UR7 ;  /* 0x00000007000e7c82 */ /* 0x000fca0008000000 */
[----:B------:R-:W-:-:S04]  /*04b0*/  @UP0 USHF.R.U32.HI UR14, URZ, UR5, UR11 ;  /* 0x000000053f0e0299 */ /* 0x000fc8000801160b */
[----:B------:R-:W-:Y:S02]  /*04c0*/  UIMAD UR8, UR14, UR8, URZ ;  /* 0x000000080e0872a4 */ /* 0x000fe4000f8e023f */
.L_x_415:
        /* <DEDUP_REMOVED lines=10> */
.L_x_413:
        /* <DEDUP_REMOVED lines=16> */
[----:B------:R-:W-:Y:S01]  /*0670*/  UMOV UR7, 0x1f ;  /* 0x0000001f00077882 */ /* 0x000fe20000000000 */
[----:B------:R-:W-:Y:S01]  /*0680*/  CS2R R134, SRZ ;  /* 0x0000000000867805 */ /* 0x000fe2000001ff00 */
[----:B------:R-:W-:Y:S01]  /*0690*/  USHF.R.S32.HI UR4, URZ, 0x1f, UR5 ;  /* 0x0000001f3f047899 */ /* 0x000fe20008011405 */
[----:B------:R-:W-:Y:S01]  /*06a0*/  CS2R R132, SRZ ;  /* 0x0000000000847805 */ /* 0x000fe2000001ff00 */
[----:B------:R-:W-:Y:S01]  /*06b0*/  UIADD3 UR7, UR7, UR6, URZ ;  /* 0x0000000607077290 */ /* 0x000fe2000fffe03f */
[----:B------:R-:W-:Y:S01]  /*06c0*/  CS2R R126, SRZ ;  /* 0x00000000007e7805 */ /* 0x000fe2000001ff00 */
[----:B------:R-:W-:Y:S01]  /*06d0*/  ULEA.HI UR18, UR4, UR5, URZ, 0x5 ;  /* 0x0000000504127291 */ /* 0x000fe2000f8f283f */
[----:B------:R-:W-:Y:S01]  /*06e0*/  CS2R R124, SRZ ;  /* 0x00000000007c7805 */ /* 0x000fe2000001ff00 */
[----:B------:R-:W-:Y:S01]  /*06f0*/  USHF.R.S32.HI UR4, URZ, 0x1f, UR7 ;  /* 0x0000001f3f047899 */ /* 0x000fe20008011407 */
[----:B------:R-:W-:Y:S01]  /*0700*/  CS2R R130, SRZ ;  /* 0x0000000000827805 */ /* 0x000fe2000001ff00 */
[----:B------:R-:W-:Y:S01]  /*0710*/  USHF.R.S32.HI UR18, URZ, 0x5, UR18 ;  /* 0x000000053f127899 */ /* 0x000fe20008011412 */
[----:B------:R-:W-:Y:S01]  /*0720*/  CS2R R128, SRZ ;  /* 0x0000000000807805 */ /* 0x000fe2000001ff00 */
[----:B------:R-:W-:Y:S01]  /*0730*/  ULEA.HI UR4, UR4, UR7, URZ, 0x5 ;  /* 0x0000000704047291 */ /* 0x000fe2000f8f283f */
[----:B------:R-:W-:Y:S01]  /*0740*/  CS2R R122, SRZ ;  /* 0x00000000007a7805 */ /* 0x000fe2000001ff00 */
[----:B------:R-:W-:Y:S01]  /*0750*/  UISETP.LT.AND UP0, UPT, URZ, UR18, UPT ;  /* 0x000000123f00728c */ /* 0x000fe2000bf01270 */
[----:B------:R-:W-:Y:S01]  /*0760*/  CS2R R120, SRZ ;  /* 0x0000000000787805 */ /* 0x000fe2000001ff00 */
[----:B------:R-:W-:Y:S01]  /*0770*/  USHF.R.S32.HI UR11, URZ, 0x5, UR4 ;  /* 0x000000053f0b7899 */ /* 0x000fe20008011404 */
[----:B------:R-:W-:Y:S01]  /*0780*/  CS2R R118, SRZ ;  /* 0x0000000000767805 */ /* 0x000fe2000001ff00 */
[----:B------:R-:W-:Y:S01]  /*0790*/  USEL UR18, URZ, UR18, !UP0 ;  /* 0x000000123f127287 */ /* 0x000fe2000c000000 */
[----:B------:R-:W-:Y:S01]  /*07a0*/  CS2R R116, SRZ ;  /* 0x0000000000747805 */ /* 0x000fe2000001ff00 */
[----:B------:R-:W-:Y:S01]  /*07b0*/  ULDC.64 UR16, c[0x0][0x118] ;  /* 0x0000460000107ab9 */ /* 0x000fe20000000a00 */
        /* <DEDUP_REMOVED lines=111> */
[----:B------:R-:W-:Y:S01]  /*0eb0*/  USHF.R.S32.HI UR20, URZ, 0x1f, UR18 ;  /* 0x0000001f3f147899 */ /* 0x000fe20008011412 */
        /* <DEDUP_REMOVED lines=12> */
[----:B------:R-:W-:Y:S01]  /*0f80*/  UMOV UR21, 0x5 ;  /* 0x0000000500157882 */ /* 0x000fe20000000000 */
[----:B------:R-:W-:Y:S01]  /*0f90*/  IMAD.IADD R11, R7, 0x1, R0 ;  /* 0x00000001070b7824 */ /* 0x000fe200078e0200 */
[----:B------:R-:W-:Y:S01]  /*0fa0*/  ULDC.64 UR4, c[0x0][0x1e8] ;  /* 0x00007a0000047ab9 */ /* 0x000fe20000000a00 */
[----:B------:R-:W-:Y:S01]  /*0fb0*/  IMAD.SHL.U32 R0, R10, 0x40, RZ ;  /* 0x000000400a007824 */ /* 0x000fe200078e00ff */
[----:B------:R-:W-:Y:S01]  /*0fc0*/  UIMAD UR4, UR8, UR4, URZ ;  /* 0x00000004080472a4 */ /* 0x000fe2000f8e023f */
[----:B------:R-:W-:Y:S01]  /*0fd0*/  IMAD.MOV.U32 R8, RZ, RZ, R4 ;  /* 0x000000ffff087224 */ /* 0x000fe200078e0004 */
[----:B------:R-:W-:Y:S01]  /*0fe0*/  CS2R R146, SRZ ;  /* 0x0000000000927805 */ /* 0x000fe2000001ff00 */
        /* <DEDUP_REMOVED lines=59> */
[----:B------:R-:W-:Y:S01]  /*13a0*/  ULDC.64 UR4, c[0x0][0x188] ;  /* 0x0000620000047ab9 */ /* 0x000fe20000000a00 */
[----:B------:R-:W-:Y:S01]  /*13b0*/  IMAD.SHL.U32 R19, R0, 0x2, RZ ;  /* 0x0000000200137824 */ /* 0x000fe200078e00ff */
[----:B------:R-:W-:Y:S01]  /*13c0*/  UIADD3 UR15, -UR10, UR15, URZ ;  /* 0x0000000f0a0f7290 */ /* 0x000fe2000fffe13f */
        /* <DEDUP_REMOVED lines=16> */
[----:B------:R2:W-:Y:S01]  /*14d0*/  STL [R1+0x6c], R40 ;  /* 0x00006c2801007387 */ /* 0x0005e20000100800 */
[----:B------:R-:W-:Y:S01]  /*14e0*/  ISETP.GE.AND P4, PT, R17, c[0x0][0x1cc], PT ;  /* 0x0000730011007a0c */ /* 0x000fe20003f86270 */
[----:B------:R-:W-:Y:S01]  /*14f0*/  UIMAD UR22, UR20, UR4, URZ ;  /* 0x00000004141672a4 */ /* 0x000fe2000f8e023f */
[----:B------:R-:W-:Y:S01]  /*1500*/  IMAD.SHL.U32 R26, R26, 0x2, RZ ;  /* 0x000000021a1a7824 */ /* 0x000fe200078e00ff */
[----:B------:R-:W-:Y:S01]  /*1510*/  UIMAD.WIDE.U32 UR24, UR18, UR4, URZ ;  /* 0x00000004121872a5 */ /* 0x000fe2000f8e003f */
[----:B------:R-:W-:Y:S01]  /*1520*/  IMAD.MOV.U32 R148, RZ, RZ, 0x20 ;  /* 0x00000020ff947424 */ /* 0x000fe200078e00ff */
[----:B------:R-:W-:Y:S01]  /*1530*/  UIMAD UR22, UR18, UR5, UR22 ;  /* 0x00000005121672a4 */ /* 0x000fe2000f8e0216 */
[----:B------:R-:W-:Y:S01]  /*1540*/  CS2R R118, SRZ ;  /* 0x0000000000767805 */ /* 0x000fe2000001ff00 */
[----:B------:R-:W-:Y:S01]  /*1550*/  ULDC.64 UR6, c[0x0][0x208] ;  /* 0x0000820000067ab9 */ /* 0x000fe20000000a00 */
[----:B------:R-:W-:Y:S01]  /*1560*/  CS2R R116, SRZ ;  /* 0x0000000000747805 */ /* 0x000fe2000001ff00 */
[----:B------:R-:W-:Y:S01]  /*1570*/  UIADD3 UR22, UR25, UR22, URZ ;  /* 0x0000001619167290 */ /* 0x000fe2000fffe03f */
[----:B------:R-:W-:Y:S01]  /*1580*/  CS2R R114, SRZ ;  /* 0x0000000000727805 */ /* 0x000fe2000001ff00 */
        /* <DEDUP_REMOVED lines=13> */
[----:B------:R-:W-:Y:S01]  /*1660*/  LEA R8, P0, R0, R4, 0x6 ;  /* 0x0000000400087211 */ /* 0x000fe200078030ff */
[----:B--2---:R-:W-:Y:S01]  /*1670*/  IMAD.WIDE.U32 R40, R18, c[0x0][0x188], R10 ;  /* 0x0000620012287a25 */ /* 0x004fe200078e000a */
[C---:B------:R-:W-:Y:S01]  /*1680*/  LEA R10, P1, R3.reuse, R6, 0x6 ;  /* 0x00000006030a7211 */ /* 0x040fe200078230ff */
[----:B------:R-:W-:Y:S01]  /*1690*/  USHF.L.U64.HI UR7, UR6, UR21, UR7 ;  /* 0x0000001506077299 */ /* 0x000fe20008010207 */
[----:B------:R-:W-:Y:S01]  /*16a0*/  LEA.HI.X R9, R0, R5, R9, 0x6, P0 ;  /* 0x0000000500097211 */ /* 0x000fe200000f3409 */
[----:B------:R-:W-:Y:S01]  /*16b0*/  IMAD.MOV.U32 R11, RZ, RZ, c[0x0][0x1dc] ;  /* 0x00007700ff0b7624 */ /* 0x000fe200078e00ff */
[----:B------:R-:W-:Y:S01]  /*16c0*/  IADD3 R0, -R38, UR15, RZ ;  /* 0x0000000f26007c10 */ /* 0x000fe2000fffe1ff */
[----:B------:R-:W-:Y:S01]  /*16d0*/  IMAD.U32 R13, RZ, RZ, UR25 ;  /* 0x00000019ff0d7e24 */ /* 0x000fe2000f8e00ff */
[----:B------:R-:W-:Y:S01]  /*16e0*/  IADD3 R18, R2, 0x80, RZ ;  /* 0x0000008002127810 */ /* 0x000fe20007ffe0ff */
[----:B------:R-:W-:Y:S01]  /*16f0*/  IMAD.U32 R16, RZ, RZ, UR22 ;  /* 0x00000016ff107e24 */ /* 0x000fe2000f8e00ff */
[----:B------:R-:W-:Y:S01]  /*1700*/  LEA.HI.X R11, R3, R7, R11, 0x6, P1 ;  /* 0x00000007030b7211 */ /* 0x000fe200008f340b */
[----:B------:R-:W-:Y:S01]  /*1710*/  IMAD.U32 R3, RZ, RZ, UR13 ;  /* 0x0000000dff037e24 */ /* 0x000fe2000f8e00ff */
[C---:B------:R-:W-:Y:S01]  /*1720*/  ISETP.LT.OR P1, PT, R0.reuse, 0x1, P6 ;  /* 0x000000010000780c */ /* 0x040fe20003721670 */
[----:B------:R1:W-:Y:S01]  /*1730*/  STL.64 [R1+0xa0], R40 ;  /* 0x0000a02801007387 */ /* 0x0003e20000100a00 */
[----:B------:R-:W-:Y:S01]  /*1740*/  ISETP.LT.OR P0, PT, R0, 0x1, P4 ;  /* 0x000000010000780c */ /* 0x000fe20002701670 */
[----:B------:R-:W-:Y:S01]  /*1750*/  UIMAD UR4, UR13, UR5, UR4 ;  /* 0x000000050d0472a4 */ /* 0x000fe2000f8e0204 */
[----:B------:R-:W-:Y:S01]  /*1760*/  ISETP.GE.AND P5, PT, R18, c[0x0][0x1cc], PT ;  /* 0x0000730012007a0c */ /* 0x000fe20003fa6270 */
[----:B------:R-:W-:Y:S01]  /*1770*/  USHF.L.U32 UR6, UR6, 0x5, URZ ;  /* 0x0000000506067899 */ /* 0x000fe2000800063f */
[----:B------:R-:W-:Y:S01]  /*1780*/  IADD3 R42, R41, UR19, RZ ;  /* 0x00000013292a7c10 */ /* 0x000fe2000fffe0ff */
[----:B------:R-:W-:Y:S01]  /*1790*/  UIMAD UR7, UR7, UR18, URZ ;  /* 0x00000012070772a4 */ /* 0x000fe2000f8e023f */
[C---:B------:R-:W-:Y:S01]  /*17a0*/  ISETP.LT.OR P3, PT, R0.reuse, 0x1, P5 ;  /* 0x000000010000780c */ /* 0x040fe20002f61670 */
[----:B------:R-:W-:Y:S01]  /*17b0*/  USHF.L.U32 UR19, UR18, 0x5, URZ ;  /* 0x0000000512137899 */ /* 0x000fe2000800063f */
[C---:B------:R-:W-:Y:S01]  /*17c0*/  ISETP.LT.OR P4, PT, R0.reuse, 0x21, P4 ;  /* 0x000000210000780c */ /* 0x040fe20002781670 */
        /* <DEDUP_REMOVED lines=9> */
[C---:B------:R-:W-:Y:S01]  /*1860*/  ISETP.LT.OR P1, PT, R0.reuse, 0x1, P2 ;  /* 0x000000010000780c */ /* 0x040fe20001721670 */
[----:B------:R-:W-:Y:S01]  /*1870*/  UIADD3 UR20, -UR19, UR20, URZ ;  /* 0x0000001413147290 */ /* 0x000fe2000fffe13f */
[----:B------:R-:W-:Y:S01]  /*1880*/  ISETP.LT.OR P2, PT, R0, 0x21, P2 ;  /* 0x000000210000780c */ /* 0x000fe20001741670 */
[----:B------:R2:W-:Y:S01]  /*1890*/  LDGSTS.E.BYPASS.LTC128B.128 [R26+0xa080], [R6.64+0x80], !P0 ;  /* 0x0a080080061a7fae */ /* 0x0005e2000c101d50 */
[C---:B------:R-:W-:Y:S01]  /*18a0*/  LEA R13, P0, R12.reuse, R40, 0x5 ;  /* 0x000000280c0d7211 */ /* 0x040fe200078028ff */
[----:B------:R-:W-:Y:S01]  /*18b0*/  CS2R R108, SRZ ;  /* 0x00000000006c7805 */ /* 0x000fe2000001ff00 */
[----:B------:R-:W-:Y:S01]  /*18c0*/  CS2R R106, SRZ ;  /* 0x00000000006a7805 */ /* 0x000fe2000001ff00 */
[----:B------:R2:W-:Y:S01]  /*18d0*/  LDGSTS.E.BYPASS.LTC128B.128 [R26+0xc080], [R6.64+0x100], !P3 ;  /* 0x0c080100061a7fae */ /* 0x0005e2000d901d50 */
[----:B------:R-:W-:Y:S01]  /*18e0*/  LEA.HI.X R12, R12, R42, R16, 0x5, P0 ;  /* 0x0000002a0c0c7211 */ /* 0x000fe200000f2c10 */
[----:B------:R-:W-:Y:S01]  /*18f0*/  CS2R R104, SRZ ;  /* 0x0000000000687805 */ /* 0x000fe2000001ff00 */
[C---:B------:R-:W-:Y:S01]  /*1900*/  ISETP.LT.OR P0, PT, R0.reuse, 0x21, P6 ;  /* 0x000000210000780c */ /* 0x040fe20003701670 */
[----:B-1----:R-:W-:Y:S01]  /*1910*/  IMAD.WIDE.U32 R40, R3, c[0x0][0x218], R14 ;  /* 0x0000860003287a25 */ /* 0x002fe200078e000e */
[----:B------:R-:W-:Y:S01]  /*1920*/  ISETP.LT.OR P3, PT, R0, 0x21, P5 ;  /* 0x000000210000780c */ /* 0x000fe20002f61670 */
[----:B------:R2:W-:Y:S01]  /*1930*/  LDGSTS.E.BYPASS.LTC128B.128 [R26+0xe080], [R6.64+0x180], !P1 ;  /* 0x0e080180061a7fae */ /* 0x0005e2000c901d50 */
[----:B------:R-:W-:Y:S01]  /*1940*/  ISETP.GE.AND P1, PT, R2, c[0x0][0x19c], PT ;  /* 0x0000670002007a0c */ /* 0x000fe20003f26270 */
[----:B------:R-:W-:Y:S01]  /*1950*/  IMAD.MOV.U32 R14, RZ, RZ, R40 ;  /* 0x000000ffff0e7224 */ /* 0x000fe200078e0028 */
[----:B------:R-:W-:Y:S01]  /*1960*/  ISETP.GE.AND P5, PT, R17, c[0x0][0x19c], PT ;  /* 0x0000670011007a0c */ /* 0x000fe20003fa6270 */
[----:B------:R-:W-:Y:S01]  /*1970*/  STL [R1+0xbc], R42 ;  /* 0x0000bc2a01007387 */ /* 0x000fe20000100800 */
[----:B------:R-:W-:Y:S01]  /*1980*/  IADD3 R15, R41, UR4, RZ ;  /* 0x00000004290f7c10 */ /* 0x000fe2000fffe0ff */
[----:B------:R-:W-:Y:S01]  /*1990*/  ULDC.64 UR4, c[0x0][0x288] ;  /* 0x0000a20000047ab9 */ /* 0x000fe20000000a00 */
[----:B------:R-:W-:Y:S01]  /*19a0*/  CS2R R102, SRZ ;  /* 0x0000000000667805 */ /* 0x000fe2000001ff00 */
[----:B------:R-:W-:Y:S01]  /*19b0*/  STL.64 [R1+0x98], R40 ;  /* 0x0000982801007387 */ /* 0x000fe20000100a00 */
[----:B------:R-:W-:Y:S01]  /*19c0*/  UIMAD UR4, UR9, UR4, URZ ;  /* 0x00000004090472a4 */ /* 0x000fe2000f8e023f */
[----:B------:R-:W-:Y:S01]  /*19d0*/  CS2R R100, SRZ ;  /* 0x0000000000647805 */ /* 0x000fe2000001ff00 */
[----:B------:R-:W-:Y:S01]  /*19e0*/  CS2R R98, SRZ ;  /* 0x0000000000627805 */ /* 0x000fe2000001ff00 */
[----:B------:R1:W-:Y:S01]  /*19f0*/  LDGSTS.E.BYPASS.LTC128B.128 [R26+0x9080], [R10.64], !P0 ;  /* 0x090800000a1a7fae */ /* 0x0003e2000c101d50 */
[C---:B------:R-:W-:Y:S01]  /*1a00*/  ISETP.LT.OR P0, PT, R0.reuse, 0x1, P1 ;  /* 0x000000010000780c */ /* 0x040fe20000f01670 */
[----:B------:R-:W-:Y:S01]  /*1a10*/  UIMAD UR4, UR12, UR5, UR4 ;  /* 0x000000050c0472a4 */ /* 0x000fe2000f8e0204 */
[----:B------:R-:W-:Y:S01]  /*1a20*/  CS2R R96, SRZ ;  /* 0x0000000000607805 */ /* 0x000fe2000001ff00 */
[----:B------:R1:W-:Y:S01]  /*1a30*/  LDGSTS.E.BYPASS.LTC128B.128 [R26+0xb080], [R10.64+0x80], !P4 ;  /* 0x0b0800800a1a7fae */ /* 0x0003e2000e101d50 */
[C---:B------:R-:W-:Y:S01]  /*1a40*/  ISETP.LT.OR P4, PT, R0.reuse, 0x1, P5 ;  /* 0x000000010000780c */ /* 0x040fe20002f81670 */
[----:B------:R-:W-:Y:S01]  /*1a50*/  CS2R R94, SRZ ;  /* 0x00000000005e7805 */ /* 0x000fe2000001ff00 */
[----:B------:R-:W-:Y:S01]  /*1a60*/  ISETP.LT.OR P5, PT, R0, 0x21, P5 ;  /* 0x000000210000780c */ /* 0x000fe20002fa1670 */
[----:B------:R1:W-:Y:S01]  /*1a70*/  LDGSTS.E.BYPASS.LTC128B.128 [R26+0xd080], [R10.64+0x100], !P3 ;  /* 0x0d0801000a1a7fae */ /* 0x0003e2000d901d50 */
[----:B------:R-:W-:Y:S01]  /*1a80*/  ISETP.GE.AND P3, PT, R18, c[0x0][0x19c], PT ;  /* 0x0000670012007a0c */ /* 0x000fe20003f66270 */
[----:B------:R-:W-:Y:S01]  /*1a90*/  CS2R R92, SRZ ;  /* 0x00000000005c7805 */ /* 0x000fe2000001ff00 */
[----:B------:R-:W-:Y:S01]  /*1aa0*/  CS2R R90, SRZ ;  /* 0x00000000005a7805 */ /* 0x000fe2000001ff00 */
[----:B------:R1:W-:Y:S01]  /*1ab0*/  LDGSTS.E.BYPASS.LTC128B.128 [R26+0xf080], [R10.64+0x180], !P2 ;  /* 0x0f0801800a1a7fae */ /* 0x0003e2000d101d50 */
[----:B------:R-:W-:Y:S01]  /*1ac0*/  ISETP.GE.AND P2, PT, R19, c[0x0][0x19c], PT ;  /* 0x0000670013007a0c */ /* 0x000fe20003f46270 */
[----:B------:R-:W-:Y:S01]  /*1ad0*/  CS2R R88, SRZ ;  /* 0x0000000000587805 */ /* 0x000fe2000001ff00 */
[----:B--2---:R-:W-:Y:S01]  /*1ae0*/  IMAD.U32 R6, RZ, RZ, UR6 ;  /* 0x00000006ff067e24 */ /* 0x004fe2000f8e00ff */
[----:B------:R-:W0:Y:S01]  /*1af0*/  LDGDEPBAR ;  /* 0x00000000000079af */ /* 0x000e220000000000 */
[----:B------:R-:W-:Y:S01]  /*1b00*/  ISETP.LT.OR P6, PT, R0, 0x1, P3 ;  /* 0x000000010000780c */ /* 0x000fe20001fc1670 */
[----:B------:R-:W-:Y:S01]  /*1b10*/  CS2R R86, SRZ ;  /* 0x0000000000567805 */ /* 0x000fe2000001ff00 */
[----:B------:R-:W-:Y:S01]  /*1b20*/  IMAD.WIDE.U32 R6, R6, UR18, R14 ;  /* 0x0000001206067c25 */ /* 0x000fe2000f8e000e */
[----:B------:R2:W-:Y:S01]  /*1b30*/  LDGSTS.E.BYPASS.LTC128B.128 [R26+0x80], [R4.64], !P0 ;  /* 0x00080000041a7fae */ /* 0x0005e2000c101d50 */
[C---:B------:R-:W-:Y:S01]  /*1b40*/  ISETP.LT.OR P3, PT, R0.reuse, 0x21, P3 ;  /* 0x000000210000780c */ /* 0x040fe20001f61670 */
[----:B------:R-:W-:Y:S01]  /*1b50*/  CS2R R84, SRZ ;  /* 0x0000000000547805 */ /* 0x000fe2000001ff00 */
[----:B------:R-:W-:Y:S01]  /*1b60*/  CS2R R82, SRZ ;  /* 0x0000000000527805 */ /* 0x000fe2000001ff00 */
[----:B------:R-:W-:Y:S01]  /*1b70*/  IADD3 R3, R7, UR7, RZ ;  /* 0x0000000707037c10 */ /* 0x000fe2000fffe0ff */
[----:B------:R2:W-:Y:S01]  /*1b80*/  LDGSTS.E.BYPASS.LTC128B.128 [R26+0x2080], [R4.64+0x80], !P4 ;  /* 0x02080080041a7fae */ /* 0x0005e2000e101d50 */
[C---:B------:R-:W-:Y:S01]  /*1b90*/  ISETP.LT.OR P4, PT, R0.reuse, 0x1, P2 ;  /* 0x000000010000780c */ /* 0x040fe20001781670 */
[----:B------:R-:W-:Y:S01]  /*1ba0*/  ULDC.64 UR6, c[0x0][0x270] ;  /* 0x00009c0000067ab9 */ /* 0x000fe20000000a00 */
[----:B------:R-:W-:Y:S01]  /*1bb0*/  ISETP.LT.OR P2, PT, R0, 0x21, P2 ;  /* 0x000000210000780c */ /* 0x000fe20001741670 */
[----:B------:R3:W-:Y:S01]  /*1bc0*/  STL.64 [R1+0x80], R14 ;  /* 0x0000800e01007387 */ /* 0x0007e20000100a00 */
[----:B------:R-:W-:Y:S01]  /*1bd0*/  UIMAD UR6, UR9, UR6, URZ ;  /* 0x00000006090672a4 */ /* 0x000fe2000f8e023f */
[----:B------:R-:W-:Y:S01]  /*1be0*/  CS2R R80, SRZ ;  /* 0x0000000000507805 */ /* 0x000fe2000001ff00 */
[----:B------:R-:W-:Y:S01]  /*1bf0*/  CS2R R78, SRZ ;  /* 0x00000000004e7805 */ /* 0x000fe2000001ff00 */
[----:B------:R2:W-:Y:S01]  /*1c00*/  LDGSTS.E.BYPASS.LTC128B.128 [R26+0x4080], [R4.64+0x100], !P6 ;  /* 0x04080100041a7fae */ /* 0x0005e2000f101d50 */
[----:B------:R-:W-:Y:S01]  /*1c10*/  UIMAD UR6, UR12, UR7, UR6 ;  /* 0x000000070c0672a4 */ /* 0x000fe2000f8e0206 */
[----:B------:R-:W-:Y:S01]  /*1c20*/  CS2R R76, SRZ ;  /* 0x00000000004c7805 */ /* 0x000fe2000001ff00 */
[----:B------:R-:W-:Y:S01]  /*1c30*/  CS2R R74, SRZ ;  /* 0x00000000004a7805 */ /* 0x000fe2000001ff00 */
[----:B------:R-:W-:Y:S01]  /*1c40*/  CS2R R72, SRZ ;  /* 0x0000000000487805 */ /* 0x000fe2000001ff00 */
[----:B------:R-:W-:Y:S01]  /*1c50*/  CS2R R70, SRZ ;  /* 0x0000000000467805 */ /* 0x000fe2000001ff00 */
[----:B-1----:R-:W-:Y:S01]  /*1c60*/  LEA R10, P0, R6, c[0x0][0x1f0], 0x1 ;  /* 0x00007c00060a7a11 */ /* 0x002fe200078008ff */
[----:B------:R2:W-:Y:S01]  /*1c70*/  LDGSTS.E.BYPASS.LTC128B.128 [R26+0x6080], [R4.64+0x180], !P4 ;  /* 0x06080180041a7fae */ /* 0x0005e2000e101d50 */
[----:B------:R-:W-:Y:S01]  /*1c80*/  LOP3.LUT P4, RZ, R20, 0x4, RZ, 0xc0, !PT ;  /* 0x0000000414ff7812 */ /* 0x000fe2000788c0ff */
[----:B------:R-:W-:Y:S01]  /*1c90*/  CS2R R68, SRZ ;  /* 0x0000000000447805 */ /* 0x000fe2000001ff00 */
[----:B------:R-:W-:Y:S01]  /*1ca0*/  LEA.HI.X R11, R6, c[0x0][0x1f4], R3, 0x1, P0 ;  /* 0x00007d00060b7a11 */ /* 0x000fe200000f0c03 */
[----:B------:R-:W-:Y:S01]  /*1cb0*/  IMAD R3, R22, 0x800, R23 ;  /* 0x0000080016037824 */ /* 0x000fe200078e0217 */
[----:B------:R-:W-:Y:S01]  /*1cc0*/  ISETP.LT.OR P0, PT, R0, 0x21, P1 ;  /* 0x000000210000780c */ /* 0x000fe20000f01670 */
[----:B------:R-:W-:Y:S01]  /*1cd0*/  IMAD.SHL.U32 R0, R20, 0x40, RZ ;  /* 0x0000004014007824 */ /* 0x000fe200078e00ff */
[C---:B------:R-:W-:Y:S01]  /*1ce0*/  LEA R6, P1, R13.reuse, c[0x0][0x160], 0x1 ;  /* 0x000058000d067a11 */ /* 0x040fe200078208ff */
[----:B------:R-:W-:Y:S01]  /*1cf0*/  CS2R R66, SRZ ;  /* 0x0000000000427805 */ /* 0x000fe2000001ff00 */
[----:B------:R-:W-:Y:S01]  /*1d00*/  CS2R R64, SRZ ;  /* 0x0000000000407805 */ /* 0x000fe2000001ff00 */
[----:B------:R-:W-:Y:S01]  /*1d10*/  CS2R R62, SRZ ;  /* 0x00000000003e7805 */ /* 0x000fe2000001ff00 */
[----:B------:R-:W-:Y:S01]  /*1d20*/  LEA.HI.X R7, R13, c[0x0][0x164], R12, 0x1, P1 ;  /* 0x000059000d077a11 */ /* 0x000fe200008f0c0c */
[----:B------:R-:W-:Y:S01]  /*1d30*/  CS2R R60, SRZ ;  /* 0x00000000003c7805 */ /* 0x000fe2000001ff00 */
[----:B------:R-:W-:Y:S01]  /*1d40*/  LOP3.LUT R12, R0, 0x1c0, RZ, 0xc0, !PT ;  /* 0x000001c0000c7812 */ /* 0x000fe200078ec0ff */
[----:B------:R-:W-:Y:S01]  /*1d50*/  CS2R R58, SRZ ;  /* 0x00000000003a7805 */ /* 0x000fe2000001ff00 */
[----:B------:R-:W-:Y:S01]  /*1d60*/  LOP3.LUT P1, RZ, R20, 0x2, RZ, 0xc0, !PT ;  /* 0x0000000214ff7812 */ /* 0x000fe2000782c0ff */
[----:B------:R-:W-:Y:S01]  /*1d70*/  CS2R R56, SRZ ;  /* 0x0000000000387805 */ /* 0x000fe2000001ff00 */
[----:B------:R-:W-:Y:S01]  /*1d80*/  LOP3.LUT R0, R12, 0x8, R35, 0xf8, !PT ;  /* 0x000000080c007812 */ /* 0x000fe200078ef823 */
[----:B------:R1:W-:Y:S01]  /*1d90*/  LDGSTS.E.BYPASS.LTC128B.128 [R26+0x1080], [R8.64], !P0 ;  /* 0x01080000081a7fae */ /* 0x0003e2000c101d50 */
[----:B------:R-:W-:Y:S01]  /*1da0*/  SHF.R.U32.HI R13, RZ, 0x3, R12 ;  /* 0x00000003ff0d7819 */ /* 0x000fe2000001160c */
[----:B------:R-:W-:Y:S01]  /*1db0*/  CS2R R54, SRZ ;  /* 0x0000000000367805 */ /* 0x000fe2000001ff00 */
[----:B------:R-:W-:Y:S01]  /*1dc0*/  ISETP.LT.AND P0, PT, R38, UR20, PT ;  /* 0x0000001426007c0c */ /* 0x000fe2000bf01270 */
[----:B------:R1:W-:Y:S01]  /*1dd0*/  LDGSTS.E.BYPASS.LTC128B.128 [R26+0x3080], [R8.64+0x80], !P5 ;  /* 0x03080080081a7fae */ /* 0x0003e2000e901d50 */
[----:B------:R-:W-:Y:S01]  /*1de0*/  LOP3.LUT R0, R0, R13, RZ, 0x3c, !PT ;  /* 0x0000000d00007212 */ /* 0x000fe200078e3cff */
[----:B------:R-:W-:Y:S01]  /*1df0*/  CS2R R52, SRZ ;  /* 0x0000000000347805 */ /* 0x000fe2000001ff00 */
[C---:B------:R-:W-:Y:S01]  /*1e00*/  ISETP.GE.OR P5, PT, R2.reuse, c[0x0][0x16c], !P0 ;  /* 0x00005b0002007a0c */ /* 0x040fe200047a6670 */
[----:B------:R1:W-:Y:S01]  /*1e10*/  LDGSTS.E.BYPASS.LTC128B.128 [R26+0x5080], [R8.64+0x100], !P3 ;  /* 0x05080100081a7fae */ /* 0x0003e2000d901d50 */
[C---:B------:R-:W-:Y:S01]  /*1e20*/  ISETP.GE.AND P3, PT, R2.reuse, c[0x0][0x1fc], PT ;  /* 0x00007f0002007a0c */ /* 0x040fe20003f66270 */
[----:B--2---:R-:W-:Y:S01]  /*1e30*/  IMAD.MOV.U32 R4, RZ, RZ, R30 ;  /* 0x000000ffff047224 */ /* 0x004fe200078e001e */
[C---:B------:R-:W-:Y:S01]  /*1e40*/  ISETP.GE.OR P6, PT, R2.reuse, c[0x0][0x1fc], !P0 ;  /* 0x00007f0002007a0c */ /* 0x040fe200047c6670 */
[----:B------:R1:W-:Y:S01]  /*1e50*/  LDGSTS.E.BYPASS.LTC128B.128 [R26+0x7080], [R8.64+0x180], !P2 ;  /* 0x07080180081a7fae */ /* 0x0003e2000d101d50 */
[----:B------:R-:W-:Y:S01]  /*1e60*/  ISETP.GE.AND P2, PT, R2, c[0x0][0x16c], PT ;  /* 0x00005b0002007a0c */ /* 0x000fe20003f46270 */
[----:B------:R-:W-:Y:S01]  /*1e70*/  IMAD.IADD R2, R3, 0x1, R0 ;  /* 0x0000000103027824 */ /* 0x000fe200078e0200 */
[----:B------:R-:W-:Y:S01]  /*1e80*/  SHF.R.S32.HI R0, RZ, 0x1f, R21 ;  /* 0x0000001fff007819 */ /* 0x000fe20000011415 */
[----:B------:R-:W0:Y:S01]  /*1e90*/  LDGDEPBAR ;  /* 0x00000000000079af */ /* 0x000e220000000000 */
[----:B------:R-:W-:Y:S01]  /*1ea0*/  IMAD.MOV.U32 R3, RZ, RZ, 0x40 ;  /* 0x00000040ff037424 */ /* 0x000fe200078e00ff */
[----:B------:R-:W-:Y:S01]  /*1eb0*/  IADD3 R5, R31, UR4, RZ ;  /* 0x000000041f057c10 */ /* 0x000fe2000fffe0ff */
[----:B------:R-:W-:Y:S01]  /*1ec0*/  IMAD.SHL.U32 R38, R2, 0x2, RZ ;  /* 0x0000000202267824 */ /* 0x000fe200078e00ff */
[----:B---3--:R-:W-:Y:S01]  /*1ed0*/  LEA.HI R14, R0, R21, RZ, 0x2 ;  /* 0x00000015000e7211 */ /* 0x008fe200078f10ff */
[----:B------:R-:W-:Y:S01]  /*1ee0*/  ULDC.64 UR4, c[0x0][0x278] ;  /* 0x00009e0000047ab9 */ /* 0x000fe20000000a00 */
[----:B------:R-:W-:Y:S01]  /*1ef0*/  SEL R0, R148, 0xffffffe0, !P1 ;  /* 0xffffffe094007807 */ /* 0x000fe20004800000 */
[----:B------:R-:W-:Y:S01]  /*1f00*/  UIMAD UR4, UR8, UR4, URZ ;  /* 0x00000004080472a4 */ /* 0x000fe2000f8e023f */
[----:B------:R-:W-:Y:S01]  /*1f10*/  SEL R2, R3, 0xffffffc0, !P4 ;  /* 0xffffffc003027807 */ /* 0x000fe20006000000 */
[----:B------:R-:W-:Y:S01]  /*1f20*/  IMAD.U32 R3, RZ, RZ, UR13 ;  /* 0x0000000dff037e24 */ /* 0x000fe2000f8e00ff */
[----:B------:R-:W-:Y:S01]  /*1f30*/  ISETP.GE.OR P4, PT, R17, c[0x0][0x16c], !P0 ;  /* 0x00005b0011007a0c */ /* 0x000fe20004786670 */
[----:B------:R-:W-:Y:S01]  /*1f40*/  IMAD.IADD R20, R38, 0x1, R0 ;  /* 0x0000000126147824 */ /* 0x000fe200078e0200 */
[----:B------:R-:W-:Y:S01]  /*1f50*/  ISETP.GE.OR P1, PT, R18, c[0x0][0x16c], !P0 ;  /* 0x00005b0012007a0c */ /* 0x000fe20004726670 */
[----:B------:R-:W-:Y:S01]  /*1f60*/  IMAD.IADD R16, R38, 0x1, R2 ;  /* 0x0000000126107824 */ /* 0x000fe200078e0202 */
[----:B------:R-:W-:Y:S01]  /*1f70*/  STL [R1+0x28], R38 ;  /* 0x0000282601007387 */ /* 0x000fe20000100800 */
[----:B------:R-:W-:Y:S01]  /*1f80*/  IMAD.IADD R15, R2, 0x1, R20 ;  /* 0x00000001020f7824 */ /* 0x000fe200078e0214 */
[----:B------:R-:W-:Y:S01]  /*1f90*/  UIMAD UR5, UR13, UR5, UR4 ;  /* 0x000000050d0572a4 */ /* 0x000fe2000f8e0204 */
[----:B------:R-:W-:Y:S01]  /*1fa0*/  IMAD.U32 R0, RZ, RZ, UR13 ;  /* 0x0000000dff007e24 */ /* 0x000fe2000f8e00ff */
[----:B------:R-:W-:Y:S01]  /*1fb0*/  STL [R1+0x2c], R20 ;  /* 0x00002c1401007387 */ /* 0x000fe20000100800 */
[----:B------:R-:W-:Y:S01]  /*1fc0*/  LOP3.LUT R14, R14, 0x1ffffffc, RZ, 0xc0, !PT ;  /* 0x1ffffffc0e0e7812 */ /* 0x000fe200078ec0ff */
[----:B------:R-:W-:Y:S01]  /*1fd0*/  CS2R R50, SRZ ;  /* 0x0000000000327805 */ /* 0x000fe2000001ff00 */
[----:B------:R-:W-:Y:S01]  /*1fe0*/  IMAD.WIDE.U32 R150, R0, c[0x0][0x240], R24 ;  /* 0x0000900000967a25 */ /* 0x000fe200078e0018 */
[----:B------:R-:W-:Y:S01]  /*1ff0*/  SEL R25, RZ, 0x1, P2 ;  /* 0x00000001ff197807 */ /* 0x000fe20001000000 */
[----:B------:R-:W-:Y:S01]  /*2000*/  STL [R1+0x34], R16 ;  /* 0x0000341001007387 */ /* 0x000fe20000100800 */
[----:B------:R-:W-:-:S04]  /*2010*/  DEPBAR.LE SB0, 0x1 ;  /* 0x000080400000791a */ /* 0x000fc80000000000 */
[----:B------:R-:W-:Y:S01]  /*2020*/  BAR.SYNC.DEFER_BLOCKING 0x0 ;  /* 0x0000000000007b1d */ /* 0x000fe20000010000 */
[----:B-1----:R-:W-:Y:S01]  /*2030*/  IADD3 R9, R29, UR6, RZ ;  /* 0x000000061d097c10 */ /* 0x002fe2000fffe0ff */
[----:B------:R-:W-:Y:S01]  /*2040*/  IMAD.MOV.U32 R8, RZ, RZ, R28 ;  /* 0x000000ffff087224 */ /* 0x000fe200078e001c */
[----:B------:R-:W-:Y:S01]  /*2050*/  ISETP.GE.AND P2, PT, R19, c[0x0][0x16c], PT ;  /* 0x00005b0013007a0c */ /* 0x000fe20003f46270 */
[----:B------:R-:W-:Y:S01]  /*2060*/  USHF.R.S32.HI UR6, URZ, 0x1f, UR19 ;  /* 0x0000001f3f067899 */ /* 0x000fe20008011413 */
[----:B------:R-:W-:Y:S01]  /*2070*/  LOP3.LUT R0, R33, 0xfffffff0, RZ, 0xc0, !PT ;  /* 0xfffffff021007812 */ /* 0x000fe200078ec0ff */
[----:B------:R-:W-:Y:S01]  /*2080*/  STL [R1+0x30], R15 ;  /* 0x0000300f01007387 */ /* 0x000fe20000100800 */
[----:B------:R-:W-:Y:S01]  /*2090*/  IMAD.IADD R21, R21, 0x1, -R14 ;  /* 0x0000000115157824 */ /* 0x000fe200078e0a0e */
[----:B------:R-:W-:Y:S01]  /*20a0*/  LOP3.LUT R14, R27, 0xffffffe0, RZ, 0xc0, !PT ;  /* 0xffffffe01b0e7812 */ /* 0x000fe200078ec0ff */
[----:B------:R-:W-:Y:S01]  /*20b0*/  CS2R R48, SRZ ;  /* 0x0000000000307805 */ /* 0x000fe2000001ff00 */
[----:B------:R-:W-:Y:S01]  /*20c0*/  IMAD.IADD R0, R152, 0x1, -R0 ;  /* 0x0000000198007824 */ /* 0x000fe200078e0a00 */
[----:B------:R-:W-:Y:S01]  /*20d0*/  STL.64 [R1+0xb0], R150 ;  /* 0x0000b09601007387 */ /* 0x000fe20000100a00 */
[----:B------:R-:W-:Y:S01]  /*20e0*/  SEL R24, RZ, 0x1, P3 ;  /* 0x00000001ff187807 */ /* 0x000fe20001800000 */
[----:B------:R-:W-:Y:S01]  /*20f0*/  CS2R R46, SRZ ;  /* 0x00000000002e7805 */ /* 0x000fe2000001ff00 */
[----:B------:R-:W-:Y:S01]  /*2100*/  ISETP.GE.AND P3, PT, R18, c[0x0][0x1fc], PT ;  /* 0x00007f0012007a0c */ /* 0x000fe20003f66270 */
[----:B------:R-:W-:Y:S01]  /*2110*/  CS2R R44, SRZ ;  /* 0x00000000002c7805 */ /* 0x000fe2000001ff00 */
[----:B------:R-:W-:Y:S01]  /*2120*/  CS2R R42, SRZ ;  /* 0x00000000002a7805 */ /* 0x000fe2000001ff00 */
[----:B------:R-:W-:Y:S01]  /*2130*/  CS2R R40, SRZ ;  /* 0x0000000000287805 */ /* 0x000fe2000001ff00 */
[----:B------:R-:W-:Y:S01]  /*2140*/  CS2R R30, SRZ ;  /* 0x00000000001e7805 */ /* 0x000fe2000001ff00 */
[----:B------:R-:W-:-:S02]  /*2150*/  ULDC UR7, c[0x0][0x198] ;  /* 0x0000660000077ab9 */ /* 0x000fc40000000800 */
[----:B------:R-:W-:Y:S01]  /*2160*/  ULDC UR9, c[0x0][0x168] ;  /* 0x00005a0000097ab9 */ /* 0x000fe20000000800 */
[----:B------:R-:W1:Y:S04]  /*2170*/  LDSM.16.M88.4 R164, [R38+0x8080] ;  /* 0x0080800026a4783b */ /* 0x000e680000000200 */
[----:B------:R-:W2:Y:S04]  /*2180*/  LDSM.16.M88.4 R168, [R20+0x8080] ;  /* 0x0080800014a8783b */ /* 0x000ea80000000200 */
        /* <DEDUP_REMOVED lines=13> */
[----:B------:R2:W1:Y:S04]  /*2260*/  LDSM.16.M88.4 R224, [R15+0xe080] ;  /* 0x00e080000fe0783b */ /* 0x0004680000000200 */
[----:B------:R-:W-:Y:S01]  /*2270*/  BAR.SYNC.DEFER_BLOCKING 0x0 ;  /* 0x0000000000007b1d */ /* 0x000fe20000010000 */
[----:B-----5:R-:W-:Y:S01]  /*2280*/  IMAD.WIDE.U32 R38, R3, c[0x0][0x278], R8 ;  /* 0x00009e0003267a25 */ /* 0x020fe200078e0008 */
[----:B------:R-:W-:-:S03]  /*2290*/  SHF.R.S32.HI R8, RZ, 0x1f, R0 ;  /* 0x0000001fff087819 */ /* 0x000fc60000011400 */
[----:B------:R-:W-:Y:S01]  /*22a0*/  IMAD.U32 R9, RZ, RZ, UR13 ;  /* 0x0000000dff097e24 */ /* 0x000fe2000f8e00ff */
[----:B------:R-:W-:Y:S01]  /*22b0*/  LEA.HI R8, R8, R0, RZ, 0x3 ;  /* 0x0000000008087211 */ /* 0x000fe200078f18ff */
[----:B------:R5:W-:Y:S02]  /*22c0*/  STL.64 [R1+0x90], R38 ;  /* 0x0000902601007387 */ /* 0x000be40000100a00 */
[----:B------:R-:W-:Y:S01]  /*22d0*/  IMAD.WIDE.U32 R28, R9, c[0x0][0x290], R4 ;  /* 0x0000a400091c7a25 */ /* 0x000fe200078e0004 */
[----:B------:R-:W-:Y:S02]  /*22e0*/  LOP3.LUT R9, R8, 0xfffffff8, RZ, 0xc0, !PT ;  /* 0xfffffff808097812 */ /* 0x000fe400078ec0ff */
[----:B--2---:R-:W-:Y:S01]  /*22f0*/  IADD3 R15, R39, UR5, RZ ;  /* 0x00000005270f7c10 */ /* 0x004fe2000fffe0ff */
[----:B------:R-:W-:Y:S01]  /*2300*/  IMAD.SHL.U32 R5, R34, 0x10, RZ ;  /* 0x0000001022057824 */ /* 0x000fe200078e00ff */
[----:B------:R-:W-:Y:S01]  /*2310*/  ULDC.64 UR4, c[0x0][0x290] ;  /* 0x0000a40000047ab9 */ /* 0x000fe20000000a00 */
[----:B------:R-:W-:Y:S01]  /*2320*/  IMAD.IADD R0, R0, 0x1, -R9 ;  /* 0x0000000100007824 */ /* 0x000fe200078e0a09 */
[----:B------:R-:W-:Y:S01]  /*2330*/  UIMAD UR4, UR8, UR4, URZ ;  /* 0x00000004080472a4 */ /* 0x000fe2000f8e023f */
[----:B------:R-:W-:Y:S01]  /*2340*/  @!PT LDS RZ, [RZ] ;  /* 0x00000000fffff984 */ /* 0x000fe20000000800 */
[----:B------:R-:W-:Y:S01]  /*2350*/  @!PT LDS RZ, [RZ] ;  /* 0x00000000fffff984 */ /* 0x000fe20000000800 */
[----:B------:R-:W-:Y:S01]  /*2360*/  @!PT LDS RZ, [RZ] ;  /* 0x00000000fffff984 */ /* 0x000fe20000000800 */
[----:B------:R2:W-:Y:S01]  /*2370*/  LDGSTS.E.BYPASS.LTC128B.128 [R26+0x8080], [R6.64], !P5 ;  /* 0x08080000061a7fae */ /* 0x0005e2000e901d50 */
[----:B------:R-:W-:-:S02]  /*2380*/  ISETP.GE.OR P5, PT, R19, c[0x0][0x16c], !P0 ;  /* 0x00005b0013007a0c */ /* 0x000fc400047a6670 */
[----:B------:R-:W-:Y:S01]  /*2390*/  LOP3.LUT R12, R12, 0x10, R5, 0xf8, !PT ;  /* 0x000000100c0c7812 */ /* 0x000fe200078ef805 */
[----:B------:R2:W-:Y:S01]  /*23a0*/  LDGSTS.E.BYPASS.LTC128B.128 [R26+0x9080], [R6.64+0x80], !P4 ;  /* 0x09080080061a7fae */ /* 0x0005e2000e101d50 */
[C---:B------:R-:W-:Y:S01]  /*23b0*/  ISETP.GE.AND P4, PT, R17.reuse, c[0x0][0x16c], PT ;  /* 0x00005b0011007a0c */ /* 0x040fe20003f86270 */
[----:B------:R-:W-:Y:S02]  /*23c0*/  UIMAD UR4, UR13, UR5, UR4 ;  /* 0x000000050d0472a4 */ /* 0x000fe4000f8e0204 */
[----:B------:R2:W-:Y:S01]  /*23d0*/  LDGSTS.E.BYPASS.LTC128B.128 [R26+0xa080], [R6.64+0x100], !P1 ;  /* 0x0a080100061a7fae */ /* 0x0005e2000c901d50 */
[----:B------:R-:W-:Y:S02]  /*23e0*/  ISETP.GT.AND P1, PT, R152, 0x7, PT ;  /* 0x000000079800780c */ /* 0x000fe40003f24270 */
[----:B------:R-:W-:Y:S01]  /*23f0*/  SEL R20, RZ, 0xffffffff, P4 ;  /* 0xffffffffff147807 */ /* 0x000fe20002000000 */
[----:B------:R1:W-:Y:S01]  /*2400*/  STL [R1+0xac], R15 ;  /* 0x0000ac0f01007387 */ /* 0x0003e20000100800 */
[----:B------:R-:W-:-:S03]  /*2410*/  ISETP.GE.AND P4, PT, R17, c[0x0][0x1fc], PT ;  /* 0x00007f0011007a0c */ /* 0x000fc60003f86270 */
[----:B------:R2:W-:Y:S01]  /*2420*/  LDGSTS.E.BYPASS.LTC128B.128 [R26+0xb080], [R6.64+0x180], !P5 ;  /* 0x0b080180061a7fae */ /* 0x0005e2000e901d50 */
[----:B------:R-:W-:Y:S02]  /*2430*/  ISETP.GE.AND P5, PT, R18, c[0x0][0x16c], PT ;  /* 0x00005b0012007a0c */ /* 0x000fe40003fa6270 */
[----:B------:R-:W-:Y:S01]  /*2440*/  SEL R16, RZ, 0xffffffff, P4 ;  /* 0xffffffffff107807 */ /* 0x000fe20002000000 */
[----:B------:R-:W-:Y:S01]  /*2450*/  STL.64 [R1+0x88], R28 ;  /* 0x0000881c01007387 */ /* 0x000fe20000100a00 */
[----:B------:R-:W-:Y:S02]  /*2460*/  SEL R23, RZ, 0x4, P5 ;  /* 0x00000004ff177807 */ /* 0x000fe40002800000 */
[----:B------:R-:W-:Y:S02]  /*2470*/  ISETP.GE.OR P5, PT, R17, c[0x0][0x1fc], !P0 ;  /* 0x00007f0011007a0c */ /* 0x000fe400047a6670 */
[----:B------:R-:W-:Y:S02]  /*2480*/  SEL R17, RZ, 0x8, P2 ;  /* 0x00000008ff117807 */ /* 0x000fe40001000000 */
[----:B------:R-:W-:-:S02]  /*2490*/  @!P1 IADD3 R3, P2, R38, UR19, RZ ;  /* 0x0000001326039c10 */ /* 0x000fc4000ff5e0ff */
[----:B------:R-:W-:Y:S01]  /*24a0*/  ISETP.GE.OR P4, PT, R18, c[0x0][0x1fc], !P0 ;  /* 0x00007f0012007a0c */ /* 0x000fe20004786670 */
[----:B-----5:R-:W-:Y:S01]  /*24b0*/  CS2R R38, SRZ ;  /* 0x0000000000267805 */ /* 0x020fe2000001ff00 */
[----:B------:R-:W-:Y:S02]  /*24c0*/  ISETP.GE.OR P0, PT, R19, c[0x0][0x1fc], !P0 ;  /* 0x00007f0013007a0c */ /* 0x000fe40004706670 */
[----:B--2---:R-:W-:Y:S01]  /*24d0*/  @!P1 IADD3.X R7, R15, UR6, RZ, P2, !PT ;  /* 0x000000060f079c10 */ /* 0x004fe200097fe4ff */
[----:B-1----:R-:W-:Y:S01]  /*24e0*/  IMAD.SHL.U32 R15, R22, 0x20, RZ ;  /* 0x00000020160f7824 */ /* 0x002fe200078e00ff */
[----:B------:R-:W-:-:S04]  /*24f0*/  @!P1 LEA R6, P2, R3, c[0x0][0x258], 0x2 ;  /* 0x0000960003069a11 */ /* 0x000fc800078410ff */
        /* <DEDUP_REMOVED lines=21> */
[----:B------:R5:W-:Y:S01]  /*2650*/  LDGSTS.E.BYPASS.LTC128B.128 [R26+0x10080], [R10.64], !P6 ;  /* 0x100800000a1a7fae */ /* 0x000be2000f101d50 */
[C---:B------:R-:W-:Y:S01]  /*2660*/  LOP3.LUT P6, RZ, R0.reuse, 0x2, RZ, 0xc0, !PT ;  /* 0x0000000200ff7812 */ /* 0x040fe200078cc0ff */
[----:B------:R-:W-:-:S02]  /*2670*/  IMAD.SHL.U32 R0, R0, 0x40, RZ ;  /* 0x0000004000007824 */ /* 0x000fc400078e00ff */
[----:B------:R-:W-:Y:S03]  /*2680*/  STL [R1+0xa8], R19 ;  /* 0x0000a81301007387 */ /* 0x000fe60000100800 */
[----:B------:R-:W-:Y:S01]  /*2690*/  LOP3.LUT R0, R0, 0x1c0, RZ, 0xc0, !PT ;  /* 0x000001c000007812 */ /* 0x000fe200078ec0ff */
[----:B------:R5:W-:Y:S04]  /*26a0*/  LDGSTS.E.BYPASS.LTC128B.128 [R26+0x11080], [R10.64+0x80], !P5 ;  /* 0x110800800a1a7fae */ /* 0x000be8000e901d50 */
[----:B------:R5:W-:Y:S01]  /*26b0*/  LDGSTS.E.BYPASS.LTC128B.128 [R26+0x12080], [R10.64+0x100], !P4 ;  /* 0x120801000a1a7fae */ /* 0x000be2000e101d50 */
[----:B-1----:R-:W-:Y:S02]  /*26c0*/  LOP3.LUT R5, R12, 0x8, R35, 0xf8, !PT ;  /* 0x000000080c057812 */ /* 0x002fe400078ef823 */
[----:B------:R-:W-:Y:S01]  /*26d0*/  CS2R R34, SRZ ;  /* 0x0000000000227805 */ /* 0x000fe2000001ff00 */
[----:B------:R5:W-:Y:S01]  /*26e0*/  LDGSTS.E.BYPASS.LTC128B.128 [R26+0x13080], [R10.64+0x180], !P0 ;  /* 0x130801800a1a7fae */ /* 0x000be2000c101d50 */
[----:B------:R-:W-:Y:S01]  /*26f0*/  LOP3.LUT R9, R5, R13, RZ, 0x3c, !PT ;  /* 0x0000000d05097212 */ /* 0x000fe200078e3cff */
[----:B------:R-:W-:Y:S01]  /*2700*/  IMAD.SHL.U32 R5, R20, 0x2, RZ ;  /* 0x0000000214057824 */ /* 0x000fe200078e00ff */
[----:B--2---:R-:W-:Y:S01]  /*2710*/  SEL R7, RZ, 0x8, P2 ;  /* 0x00000008ff077807 */ /* 0x004fe20001000000 */
[----:B------:R-:W-:Y:S01]  /*2720*/  IMAD.SHL.U32 R6, R16, 0x2, RZ ;  /* 0x0000000210067824 */ /* 0x000fe200078e00ff */
[----:B------:R-:W-:Y:S01]  /*2730*/  IADD3 R3, P2, R28, UR19, RZ ;  /* 0x000000131c037c10 */ /* 0x000fe2000ff5e0ff */
[----:B------:R-:W-:Y:S01]  /*2740*/  CS2R R20, SRZ ;  /* 0x0000000000147805 */ /* 0x000fe2000001ff00 */
[----:B------:R-:W-:Y:S01]  /*2750*/  LOP3.LUT R5, R5, 0x2, R25, 0xe2, !PT ;  /* 0x0000000205057812 */ /* 0x000fe200078ee219 */
[----:B------:R-:W-:Y:S01]  /*2760*/  CS2R R28, SRZ ;  /* 0x00000000001c7805 */ /* 0x000fe2000001ff00 */
[----:B------:R-:W-:Y:S01]  /*2770*/  IADD3.X R4, R19, UR6, RZ, P2, !PT ;  /* 0x0000000613047c10 */ /* 0x000fe200097fe4ff */
[----:B------:R-:W-:Y:S01]  /*2780*/  ULDC UR6, c[0x0][0x168] ;  /* 0x00005a0000067ab9 */ /* 0x000fe20000000800 */
[----:B------:R-:W-:-:S02]  /*2790*/  LEA R12, P2, R3, c[0x0][0x280], 0x2 ;  /* 0x0000a000030c7a11 */ /* 0x000fc400078410ff */
[----:B------:R-:W-:Y:S02]  /*27a0*/  LOP3.LUT R6, R6, 0x2, R24, 0xe2, !PT ;  /* 0x0000000206067812 */ /* 0x000fe400078ee218 */
[----:B------:R-:W-:Y:S01]  /*27b0*/  LEA.HI.X R13, R3, c[0x0][0x284], R4, 0x2, P2 ;  /* 0x0000a100030d7a11 */ /* 0x000fe200010f1404 */
[----:B------:R-:W-:Y:S01]  /*27c0*/  IMAD.SHL.U32 R4, R22, 0x8, RZ ;  /* 0x0000000816047824 */ /* 0x000fe200078e00ff */
[----:B------:R-:W-:Y:S01]  /*27d0*/  LOP3.LUT R3, R17, R5, R23, 0xfe, !PT ;  /* 0x0000000511037212 */ /* 0x000fe200078efe17 */
[----:B------:R-:W-:Y:S01]  /*27e0*/  IMAD.SHL.U32 R5, R32, 0x8, RZ ;  /* 0x0000000820057824 */ /* 0x000fe200078e00ff */
[----:B------:R-:W-:Y:S01]  /*27f0*/  LOP3.LUT R6, R7, R6, R14, 0xfe, !PT ;  /* 0x0000000607067212 */ /* 0x000fe200078efe0e */
[----:B------:R-:W-:Y:S01]  /*2800*/  CS2R R32, SRZ ;  /* 0x0000000000207805 */ /* 0x000fe2000001ff00 */
[----:B------:R-:W-:Y:S01]  /*2810*/  ISETP.GE.AND P2, PT, R152, 0x8, PT ;  /* 0x000000089800780c */ /* 0x000fe20003f46270 */
[----:B------:R1:W-:Y:S01]  /*2820*/  STL [R1+0x64], R3 ;  /* 0x0000640301007387 */ /* 0x0003e20000100800 */
[C---:B------:R-:W-:Y:S01]  /*2830*/  LOP3.LUT R5, R0.reuse, 0x38, R5, 0xf8, !PT ;  /* 0x0000003800057812 */ /* 0x040fe200078ef805 */
[----:B------:R-:W-:Y:S01]  /*2840*/  CS2R R24, SRZ ;  /* 0x0000000000187805 */ /* 0x000fe2000001ff00 */
[----:B------:R-:W-:Y:S01]  /*2850*/  LOP3.LUT R4, R0, 0x8, R4, 0xf8, !PT ;  /* 0x0000000800047812 */ /* 0x000fe200078ef804 */
[----:B------:R2:W-:Y:S01]  /*2860*/  STL [R1+0x60], R6 ;  /* 0x0000600601007387 */ /* 0x0005e20000100800 */
[----:B-----5:R-:W-:Y:S01]  /*2870*/  IADD3 R10, R151, UR5, RZ ;  /* 0x00000005970a7c10 */ /* 0x020fe2000fffe0ff */
[----:B------:R-:W-:-:S04]  /*2880*/  CS2R R26, SRZ ;  /* 0x00000000001a7805 */ /* 0x000fc8000001ff00 */
[----:B------:R5:W-:Y:S01]  /*2890*/  STL [R1+0xb8], R10 ;  /* 0x0000b80a01007387 */ /* 0x000be20000100800 */
[----:B-1----:R-:W-:Y:S01]  /*28a0*/  SHF.R.U32.HI R3, RZ, 0x3, R0 ;  /* 0x00000003ff037819 */ /* 0x002fe20000011600 */
[----:B--2---:R-:W-:-:S03]  /*28b0*/  IMAD.SHL.U32 R6, R8, 0x40, RZ ;  /* 0x0000004008067824 */ /* 0x004fc600078e00ff */
[----:B------:R-:W-:Y:S01]  /*28c0*/  LOP3.LUT R7, R3, R15, R0, 0x1e, !PT ;  /* 0x0000000f03077212 */ /* 0x000fe200078e1e00 */
[----:B------:R-:W-:Y:S01]  /*28d0*/  IMAD R0, R22, 0x200, R9 ;  /* 0x0000020016007824 */ /* 0x000fe200078e0209 */
[-C--:B------:R-:W-:Y:S01]  /*28e0*/  LOP3.LUT R5, R5, R3.reuse, RZ, 0x3c, !PT ;  /* 0x0000000305057212 */ /* 0x080fe200078e3cff */
[----:B------:R-:W-:Y:S01]  /*28f0*/  IMAD.SHL.U32 R9, R18, 0x2, RZ ;  /* 0x0000000212097824 */ /* 0x000fe200078e00ff */
[----:B------:R-:W-:Y:S02]  /*2900*/  LOP3.LUT R6, R6, 0xfffffe00, RZ, 0xc0, !PT ;  /* 0xfffffe0006067812 */ /* 0x000fe400078ec0ff */
[----:B------:R-:W-:Y:S02]  /*2910*/  LOP3.LUT R4, R4, R3, RZ, 0x3c, !PT ;  /* 0x0000000304047212 */ /* 0x000fe400078e3cff */
[----:B------:R1:W-:Y:S01]  /*2920*/  STL [R1+0x7c], R9 ;  /* 0x00007c0901007387 */ /* 0x0003e20000100800 */
[----:B------:R-:W-:Y:S01]  /*2930*/  IMAD R8, R22, 0x1000, R6 ;  /* 0x0000100016087824 */ /* 0x000fe200078e0206 */
[----:B-----5:R-:W-:Y:S01]  /*2940*/  IADD3 R10, -R9, UR15, RZ ;  /* 0x0000000f090a7c10 */ /* 0x020fe2000fffe1ff */
[----:B------:R-:W-:Y:S01]  /*2950*/  CS2R R22, SRZ ;  /* 0x0000000000167805 */ /* 0x000fe2000001ff00 */
[-C--:B------:R-:W-:Y:S01]  /*2960*/  LOP3.LUT R7, R7, R6.reuse, RZ, 0xfc, !PT ;  /* 0x0000000607077212 */ /* 0x080fe200078efcff */
[----:B------:R-:W-:Y:S01]  /*2970*/  IMAD.IADD R8, R8, 0x1, R5 ;  /* 0x0000000108087824 */ /* 0x000fe200078e0205 */
[CC--:B------:R-:W-:Y:S01]  /*2980*/  IADD3 R3, R4.reuse, R6.reuse, R37 ;  /* 0x0000000604037210 */ /* 0x0c0fe20007ffe025 */
[----:B------:R-:W-:Y:S01]  /*2990*/  IMAD.MOV.U32 R5, RZ, RZ, 0x10 ;  /* 0x00000010ff057424 */ /* 0x000fe200078e00ff */
[----:B------:R-:W-:Y:S01]  /*29a0*/  LOP3.LUT R6, R4, R6, RZ, 0xfc, !PT ;  /* 0x0000000604067212 */ /* 0x000fe200078efcff */
[----:B------:R-:W-:Y:S01]  /*29b0*/  @!P2 IMAD.SHL.U32 R4, R152, 0x10, RZ ;  /* 0x000000109804a824 */ /* 0x000fe200078e00ff */
[----:B------:R-:W-:Y:S01]  /*29c0*/  STL [R1+0x78], R10 ;  /* 0x0000780a01007387 */ /* 0x000fe20000100800 */
[----:B------:R-:W-:Y:S01]  /*29d0*/  CS2R R36, SRZ ;  /* 0x0000000000247805 */ /* 0x000fe2000001ff00 */
[----:B------:R-:W-:-:S02]  /*29e0*/  SEL R5, R5, 0xfffffff0, !P6 ;  /* 0xfffffff005057807 */ /* 0x000fc40007000000 */
[----:B------:R2:W-:Y:S04]  /*29f0*/  @!P2 LDGSTS.E.BYPASS.LTC128B.128 [R4+0x14100], [R12.64] ;  /* 0x141000000c04afae */ /* 0x0005e8000b901d50 */
[----:B------:R-:W0:Y:S01]  /*2a00*/  LDGDEPBAR ;  /* 0x00000000000079af */ /* 0x000e220000000000 */
[C---:B-1----:R-:W-:Y:S02]  /*2a10*/  IMAD R9, R0.reuse, 0x2, R2 ;  /* 0x0000000200097824 */ /* 0x042fe400078e0202 */
[----:B------:R-:W-:Y:S02]  /*2a20*/  IMAD.SHL.U32 R0, R0, 0x2, RZ ;  /* 0x0000000200007824 */ /* 0x000fe400078e00ff */
[----:B------:R-:W-:Y:S01]  /*2a30*/  IMAD.SHL.U32 R2, R3, 0x2, RZ ;  /* 0x0000000203027824 */ /* 0x000fe200078e00ff */
[----:B------:R1:W-:Y:S03]  /*2a40*/  STL [R1+0x38], R9 ;  /* 0x0000380901007387 */ /* 0x0003e60000100800 */
[----:B------:R-:W-:Y:S01]  /*2a50*/  IMAD R3, R5, 0x2, R2 ;  /* 0x0000000205037824 */ /* 0x000fe200078e0202 */
[----:B------:R5:W-:Y:S01]  /*2a60*/  STL [R1+0x3c], R0 ;  /* 0x00003c0001007387 */ /* 0x000be20000100800 */
[----:B--2---:R-:W-:-:S05]  /*2a70*/  SEL R4, R148, 0xffffffe0, !P3 ;  /* 0xffffffe094047807 */ /* 0x004fca0005800000 */
[----:B------:R-:W-:Y:S01]  /*2a80*/  IMAD R252, R4, 0x2, R3 ;  /* 0x0000000204fc7824 */ /* 0x000fe200078e0203 */
[----:B-1----:R-:W-:Y:S02]  /*2a90*/  LEA R9, R6, 0x15180, 0x1 ;  /* 0x0001518006097811 */ /* 0x002fe400078e08ff */
[----:B------:R-:W-:Y:S01]  /*2aa0*/  LEA R6, R8, 0x80, 0x1 ;  /* 0x0000008008067811 */ /* 0x000fe200078e08ff */
[----:B-----5:R-:W-:Y:S02]  /*2ab0*/  IMAD.SHL.U32 R0, R7, 0x2, RZ ;  /* 0x0000000207007824 */ /* 0x020fe400078e00ff */
        /* <DEDUP_REMOVED lines=10> */
.L_x_419:
        /* <DEDUP_REMOVED lines=11> */
[----:B------:R-:W-:Y:S06]  /*2c10*/  BAR.SYNC.DEFER_BLOCKING 0x0 ;  /* 0x0000000000007b1d */ /* 0x000fec0000010000 */
        /* <DEDUP_REMOVED lines=124> */
[----:B------:R-:W-:Y:S02]  /*33e0*/  FSEL R11, R11, -INF , P0 ;  /* 0xff8000000b0b7808 */ /* 0x000fe40000000000 */
[----:B------:R-:W-:Y:S01]  /*33f0*/  PLOP3.LUT P0, PT, PT, PT, UP0, 0x80, 0x0 ;  /* 0x000000000000781c */ /* 0x000fe20003f0f008 */
        /* <DEDUP_REMOVED lines=178> */
.L_x_417:
        /* <DEDUP_REMOVED lines=95> */
.L_x_418:
        /* <DEDUP_REMOVED lines=167> */
.L_x_416:
[----:B------:R-:W-:Y:S05]  /*4f80*/  @P1 EXIT ;  /* 0x000000000000194d */ /* 0x000fea0003800000 */
[----:B-1----:R-:W2:Y:S01]  /*4f90*/  LDL.LU.64 R4, [R1+0x70] ;  /* 0x0000700001047983 */ /* 0x002ea20000300a00 */
[----:B------:R-:W-:Y:S01]  /*4fa0*/  ULDC.64 UR4, c[0x0][0x338] ;  /* 0x0000ce0000047ab9 */ /* 0x000fe20000000a00 */
[----:B------:R-:W-:Y:S01]  /*4fb0*/  IMAD.U32 R8, RZ, RZ, UR13 ;  /* 0x0000000dff087e24 */ /* 0x000fe2000f8e00ff */
[----:B------:R-:W-:Y:S01]  /*4fc0*/  UISETP.NE.AND UP0, UPT, UR4, 0x1, UPT ;  /* 0x000000010400788c */ /* 0x000fe2000bf05270 */
[----:B------:R-:W-:Y:S01]  /*4fd0*/  IMAD.U32 R6, RZ, RZ, UR13 ;  /* 0x0000000dff067e24 */ /* 0x000fe2000f8e00ff */
[----:B------:R-:W-:Y:S02]  /*4fe0*/  UIMAD.WIDE.U32 UR6, UR12, UR5, URZ ;  /* 0x000000050c0672a5 */ /* 0x000fe4000f8e003f */
[----:B------:R-:W-:Y:S02]  /*4ff0*/  ULDC UR4, c[0x0][0x340] ;  /* 0x0000d00000047ab9 */ /* 0x000fe40000000800 */
[----:B------:R-:W-:-:S02]  /*5000*/  USHF.L.U32 UR14, UR14, 0xe, URZ ;  /* 0x0000000e0e0e7899 */ /* 0x000fc4000800063f */
[----:B------:R-:W-:-:S03]  /*5010*/  USHF.R.S32.HI UR8, URZ, 0x1f, UR13 ;  /* 0x0000001f3f087899 */ /* 0x000fc6000801140d */
[----:B------:R-:W-:Y:S02]  /*5020*/  @UP0 USHF.R.U32.HI UR12, URZ, UR4, UR7 ;  /* 0x000000043f0c0299 */ /* 0x000fe40008011607 */
[----:B------:R-:W-:Y:S02]  /*5030*/  USHF.R.S32.HI UR7, URZ, 0x1f, UR14 ;  /* 0x0000001f3f077899 */ /* 0x000fe4000801140e */
[----:B------:R-:W-:Y:S02]  /*5040*/  USHF.R.S32.HI UR6, URZ, 0x1f, UR12 ;  /* 0x0000001f3f067899 */ /* 0x000fe4000801140c */
[----:B------:R-:W-:Y:S01]  /*5050*/  ULDC.64 UR4, c[0x0][0x328] ;  /* 0x0000ca0000047ab9 */ /* 0x000fe20000000a00 */
[----:B-----5:R-:W-:Y:S01]  /*5060*/  IMAD.U32 R0, RZ, RZ, UR12 ;  /* 0x0000000cff007e24 */ /* 0x020fe2000f8e00ff */
[----:B------:R-:W-:Y:S01]  /*5070*/  UIMAD UR4, UR6, UR4, URZ ;  /* 0x00000004060472a4 */ /* 0x000fe2000f8e023f */
[----:B------:R-:W-:Y:S01]  /*5080*/  BAR.SYNC.DEFER_BLOCKING 0x1, 0x100 ;  /* 0x0044000000007b1d */ /* 0x000fe20000010000 */
[----:B--2---:R-:W-:-:S04]  /*5090*/  IADD3 R2, P0, R4, UR14, RZ ;  /* 0x0000000e04027c10 */ /* 0x004fc8000ff1e0ff */
[----:B------:R-:W-:Y:S01]  /*50a0*/  LEA.HI.X.SX32 R3, R4, UR7, 0x1, P0 ;  /* 0x0000000704037c11 */ /* 0x000fe200080f0eff */
[----:B------:R-:W-:Y:S01]  /*50b0*/  IMAD.U32 R4, RZ, RZ, UR12 ;  /* 0x0000000cff047e24 */ /* 0x000fe2000f8e00ff */
[----:B------:R-:W-:-:S03]  /*50c0*/  UIMAD UR7, UR12, UR5, UR4 ;  /* 0x000000050c0772a4 */ /* 0x000fc6000f8e0204 */
[--C-:B------:R-:W-:Y:S01]  /*50d0*/  IMAD.WIDE.U32 R4, R4, c[0x0][0x328], R2.reuse ;  /* 0x0000ca0004047a25 */ /* 0x100fe200078e0002 */
[----:B------:R-:W-:Y:S02]  /*50e0*/  ULDC.64 UR4, c[0x0][0x300] ;  /* 0x0000c00000047ab9 */ /* 0x000fe40000000a00 */
[----:B------:R-:W-:Y:S01]  /*50f0*/  UIMAD UR4, UR6, UR4, URZ ;  /* 0x00000004060472a4 */ /* 0x000fe2000f8e023f */
[----:B------:R-:W-:Y:S01]  /*5100*/  IMAD.WIDE.U32 R2, R0, c[0x0][0x300], R2 ;  /* 0x0000c00000027a25 */ /* 0x000fe200078e0002 */
[----:B------:R-:W-:Y:S01]  /*5110*/  IADD3 R5, R5, UR7, RZ ;  /* 0x0000000705057c10 */ /* 0x000fe2000fffe0ff */
[----:B------:R-:W-:Y:S02]  /*5120*/  ULDC.64 UR6, c[0x0][0x330] ;  /* 0x0000cc0000067ab9 */ /* 0x000fe40000000a00 */
[----:B------:R-:W-:Y:S02]  /*5130*/  UIMAD UR6, UR8, UR6, URZ ;  /* 0x00000006080672a4 */ /* 0x000fe4000f8e023f */
[----:B------:R-:W-:Y:S01]  /*5140*/  IMAD.WIDE.U32 R8, R8, c[0x0][0x330], R4 ;  /* 0x0000cc0008087a25 */ /* 0x000fe200078e0004 */
[----:B------:R-:W-:-:S02]  /*5150*/  UIMAD UR12, UR12, UR5, UR4 ;  /* 0x000000050c0c72a4 */ /* 0x000fc4000f8e0204 */
[----:B------:R-:W-:Y:S02]  /*5160*/  UIMAD UR6, UR13, UR7, UR6 ;  /* 0x000000070d0672a4 */ /* 0x000fe4000f8e0206 */
[----:B------:R-:W-:Y:S01]  /*5170*/  LEA R4, P1, R8, c[0x0][0x310], 0x2 ;  /* 0x0000c40008047a11 */ /* 0x000fe200078210ff */
[----:B------:R-:W-:Y:S01]  /*5180*/  ULDC.64 UR4, c[0x0][0x308] ;  /* 0x0000c20000047ab9 */ /* 0x000fe20000000a00 */
[----:B------:R-:W-:Y:S01]  /*5190*/  IADD3 R3, R3, UR12, RZ ;  /* 0x0000000c03037c10 */ /* 0x000fe2000fffe0ff */
[----:B------:R-:W-:Y:S01]  /*51a0*/  UIMAD UR4, UR8, UR4, URZ ;  /* 0x00000004080472a4 */ /* 0x000fe2000f8e023f */
[----:B------:R-:W-:-:S03]  /*51b0*/  IADD3 R0, R9, UR6, RZ ;  /* 0x0000000609007c10 */ /* 0x000fc6000fffe0ff */
[----:B------:R-:W-:Y:S01]  /*51c0*/  UIMAD UR4, UR13, UR5, UR4 ;  /* 0x000000050d0472a4 */ /* 0x000fe2000f8e0204 */
[----:B------:R-:W-:Y:S01]  /*51d0*/  LEA.HI.X R5, R8, c[0x0][0x314], R0, 0x2, P1 ;  /* 0x0000c50008057a11 */ /* 0x000fe200008f1400 */
[----:B------:R-:W-:-:S04]  /*51e0*/  IMAD.WIDE.U32 R6, R6, c[0x0][0x308], R2 ;  /* 0x0000c20006067a25 */ /* 0x000fc800078e0002 */
[----:B------:R-:W-:Y:S01]  /*51f0*/  RED.E.ADD.F32.FTZ.RN.STRONG.GPU [R4.64], R20 ;  /* 0x000000140400798e */ /* 0x000fe2000c10e790 */
[C---:B------:R-:W-:Y:S02]  /*5200*/  LEA R2, P0, R6.reuse, c[0x0][0x2e8], 0x2 ;  /* 0x0000ba0006027a11 */ /* 0x040fe400078010ff */
[----:B------:R-:W-:Y:S01]  /*5210*/  IADD3 R3, R7, UR4, RZ ;  /* 0x0000000407037c10 */ /* 0x000fe2000fffe0ff */
[----:B------:R-:W-:Y:S03]  /*5220*/  RED.E.ADD.F32.FTZ.RN.STRONG.GPU [R4.64+0x400], R21 ;  /* 0x000400150400798e */ /* 0x000fe6000c10e790 */
        /* <DEDUP_REMOVED lines=128> */
.L_x_420:
        /* <DEDUP_REMOVED lines=13> */
.L_x_1155:


//--------------------- .text._ZN7cutlass13device_kernelIN5flash22FlashAttnBwdPreprocessIN4cute5tupleIJNS3_1CILi32EEENS5_ILi256EEEEEENS_6half_tEfNS_4arch4Sm80ELb1ELb0EEEEEvNT_6ParamsE --------------------------
	.section	.text._ZN7cutlass13device_kernelIN5flash22FlashAttnBwdPreprocessIN4cute5tupleIJNS3_1CILi32EEENS5_ILi256EEEEEENS_6half_tEfNS_4arch4Sm80ELb1ELb0EEEEEvNT_6ParamsE,"ax",@progbits
	.sectioninfo	@"SHI_REGISTERS=60"
	.align	128
.text._ZN7cutlass13device_kernelIN5flash22FlashAttnBwdPreprocessIN4cute5tupleIJNS3_1CILi32EEENS5_ILi256EEEEEENS_6half_tEfNS_4arch4Sm80ELb1ELb0EEEEEvNT_6ParamsE:
        .type           _ZN7cutlass13device_kernelIN5flash22FlashAttnBwdPreprocessIN4cute5tupleIJNS3_1CILi32EEENS5_ILi256EEEEEENS_6half_tEfNS_4arch4Sm80ELb1ELb0EEEEEvNT_6ParamsE,@function
        .size           _ZN7cutlass13device_kernelIN5flash22FlashAttnBwdPreprocessIN4cute5tupleIJNS3_1CILi32EEENS5_ILi256EEEEEENS_6half_tEfNS_4arch4Sm80ELb1ELb0EEEEEvNT_6ParamsE,(.L_x_1156 - _ZN7cutlass13device_kernelIN5flash22FlashAttnBwdPreprocessIN4cute5tupleIJNS3_1CILi32EEENS5_ILi256EEEEEENS_6half_tEfNS_4arch4Sm80ELb1ELb0EEEEEvNT_6ParamsE)
        .other          _ZN7cutlass13device_kernelIN5flash22FlashAttnBwdPreprocessIN4cute5tupleIJNS3_1CILi32EEENS5_ILi256EEEEEENS_6half_tEfNS_4arch4Sm80ELb1ELb0EEEEEvNT_6ParamsE,@"STO_CUDA_ENTRY STV_DEFAULT"
_ZN7cutlass13device_kernelIN5flash22FlashAttnBwdPreprocessIN4cute5tupleIJNS3_1CILi32EEENS5_ILi256EEEEEENS_6half_tEfNS_4arch4Sm80ELb1ELb0EEEEEvNT_6ParamsE:
[----:B------:R-:W-:Y:S02]  /*0000*/  MOV R1, c[0x0][0x28] ;  /* 0x00000a0000017a02 */ /* 0x000fe40000000f00 */
[----:B------:R-:W0:Y:S01]  /*0010*/  S2R R11, SR_CTAID.X ;  /* 0x00000000000b7919 */ /* 0x000e220000002500 */
[----:B------:R-:W-:Y:S01]  /*0020*/  MOV R4, 0x7f800000 ;  /* 0x7f80000000047802 */ /* 0x000fe20000000f00 */
[----:B------:R-:W-:Y:S02]  /*0030*/  ULDC.64 UR6, c[0x0][0x118] ;  /* 0x0000460000067ab9 */ /* 0x000fe40000000a00 */
[----:B------:R-:W1:Y:S04]  /*0040*/  S2R R10, SR_TID.X ;  /* 0x00000000000a7919 */ /* 0x000e680000002100 */
[----:B------:R-:W2:Y:S04]  /*0050*/  S2R R8, SR_CTAID.Y ;  /* 0x0000000000087919 */ /* 0x000ea80000002600 */
[----:B------:R-:W3:Y:S01]  /*0060*/  S2R R7, SR_CTAID.Z ;  /* 0x0000000000077919 */ /* 0x000ee20000002700 */
[----:B0-----:R-:W-:-:S02]  /*0070*/  SHF.L.U32 R36, R11, 0x5, RZ ;  /* 0x000000050b247819 */ /* 0x001fc400000006ff */
[----:B-1----:R-:W-:Y:S02]  /*0080*/  ISETP.GT.AND P0, PT, R10, 0x1f, PT ;  /* 0x0000001f0a00780c */ /* 0x002fe40003f04270 */
[----:B------:R-:W-:Y:S02]  /*0090*/  IADD3 R9, -R36, c[0x0][0x168], RZ ;  /* 0x00005a0024097a10 */ /* 0x000fe40007ffe1ff */
[----:B--2---:R-:W-:Y:S02]  /*00a0*/  SHF.R.S32.HI R6, RZ, 0x1f, R8 ;  /* 0x0000001fff067819 */ /* 0x004fe40000011408 */
[----:B------:R-:W-:Y:S02]  /*00b0*/  ISETP.GE.OR P1, PT, R10, R9, P0 ;  /* 0x000000090a00720c */ /* 0x000fe40000726670 */
[----:B---3--:R-:W-:-:S11]  /*00c0*/  SHF.R.S32.HI R5, RZ, 0x1f, R7 ;  /* 0x0000001fff057819 */ /* 0x008fd60000011407 */
[----:B------:R-:W-:Y:S01]  /*00d0*/  @!P1 SHF.R.S32.HI R3, RZ, 0x1f, R10 ;  /* 0x0000001fff039819 */ /* 0x000fe2000001140a */
[----:B------:R-:W-:Y:S01]  /*00e0*/  @!P1 IMAD R13, R6, c[0x0][0x1e0], RZ ;  /* 0x00007800060d9a24 */ /* 0x000fe200078e02ff */
[----:B------:R-:W-:Y:S01]  /*00f0*/  @!P1 IADD3 R2, P2, R36, R10, RZ ;  /* 0x0000000a24029210 */ /* 0x000fe20007f5e0ff */
[----:B------:R-:W-:Y:S02]  /*0100*/  @!P1 IMAD R0, R5, c[0x0][0x1e8], RZ ;  /* 0x00007a0005009a24 */ /* 0x000fe400078e02ff */
[----:B------:R-:W-:Y:S01]  /*0110*/  @!P1 IMAD R13, R8, c[0x0][0x1e4], R13 ;  /* 0x00007900080d9a24 */ /* 0x000fe200078e020d */
[----:B------:R-:W-:-:S05]  /*0120*/  @!P1 LEA.HI.X.SX32 R3, R36, R3, 0x1, P2 ;  /* 0x0000000324039211 */ /* 0x000fca00010f0eff */
[----:B------:R-:W-:-:S05]  /*0130*/  @!P1 IMAD.WIDE.U32 R2, R8, c[0x0][0x1e0], R2 ;  /* 0x0000780008029a25 */ /* 0x000fca00078e0002 */
[----:B------:R-:W-:Y:S01]  /*0140*/  @!P1 IADD3 R3, R3, R13, RZ ;  /* 0x0000000d03039210 */ /* 0x000fe20007ffe0ff */
[----:B------:R-:W-:-:S04]  /*0150*/  @!P1 IMAD R13, R7, c[0x0][0x1ec], R0 ;  /* 0x00007b00070d9a24 */ /* 0x000fc800078e0200 */
[----:B------:R-:W-:-:S04]  /*0160*/  @!P1 IMAD.WIDE.U32 R2, R7, c[0x0][0x1e8], R2 ;  /* 0x00007a0007029a25 */ /* 0x000fc800078e0002 */
[----:B------:R-:W-:Y:S01]  /*0170*/  @!P1 IMAD.IADD R3, R3, 0x1, R13 ;  /* 0x0000000103039824 */ /* 0x000fe200078e020d */
[----:B------:R-:W-:-:S04]  /*0180*/  @!P1 LEA R12, P2, R2, c[0x0][0x1d8], 0x2 ;  /* 0x00007600020c9a11 */ /* 0x000fc800078410ff */
[----:B------:R-:W-:Y:S02]  /*0190*/  @!P1 LEA.HI.X R13, R2, c[0x0][0x1dc], R3, 0x2, P2 ;  /* 0x00007700020d9a11 */ /* 0x000fe400010f1403 */
[----:B------:R-:W-:Y:S01]  /*01a0*/  SHF.R.S32.HI R3, RZ, 0x1f, R10 ;  /* 0x0000001fff037819 */ /* 0x000fe2000001140a */
[----:B------:R-:W-:Y:S02]  /*01b0*/  IMAD R15, R6, c[0x0][0x180], RZ ;  /* 0x00006000060f7a24 */ /* 0x000fe400078e02ff */
[----:B------:R0:W5:Y:S01]  /*01c0*/  @!P1 LDG.E R4, [R12.64] ;  /* 0x000000060c049981 */ /* 0x000162000c1e1900 */
[-C--:B------:R-:W-:Y:S01]  /*01d0*/  LEA.HI R40, R3, R10.reuse, RZ, 0x4 ;  /* 0x0000000a03287211 */ /* 0x080fe200078f20ff */
[----:B------:R-:W-:Y:S01]  /*01e0*/  IMAD R15, R8, c[0x0][0x184], R15 ;  /* 0x00006100080f7a24 */ /* 0x000fe200078e020f */
[----:B------:R-:W-:Y:S01]  /*01f0*/  BSSY B0, `(.L_x_421) ;  /* 0x0000029000007945 */ /* 0x000fe20003800000 */
[----:B------:R-:W-:Y:S01]  /*0200*/  IMAD R17, R6, c[0x0][0x1a0], RZ ;  /* 0x0000680006117a24 */ /* 0x000fe200078e02ff */
[----:B------:R-:W-:Y:S01]  /*0210*/  LOP3.LUT R3, R40, 0xfffffff0, RZ, 0xc0, !PT ;  /* 0xfffffff028037812 */ /* 0x000fe200078ec0ff */
[----:B------:R-:W-:Y:S01]  /*0220*/  IMAD R0, R5, c[0x0][0x188], RZ ;  /* 0x0000620005007a24 */ /* 0x000fe200078e02ff */
[----:B------:R-:W-:Y:S01]  /*0230*/  SHF.R.S32.HI R40, RZ, 0x4, R40 ;  /* 0x00000004ff287819 */ /* 0x000fe20000011428 */
[----:B------:R-:W-:Y:S01]  /*0240*/  IMAD R17, R8, c[0x0][0x1a4], R17 ;  /* 0x0000690008117a24 */ /* 0x000fe200078e0211 */
[----:B------:R-:W-:Y:S01]  /*0250*/  IADD3 R3, -R3, R10, RZ ;  /* 0x0000000a03037210 */ /* 0x000fe20007ffe1ff */
[----:B------:R-:W-:Y:S01]  /*0260*/  IMAD R31, R7, c[0x0][0x18c], R0 ;  /* 0x00006300071f7a24 */ /* 0x000fe200078e0200 */
[C---:B------:R-:W-:Y:S01]  /*0270*/  ISETP.GE.AND P1, PT, R40.reuse, R9, PT ;  /* 0x000000092800720c */ /* 0x040fe20003f26270 */
[----:B------:R-:W-:Y:S01]  /*0280*/  HFMA2.MMA R16, -RZ, RZ, 0, 0 ;  /* 0x00000000ff107435 */ /* 0x000fe200000001ff */
[----:B------:R-:W-:Y:S01]  /*0290*/  SHF.L.U32 R38, R3, 0x3, RZ ;  /* 0x0000000303267819 */ /* 0x000fe200000006ff */
[----:B------:R-:W-:Y:S01]  /*02a0*/  CS2R R24, SRZ ;  /* 0x0000000000187805 */ /* 0x000fe2000001ff00 */
[----:B------:R-:W-:Y:S01]  /*02b0*/  SHF.R.S32.HI R41, RZ, 0x1f, R40 ;  /* 0x0000001fff297819 */ /* 0x000fe20000011428 */
[----:B------:R-:W-:Y:S01]  /*02c0*/  CS2R R20, SRZ ;  /* 0x0000000000147805 */ /* 0x000fe2000001ff00 */
[----:B------:R-:W-:Y:S01]  /*02d0*/  SHF.R.S32.HI R39, RZ, 0x1f, R38 ;  /* 0x0000001fff277819 */ /* 0x000fe20000011426 */
[----:B------:R-:W-:Y:S01]  /*02e0*/  CS2R R22, SRZ ;  /* 0x0000000000167805 */ /* 0x000fe2000001ff00 */
[----:B------:R-:W-:Y:S01]  /*02f0*/  IADD3 R2, R40, 0x10, RZ ;  /* 0x0000001028027810 */ /* 0x000fe20007ffe0ff */
[----:B------:R-:W-:-:S03]  /*0300*/  IMAD.WIDE R42, R11, 0x20, R40 ;  /* 0x000000200b2a7825 */ /* 0x000fc600078e0228 */
[----:B------:R-:W-:Y:S01]  /*0310*/  ISETP.GE.AND P2, PT, R2, R9, PT ;  /* 0x000000090200720c */ /* 0x000fe20003f46270 */
[----:B0-----:R-:W-:-:S04]  /*0320*/  IMAD.WIDE.U32 R12, R8, c[0x0][0x180], R38 ;  /* 0x00006000080c7a25 */ /* 0x001fc800078e0026 */
[----:B------:R-:W-:Y:S01]  /*0330*/  IMAD.IADD R29, R13, 0x1, R15 ;  /* 0x000000010d1d7824 */ /* 0x000fe200078e020f */
[----:B------:R-:W-:Y:S01]  /*0340*/  MOV R28, R12 ;  /* 0x0000000c001c7202 */ /* 0x000fe20000000f00 */
[----:B------:R-:W-:Y:S01]  /*0350*/  IMAD.WIDE.U32 R46, R8, c[0x0][0x1a0], R38 ;  /* 0x00006800082e7a25 */ /* 0x000fe200078e0026 */
[----:B------:R-:W-:Y:S01]  /*0360*/  CS2R R12, SRZ ;  /* 0x00000000000c7805 */ /* 0x000fe2000001ff00 */
[----:B------:R-:W-:Y:S02]  /*0370*/  CS2R R14, SRZ ;  /* 0x00000000000e7805 */ /* 0x000fe4000001ff00 */
[----:B------:R-:W-:Y:S01]  /*0380*/  IMAD.WIDE.U32 R28, R7, c[0x0][0x188], R28 ;  /* 0x00006200071c7a25 */ /* 0x000fe200078e001c */
[----:B------:R-:W-:-:S03]  /*0390*/  IADD3 R47, R47, R17, RZ ;  /* 0x000000112f2f7210 */ /* 0x000fc60007ffe0ff */
[----:B------:R-:W-:Y:S01]  /*03a0*/  IMAD.IADD R31, R29, 0x1, R31 ;  /* 0x000000011d1f7824 */ /* 0x000fe200078e021f */
[----:B------:R-:W-:Y:S05]  /*03b0*/  @P1 BRA `(.L_x_422) ;  /* 0x000000c000001947 */ /* 0x000fea0003800000 */
[----:B------:R-:W-:Y:S01]  /*03c0*/  MOV R30, R28 ;  /* 0x0000001c001e7202 */ /* 0x000fe20000000f00 */
[----:B------:R-:W-:Y:S01]  /*03d0*/  IMAD R17, R43, c[0x0][0x178], RZ ;  /* 0x00005e002b117a24 */ /* 0x000fe200078e02ff */
[C---:B------:R-:W-:Y:S02]  /*03e0*/  IADD3 R0, R38.reuse, 0x80, RZ ;  /* 0x0000008026007810 */ /* 0x040fe40007ffe0ff */
[----:B------:R-:W-:Y:S01]  /*03f0*/  ISETP.GE.AND P3, PT, R38, c[0x0][0x16c], PT ;  /* 0x00005b0026007a0c */ /* 0x000fe20003f66270 */
[----:B------:R-:W-:Y:S01]  /*0400*/  IMAD.WIDE.U32 R26, R42, c[0x0][0x178], R30 ;  /* 0x00005e002a1a7a25 */ /* 0x000fe200078e001e */
[----:B------:R-:W-:-:S03]  /*0410*/  ISETP.GE.AND P4, PT, R0, c[0x0][0x16c], PT ;  /* 0x00005b0000007a0c */ /* 0x000fc60003f86270 */
[----:B------:R-:W-:Y:S01]  /*0420*/  IMAD R17, R42, c[0x0][0x17c], R17 ;  /* 0x00005f002a117a24 */ /* 0x000fe200078e0211 */
[----:B------:R-:W-:-:S04]  /*0430*/  LEA R18, P5, R26, c[0x0][0x160], 0x1 ;  /* 0x000058001a127a11 */ /* 0x000fc800078a08ff */
[----:B------:R-:W-:-:S04]  /*0440*/  IADD3 R17, R27, R17, RZ ;  /* 0x000000111b117210 */ /* 0x000fc80007ffe0ff */
[----:B------:R-:W-:-:S05]  /*0450*/  LEA.HI.X R19, R26, c[0x0][0x164], R17, 0x1, P5 ;  /* 0x000059001a137a11 */ /* 0x000fca00028f0c11 */
[----:B------:R0:W5:Y:S04]  /*0460*/  @!P3 LDG.E.128 R20, [R18.64] ;  /* 0x000000061214b981 */ /* 0x000168000c1e1d00 */
[----:B------:R0:W5:Y:S02]  /*0470*/  @!P4 LDG.E.128 R12, [R18.64+0x100] ;  /* 0x00010006120cc981 */ /* 0x000164000c1e1d00 */
.L_x_422:
[----:B------:R-:W-:Y:S05]  /*0480*/  BSYNC B0 ;  /* 0x0000000000007941 */ /* 0x000fea0003800000 */
.L_x_421:
[----:B------:R-:W-:Y:S01]  /*0490*/  BSSY B0, `(.L_x_423) ;  /* 0x0000018000007945 */ /* 0x000fe20003800000 */
[----:B------:R-:W-:Y:S01]  /*04a0*/  HFMA2.MMA R17, -RZ, RZ, 0, 0 ;  /* 0x00000000ff117435 */ /* 0x000fe200000001ff */
[----:B-----5:R-:W-:Y:S01]  /*04b0*/  MOV R0, R20 ;  /* 0x0000001400007202 */ /* 0x020fe20000000f00 */
[----:B------:R-:W-:Y:S01]  /*04c0*/  IMAD.MOV.U32 R45, RZ, RZ, R21 ;  /* 0x000000ffff2d7224 */ /* 0x000fe200078e0015 */
[----:B------:R-:W-:Y:S01]  /*04d0*/  MOV R44, R22 ;  /* 0x00000016002c7202 */ /* 0x000fe20000000f00 */
[----:B------:R-:W-:Y:S01]  /*04e0*/  CS2R R26, SRZ ;  /* 0x00000000001a7805 */ /* 0x000fe2000001ff00 */
[----:B------:R-:W-:Y:S01]  /*04f0*/  MOV R51, R23 ;  /* 0x0000001700337202 */ /* 0x000fe20000000f00 */
[----:B0-----:R-:W-:Y:S01]  /*0500*/  CS2R R18, SRZ ;  /* 0x0000000000127805 */ /* 0x001fe2000001ff00 */
[----:B------:R-:W-:Y:S05]  /*0510*/  @P2 BRA `(.L_x_424) ;  /* 0x000000f000002947 */ /* 0x000fea0003800000 */
[----:B------:R-:W-:Y:S02]  /*0520*/  IADD3 R23, P3, R42, 0x10, RZ ;  /* 0x000000102a177810 */ /* 0x000fe40007f7e0ff */
[----:B------:R-:W-:-:S02]  /*0530*/  MOV R21, R31 ;  /* 0x0000001f00157202 */ /* 0x000fc40000000f00 */
[----:B------:R-:W-:Y:S01]  /*0540*/  ISETP.GE.AND P4, PT, R38, c[0x0][0x16c], PT ;  /* 0x00005b0026007a0c */ /* 0x000fe20003f86270 */
[----:B------:R-:W-:-:S04]  /*0550*/  IMAD.X R20, RZ, RZ, R43, P3 ;  /* 0x000000ffff147224 */ /* 0x000fc800018e062b */
[----:B------:R-:W-:Y:S01]  /*0560*/  IMAD R22, R20, c[0x0][0x178], RZ ;  /* 0x00005e0014167a24 */ /* 0x000fe200078e02ff */
[----:B------:R-:W-:Y:S02]  /*0570*/  MOV R20, R28 ;  /* 0x0000001c00147202 */ /* 0x000fe40000000f00 */
[----:B------:R-:W-:-:S03]  /*0580*/  IADD3 R28, R38, 0x80, RZ ;  /* 0x00000080261c7810 */ /* 0x000fc60007ffe0ff */
        /* <DEDUP_REMOVED lines=8> */
.L_x_424:
[----:B------:R-:W-:Y:S05]  /*0610*/  BSYNC B0 ;  /* 0x0000000000007941 */ /* 0x000fea0003800000 */
.L_x_423:
[----:B-----5:R-:W-:Y:S01]  /*0620*/  MOV R50, R24 ;  /* 0x0000001800327202 */ /* 0x020fe20000000f00 */
[----:B------:R-:W-:Y:S01]  /*0630*/  IMAD R24, R5, c[0x0][0x1a8], RZ ;  /* 0x00006a0005187a24 */ /* 0x000fe200078e02ff */
[----:B------:R-:W-:Y:S01]  /*0640*/  BSSY B0, `(.L_x_425) ;  /* 0x000001a000007945 */ /* 0x000fe20003800000 */
[C---:B------:R-:W-:Y:S01]  /*0650*/  IMAD.WIDE.U32 R46, R7.reuse, c[0x0][0x1a8], R46 ;  /* 0x00006a00072e7a25 */ /* 0x040fe200078e002e */
[----:B------:R-:W-:Y:S01]  /*0660*/  HFMA2.MMA R32, -RZ, RZ, 0, 0 ;  /* 0x00000000ff207435 */ /* 0x000fe200000001ff */
[----:B------:R-:W-:Y:S01]  /*0670*/  MOV R53, R26 ;  /* 0x0000001a00357202 */ /* 0x000fe20000000f00 */
[----:B------:R-:W-:Y:S01]  /*0680*/  CS2R R28, SRZ ;  /* 0x00000000001c7805 */ /* 0x000fe2000001ff00 */
[----:B------:R-:W-:Y:S01]  /*0690*/  IMAD R49, R7, c[0x0][0x1ac], R24 ;  /* 0x00006b0007317a24 */ /* 0x000fe200078e0218 */
[----:B------:R-:W-:Y:S01]  /*06a0*/  MOV R54, R27 ;  /* 0x0000001b00367202 */ /* 0x000fe20000000f00 */
[----:B------:R-:W-:Y:S01]  /*06b0*/  IMAD.MOV.U32 R52, RZ, RZ, R25 ;  /* 0x000000ffff347224 */ /* 0x000fe200078e0019 */
[----:B------:R-:W-:Y:S01]  /*06c0*/  CS2R R20, SRZ ;  /* 0x0000000000147805 */ /* 0x000fe2000001ff00 */
[----:B0-----:R-:W-:Y:S01]  /*06d0*/  CS2R R22, SRZ ;  /* 0x0000000000167805 */ /* 0x001fe2000001ff00 */
[----:B------:R-:W-:Y:S01]  /*06e0*/  CS2R R24, SRZ ;  /* 0x0000000000187805 */ /* 0x000fe2000001ff00 */
[----:B------:R-:W-:Y:S01]  /*06f0*/  CS2R R26, SRZ ;  /* 0x00000000001a7805 */ /* 0x000fe2000001ff00 */
[----:B------:R-:W-:Y:S01]  /*0700*/  IADD3 R49, R47, R49, RZ ;  /* 0x000000312f317210 */ /* 0x000fe20007ffe0ff */
[----:B------:R-:W-:Y:S05]  /*0710*/  @P1 BRA `(.L_x_426) ;  /* 0x000000c000001947 */ /* 0x000fea0003800000 */
[----:B------:R-:W-:Y:S01]  /*0720*/  IMAD R33, R43, c[0x0][0x198], RZ ;  /* 0x000066002b217a24 */ /* 0x000fe200078e02ff */
[C---:B------:R-:W-:Y:S01]  /*0730*/  IADD3 R34, R38.reuse, 0x80, RZ ;  /* 0x0000008026227810 */ /* 0x040fe20007ffe0ff */
[----:B------:R-:W-:Y:S01]  /*0740*/  IMAD.MOV.U32 R48, RZ, RZ, R46 ;  /* 0x000000ffff307224 */ /* 0x000fe200078e002e */
[----:B------:R-:W-:Y:S01]  /*0750*/  ISETP.GE.AND P3, PT, R38, c[0x0][0x16c], PT ;  /* 0x00005b0026007a0c */ /* 0x000fe20003f66270 */
[----:B------:R-:W-:Y:S01]  /*0760*/  IMAD R33, R42, c[0x0][0x19c], R33 ;  /* 0x000067002a217a24 */ /* 0x000fe200078e0221 */
[----:B------:R-:W-:Y:S01]  /*0770*/  ISETP.GE.AND P4, PT, R34, c[0x0][0x16c], PT ;  /* 0x00005b0022007a0c */ /* 0x000fe20003f86270 */
[----:B------:R-:W-:-:S05]  /*0780*/  IMAD.WIDE.U32 R30, R42, c[0x0][0x198], R48 ;  /* 0x000066002a1e7a25 */ /* 0x000fca00078e0030 */
[----:B------:R-:W-:Y:S02]  /*0790*/  IADD3 R31, R31, R33, RZ ;  /* 0x000000211f1f7210 */ /* 0x000fe40007ffe0ff */
[----:B------:R-:W-:-:S04]  /*07a0*/  LEA R34, P1, R30, c[0x0][0x190], 0x1 ;  /* 0x000064001e227a11 */ /* 0x000fc800078208ff */
[----:B------:R-:W-:-:S05]  /*07b0*/  LEA.HI.X R35, R30, c[0x0][0x194], R31, 0x1, P1 ;  /* 0x000065001e237a11 */ /* 0x000fca00008f0c1f */
[----:B------:R0:W5:Y:S04]  /*07c0*/  @!P3 LDG.E.128 R20, [R34.64] ;  /* 0x000000062214b981 */ /* 0x000168000c1e1d00 */
[----:B------:R0:W5:Y:S02]  /*07d0*/  @!P4 LDG.E.128 R24, [R34.64+0x100] ;  /* 0x000100062218c981 */ /* 0x000164000c1e1d00 */
.L_x_426:
[----:B------:R-:W-:Y:S05]  /*07e0*/  BSYNC B0 ;  /* 0x0000000000007941 */ /* 0x000fea0003800000 */
.L_x_425:
[----:B-----5:R-:W-:Y:S01]  /*07f0*/  MOV R55, R20 ;  /* 0x0000001400377202 */ /* 0x020fe20000000f00 */
[----:B------:R-:W-:Y:S01]  /*0800*/  BSSY B0, `(.L_x_427) ;  /* 0x0000015000007945 */ /* 0x000fe20003800000 */
[----:B------:R-:W-:Y:S01]  /*0810*/  HFMA2.MMA R33, -RZ, RZ, 0, 0 ;  /* 0x00000000ff217435 */ /* 0x000fe200000001ff */
[----:B------:R-:W-:Y:S01]  /*0820*/  CS2R R30, SRZ ;  /* 0x00000000001e7805 */ /* 0x000fe2000001ff00 */
[----:B0-----:R-:W-:Y:S01]  /*0830*/  CS2R R34, SRZ ;  /* 0x0000000000227805 */ /* 0x001fe2000001ff00 */
[----:B------:R-:W-:Y:S02]  /*0840*/  HADD2.F32 R56, -RZ, R0.H1_H1 ;  /* 0x30000000ff387230 */ /* 0x000fe40000004100 */
[----:B------:R-:W-:Y:S01]  /*0850*/  HADD2.F32 R57, -RZ, R55.H1_H1 ;  /* 0x30000037ff397230 */ /* 0x000fe20000004100 */
[----:B------:R-:W-:Y:S05]  /*0860*/  @P2 BRA `(.L_x_428) ;  /* 0x000000e000002947 */ /* 0x000fea0003800000 */
[----:B------:R-:W-:Y:S01]  /*0870*/  IADD3 R39, P1, R42, 0x10, RZ ;  /* 0x000000102a277810 */ /* 0x000fe20007f3e0ff */
[----:B------:R-:W-:Y:S01]  /*0880*/  IMAD.MOV.U32 R47, RZ, RZ, R49 ;  /* 0x000000ffff2f7224 */ /* 0x000fe200078e0031 */
[----:B------:R-:W-:-:S02]  /*0890*/  ISETP.GE.AND P2, PT, R38, c[0x0][0x16c], PT ;  /* 0x00005b0026007a0c */ /* 0x000fc40003f46270 */
[----:B------:R-:W-:Y:S01]  /*08a0*/  IADD3.X R42, RZ, R43, RZ, P1, !PT ;  /* 0x0000002bff2a7210 */ /* 0x000fe20000ffe4ff */
[----:B------:R-:W-:Y:S01]  /*08b0*/  IMAD.WIDE.U32 R46, R39, c[0x0][0x198], R46 ;  /* 0x00006600272e7a25 */ /* 0x000fe200078e002e */
[----:B------:R-:W-:-:S03]  /*08c0*/  IADD3 R43, R38, 0x80, RZ ;  /* 0x00000080262b7810 */ /* 0x000fc60007ffe0ff */
[----:B------:R-:W-:Y:S01]  /*08d0*/  IMAD R42, R42, c[0x0][0x198], RZ ;  /* 0x000066002a2a7a24 */ /* 0x000fe200078e02ff */
[----:B------:R-:W-:Y:S02]  /*08e0*/  ISETP.GE.AND P3, PT, R43, c[0x0][0x16c], PT ;  /* 0x00005b002b007a0c */ /* 0x000fe40003f66270 */
[----:B------:R-:W-:Y:S01]  /*08f0*/  LEA R38, P1, R46, c[0x0][0x190], 0x1 ;  /* 0x000064002e267a11 */ /* 0x000fe200078208ff */
[----:B------:R-:W-:-:S05]  /*0900*/  IMAD R39, R39, c[0x0][0x19c], R42 ;  /* 0x0000670027277a24 */ /* 0x000fca00078e022a */
[----:B------:R-:W-:-:S04]  /*0910*/  IADD3 R39, R47, R39, RZ ;  /* 0x000000272f277210 */ /* 0x000fc80007ffe0ff */
[----:B------:R-:W-:-:S05]  /*0920*/  LEA.HI.X R39, R46, c[0x0][0x194], R39, 0x1, P1 ;  /* 0x000065002e277a11 */ /* 0x000fca00008f0c27 */
[----:B------:R0:W5:Y:S04]  /*0930*/  @!P2 LDG.E.128 R28, [R38.64] ;  /* 0x00000006261ca981 */ /* 0x000168000c1e1d00 */
[----:B------:R0:W5:Y:S02]  /*0940*/  @!P3 LDG.E.128 R32, [R38.64+0x100] ;  /* 0x000100062620b981 */ /* 0x000164000c1e1d00 */
.L_x_428:
[----:B------:R-:W-:Y:S05]  /*0950*/  BSYNC B0 ;  /* 0x0000000000007941 */ /* 0x000fea0003800000 */
.L_x_427:
[----:B------:R-:W-:Y:S01]  /*0960*/  HADD2.F32 R0, -RZ, R0.H0_H0 ;  /* 0x20000000ff007230 */ /* 0x000fe20000004100 */
[----:B------:R-:W-:Y:S01]  /*0970*/  FMUL.FTZ R56, R56, R57 ;  /* 0x0000003938387220 */ /* 0x000fe20000410000 */
[----:B0-----:R-:W-:Y:S01]  /*0980*/  HADD2.F32 R39, -RZ, R55.H0_H0 ;  /* 0x20000037ff277230 */ /* 0x001fe20000004100 */
[----:B------:R-:W-:Y:S01]  /*0990*/  ISETP.NE.AND P1, PT, R3, RZ, PT ;  /* 0x000000ff0300720c */ /* 0x000fe20003f25270 */
[----:B-----5:R-:W-:Y:S01]  /*09a0*/  HADD2.F32 R43, -RZ, R28.H1_H1 ;  /* 0x3000001cff2b7230 */ /* 0x020fe20000004100 */
[----:B------:R-:W-:Y:S01]  /*09b0*/  BSSY B0, `(.L_x_429) ;  /* 0x0000084000007945 */ /* 0x000fe20003800000 */
[----:B------:R-:W-:Y:S01]  /*09c0*/  HADD2.F32 R20, -RZ, R45.H0_H0 ;  /* 0x2000002dff147230 */ /* 0x000fe20000004100 */
[----:B------:R-:W-:Y:S01]  /*09d0*/  FFMA.FTZ R56, R0, R39, R56 ;  /* 0x0000002700387223 */ /* 0x000fe20000010038 */
[----:B------:R-:W-:-:S02]  /*09e0*/  HADD2.F32 R0, -RZ, R50.H1_H1 ;  /* 0x30000032ff007230 */ /* 0x000fc40000004100 */
[----:B------:R-:W-:Y:S02]  /*09f0*/  HADD2.F32 R50, -RZ, R50.H0_H0 ;  /* 0x20000032ff327230 */ /* 0x000fe40000004100 */
[----:B------:R-:W-:Y:S01]  /*0a00*/  HADD2.F32 R39, -RZ, R28.H0_H0 ;  /* 0x2000001cff277230 */ /* 0x000fe20000004100 */
[----:B------:R-:W-:Y:S01]  /*0a10*/  FMUL.FTZ R0, R0, R43 ;  /* 0x0000002b00007220 */ /* 0x000fe20000410000 */
[----:B------:R-:W-:Y:S02]  /*0a20*/  HADD2.F32 R47, -RZ, R21.H0_H0 ;  /* 0x20000015ff2f7230 */ /* 0x000fe40000004100 */
[----:B------:R-:W-:Y:S01]  /*0a30*/  HADD2.F32 R45, -RZ, R45.H1_H1 ;  /* 0x3000002dff2d7230 */ /* 0x000fe20000004100 */
[----:B------:R-:W-:Y:S01]  /*0a40*/  FFMA.FTZ R50, R50, R39, R0 ;  /* 0x0000002732327223 */ /* 0x000fe20000010000 */
[----:B------:R-:W-:Y:S01]  /*0a50*/  HADD2.F32 R0, -RZ, R52.H0_H0 ;  /* 0x20000034ff007230 */ /* 0x000fe20000004100 */
[----:B------:R-:W-:Y:S01]  /*0a60*/  FFMA.FTZ R47, R20, R47, R56 ;  /* 0x0000002f142f7223 */ /* 0x000fe20000010038 */
[----:B------:R-:W-:-:S02]  /*0a70*/  HADD2.F32 R39, -RZ, R29.H0_H0 ;  /* 0x2000001dff277230 */ /* 0x000fc40000004100 */
[----:B------:R-:W-:Y:S02]  /*0a80*/  HADD2.F32 R52, -RZ, R52.H1_H1 ;  /* 0x30000034ff347230 */ /* 0x000fe40000004100 */
[----:B------:R-:W-:Y:S01]  /*0a90*/  HADD2.F32 R29, -RZ, R29.H1_H1 ;  /* 0x3000001dff1d7230 */ /* 0x000fe20000004100 */
[----:B------:R-:W-:Y:S01]  /*0aa0*/  FFMA.FTZ R0, R0, R39, R50 ;  /* 0x0000002700007223 */ /* 0x000fe20000010032 */
[----:B------:R-:W-:Y:S02]  /*0ab0*/  HADD2.F32 R20, -RZ, R21.H1_H1 ;  /* 0x30000015ff147230 */ /* 0x000fe40000004100 */
[----:B------:R-:W-:Y:S01]  /*0ac0*/  HADD2.F32 R42, -RZ, R22.H0_H0 ;  /* 0x20000016ff2a7230 */ /* 0x000fe20000004100 */
[----:B------:R-:W-:Y:S01]  /*0ad0*/  FFMA.FTZ R52, R52, R29, R0 ;  /* 0x0000001d34347223 */ /* 0x000fe20000010000 */
[----:B------:R-:W-:Y:S01]  /*0ae0*/  HADD2.F32 R29, -RZ, R44.H0_H0 ;  /* 0x2000002cff1d7230 */ /* 0x000fe20000004100 */
[----:B------:R-:W-:Y:S01]  /*0af0*/  FFMA.FTZ R45, R45, R20, R47 ;  /* 0x000000142d2d7223 */ /* 0x000fe2000001002f */
[----:B------:R-:W-:-:S02]  /*0b00*/  HADD2.F32 R38, -RZ, R53.H0_H0 ;  /* 0x20000035ff267230 */ /* 0x000fc40000004100 */
[----:B------:R-:W-:Y:S01]  /*0b10*/  HADD2.F32 R39, -RZ, R30.H0_H0 ;  /* 0x2000001eff277230 */ /* 0x000fe20000004100 */
[----:B------:R-:W-:Y:S01]  /*0b20*/  FFMA.FTZ R42, R29, R42, R45 ;  /* 0x0000002a1d2a7223 */ /* 0x000fe2000001002d */
[----:B------:R-:W-:Y:S02]  /*0b30*/  HADD2.F32 R44, -RZ, R44.H1_H1 ;  /* 0x3000002cff2c7230 */ /* 0x000fe40000004100 */
[----:B------:R-:W-:Y:S01]  /*0b40*/  HADD2.F32 R47, -RZ, R22.H1_H1 ;  /* 0x30000016ff2f7230 */ /* 0x000fe20000004100 */
[----:B------:R-:W-:Y:S01]  /*0b50*/  FFMA.FTZ R52, R38, R39, R52 ;  /* 0x0000002726347223 */ /* 0x000fe20000010034 */
[----:B------:R-:W-:Y:S02]  /*0b60*/  HADD2.F32 R53, -RZ, R53.H1_H1 ;  /* 0x30000035ff357230 */ /* 0x000fe40000004100 */
[--C-:B------:R-:W-:Y:S01]  /*0b70*/  HADD2.F32 R45, -RZ, R24.reuse.H0_H0 ;  /* 0x20000018ff2d7230 */ /* 0x100fe20000004100 */
[----:B------:R-:W-:Y:S01]  /*0b80*/  FFMA.FTZ R44, R44, R47, R42 ;  /* 0x0000002f2c2c7223 */ /* 0x000fe2000001002a */
[----:B------:R-:W-:-:S02]  /*0b90*/  HADD2.F32 R43, -RZ, R24.H1_H1 ;  /* 0x30000018ff2b7230 */ /* 0x000fc40000004100 */
[----:B------:R-:W-:Y:S02]  /*0ba0*/  HADD2.F32 R30, -RZ, R30.H1_H1 ;  /* 0x3000001eff1e7230 */ /* 0x000fe40000004100 */
[--C-:B------:R-:W-:Y:S02]  /*0bb0*/  HADD2.F32 R24, -RZ, R26.reuse.H0_H0 ;  /* 0x2000001aff187230 */ /* 0x100fe40000004100 */
[----:B------:R-:W-:Y:S01]  /*0bc0*/  HADD2.F32 R29, -RZ, R26.H1_H1 ;  /* 0x3000001aff1d7230 */ /* 0x000fe20000004100 */
[----:B------:R-:W-:Y:S01]  /*0bd0*/  FFMA.FTZ R52, R53, R30, R52 ;  /* 0x0000001e35347223 */ /* 0x000fe20000010034 */
[--C-:B------:R-:W-:Y:S02]  /*0be0*/  HADD2.F32 R39, -RZ, R25.reuse.H0_H0 ;  /* 0x20000019ff277230 */ /* 0x100fe40000004100 */
[----:B------:R-:W-:Y:S02]  /*0bf0*/  HADD2.F32 R38, -RZ, R25.H1_H1 ;  /* 0x30000019ff267230 */ /* 0x000fe40000004100 */
[----:B------:R-:W-:-:S02]  /*0c00*/  HADD2.F32 R26, -RZ, R51.H0_H0 ;  /* 0x20000033ff1a7230 */ /* 0x000fc40000004100 */
[----:B------:R-:W-:Y:S02]  /*0c10*/  HADD2.F32 R47, -RZ, R23.H0_H0 ;  /* 0x20000017ff2f7230 */ /* 0x000fe40000004100 */
[--C-:B------:R-:W-:Y:S02]  /*0c20*/  HADD2.F32 R25, -RZ, R27.reuse.H0_H0 ;  /* 0x2000001bff197230 */ /* 0x100fe40000004100 */
[----:B------:R-:W-:Y:S01]  /*0c30*/  HADD2.F32 R22, -RZ, R27.H1_H1 ;  /* 0x3000001bff167230 */ /* 0x000fe20000004100 */
[----:B------:R-:W-:Y:S01]  /*0c40*/  FFMA.FTZ R26, R26, R47, R44 ;  /* 0x0000002f1a1a7223 */ /* 0x000fe2000001002c */
[----:B------:R-:W-:Y:S02]  /*0c50*/  HADD2.F32 R27, -RZ, R54.H0_H0 ;  /* 0x20000036ff1b7230 */ /* 0x000fe40000004100 */
[----:B------:R-:W-:Y:S02]  /*0c60*/  HADD2.F32 R42, -RZ, R31.H0_H0 ;  /* 0x2000001fff2a7230 */ /* 0x000fe40000004100 */
[----:B------:R-:W-:-:S02]  /*0c70*/  HADD2.F32 R51, -RZ, R51.H1_H1 ;  /* 0x30000033ff337230 */ /* 0x000fc40000004100 */
[----:B------:R-:W-:Y:S01]  /*0c80*/  HADD2.F32 R30, -RZ, R23.H1_H1 ;  /* 0x30000017ff1e7230 */ /* 0x000fe20000004100 */
[----:B------:R-:W-:Y:S01]  /*0c90*/  FFMA.FTZ R27, R27, R42, R52 ;  /* 0x0000002a1b1b7223 */ /* 0x000fe20000010034 */
[----:B------:R-:W-:Y:S02]  /*0ca0*/  HADD2.F32 R54, -RZ, R54.H1_H1 ;  /* 0x30000036ff367230 */ /* 0x000fe40000004100 */
[----:B------:R-:W-:Y:S01]  /*0cb0*/  HADD2.F32 R31, -RZ, R31.H1_H1 ;  /* 0x3000001fff1f7230 */ /* 0x000fe20000004100 */
[----:B------:R-:W-:Y:S01]  /*0cc0*/  FFMA.FTZ R30, R51, R30, R26 ;  /* 0x0000001e331e7223 */ /* 0x000fe2000001001a */
[----:B------:R-:W-:Y:S02]  /*0cd0*/  HADD2.F32 R0, -RZ, R12.H0_H0 ;  /* 0x2000000cff007230 */ /* 0x000fe40000004100 */
[----:B------:R-:W-:Y:S01]  /*0ce0*/  HADD2.F32 R23, -RZ, R16.H0_H0 ;  /* 0x20000010ff177230 */ /* 0x000fe20000004100 */
[----:B------:R-:W-:Y:S01]  /*0cf0*/  FFMA.FTZ R31, R54, R31, R27 ;  /* 0x0000001f361f7223 */ /* 0x000fe2000001001b */
[----:B------:R-:W-:Y:S01]  /*0d00*/  HADD2.F32 R26, -RZ, R32.H0_H0 ;  /* 0x20000020ff1a7230 */ /* 0x000fe20000004100 */
[----:B------:R-:W-:Y:S01]  /*0d10*/  FFMA.FTZ R0, R0, R45, R30 ;  /* 0x0000002d00007223 */ /* 0x000fe2000001001e */
[----:B------:R-:W-:-:S02]  /*0d20*/  HADD2.F32 R20, -RZ, R12.H1_H1 ;  /* 0x3000000cff147230 */ /* 0x000fc40000004100 */
[----:B------:R-:W-:Y:S01]  /*0d30*/  HADD2.F32 R16, -RZ, R16.H1_H1 ;  /* 0x30000010ff107230 */ /* 0x000fe20000004100 */
[----:B------:R-:W-:Y:S01]  /*0d40*/  FFMA.FTZ R26, R23, R26, R31 ;  /* 0x0000001a171a7223 */ /* 0x000fe2000001001f */
        /* <DEDUP_REMOVED lines=31> */
[----:B------:R-:W-:-:S04]  /*0f40*/  FFMA.FTZ R14, R15, R22, R14 ;  /* 0x000000160f0e7223 */ /* 0x000fc8000001000e */
[----:B------:R-:W-:Y:S01]  /*0f50*/  FFMA.FTZ R12, R19, R12, R0 ;  /* 0x0000000c130c7223 */ /* 0x000fe20000010000 */
[----:B------:R-:W0:Y:S04]  /*0f60*/  SHFL.BFLY PT, R13, R14, 0x8, 0x1f ;  /* 0x0d001f000e0d7f89 */ /* 0x000e2800000e0000 */
[----:B------:R-:W1:Y:S01]  /*0f70*/  SHFL.BFLY PT, R15, R12, 0x8, 0x1f ;  /* 0x0d001f000c0f7f89 */ /* 0x000e6200000e0000 */
[----:B0-----:R-:W-:Y:S02]  /*0f80*/  FADD.FTZ R13, R14, R13 ;  /* 0x0000000d0e0d7221 */ /* 0x001fe40000010000 */
[----:B-1----:R-:W-:-:S03]  /*0f90*/  FADD.FTZ R16, R12, R15 ;  /* 0x0000000f0c107221 */ /* 0x002fc60000010000 */
[----:B------:R-:W0:Y:S01]  /*0fa0*/  SHFL.BFLY PT, R0, R13, 0x4, 0x1f ;  /* 0x0c801f000d007f89 */ /* 0x000e2200000e0000 */
[----:B------:R-:W-:-:S03]  /*0fb0*/  SHF.L.U32 R12, R10, 0x2, RZ ;  /* 0x000000020a0c7819 */ /* 0x000fc600000006ff */
[----:B------:R-:W1:Y:S01]  /*0fc0*/  SHFL.BFLY PT, R15, R16, 0x4, 0x1f ;  /* 0x0c801f00100f7f89 */ /* 0x000e6200000e0000 */
[----:B0-----:R-:W-:Y:S01]  /*0fd0*/  FADD.FTZ R0, R13, R0 ;  /* 0x000000000d007221 */ /* 0x001fe20000010000 */
[----:B------:R-:W-:Y:S01]  /*0fe0*/  SHF.L.U32 R13, R11, 0xd, RZ ;  /* 0x0000000d0b0d7819 */ /* 0x000fe200000006ff */
[----:B-1----:R-:W-:Y:S01]  /*0ff0*/  FADD.FTZ R17, R16, R15 ;  /* 0x0000000f10117221 */ /* 0x002fe20000010000 */
[----:B------:R-:W-:Y:S02]  /*1000*/  SHF.R.S32.HI R16, RZ, 0x1f, R12 ;  /* 0x0000001fff107819 */ /* 0x000fe4000001140c */
[----:B------:R-:W0:Y:S01]  /*1010*/  SHFL.BFLY PT, R15, R0, 0x2, 0x1f ;  /* 0x0c401f00000f7f89 */ /* 0x000e2200000e0000 */
[----:B------:R-:W-:-:S03]  /*1020*/  IADD3 R12, P2, R13, R12, RZ ;  /* 0x0000000c0d0c7210 */ /* 0x000fc60007f5e0ff */
[----:B------:R-:W1:Y:S01]  /*1030*/  SHFL.BFLY PT, R18, R17, 0x2, 0x1f ;  /* 0x0c401f0011127f89 */ /* 0x000e6200000e0000 */
[----:B------:R-:W-:Y:S01]  /*1040*/  LEA.HI.X.SX32 R13, R13, R16, 0x1, P2 ;  /* 0x000000100d0d7211 */ /* 0x000fe200010f0eff */
[----:B0-----:R-:W-:Y:S02]  /*1050*/  FADD.FTZ R15, R0, R15 ;  /* 0x0000000f000f7221 */ /* 0x001fe40000010000 */
[----:B-1----:R-:W-:-:S03]  /*1060*/  FADD.FTZ R18, R17, R18 ;  /* 0x0000001211127221 */ /* 0x002fc60000010000 */
[----:B------:R-:W0:Y:S01]  /*1070*/  SHFL.BFLY PT, R14, R15, 0x1, 0x1f ;  /* 0x0c201f000f0e7f89 */ /* 0x000e2200000e0000 */
[----:B------:R-:W-:-:S03]  /*1080*/  IMAD R17, R6, c[0x0][0x220], RZ ;  /* 0x0000880006117a24 */ /* 0x000fc600078e02ff */
[----:B------:R-:W1:Y:S01]  /*1090*/  SHFL.BFLY PT, R19, R18, 0x1, 0x1f ;  /* 0x0c201f0012137f89 */ /* 0x000e6200000e0000 */
[----:B0-----:R-:W-:Y:S02]  /*10a0*/  FADD.FTZ R16, R15, R14 ;  /* 0x0000000e0f107221 */ /* 0x001fe40000010000 */
[----:B-1----:R-:W-:Y:S01]  /*10b0*/  FADD.FTZ R19, R18, R19 ;  /* 0x0000001312137221 */ /* 0x002fe20000010000 */
[----:B------:R-:W-:Y:S05]  /*10c0*/  @P1 BRA `(.L_x_430) ;  /* 0x0000012000001947 */ /* 0x000fea0003800000 */
[--C-:B------:R-:W-:Y:S01]  /*10d0*/  SHF.R.S32.HI R37, RZ, 0x1f, R36.reuse ;  /* 0x0000001fff257819 */ /* 0x100fe20000011424 */
[----:B------:R-:W-:Y:S01]  /*10e0*/  IMAD R3, R6, c[0x0][0x1c8], RZ ;  /* 0x0000720006037a24 */ /* 0x000fe200078e02ff */
[----:B------:R-:W-:Y:S01]  /*10f0*/  ISETP.GE.AND P2, PT, R40, R9, PT ;  /* 0x000000092800720c */ /* 0x000fe20003f46270 */
[----:B------:R-:W-:Y:S02]  /*1100*/  IMAD R0, R5, c[0x0][0x1d0], RZ ;  /* 0x0000740005007a24 */ /* 0x000fe400078e02ff */
[C---:B------:R-:W-:Y:S02]  /*1110*/  IMAD R3, R8.reuse, c[0x0][0x1cc], R3 ;  /* 0x0000730008037a24 */ /* 0x040fe400078e0203 */
[----:B------:R-:W-:-:S05]  /*1120*/  IMAD.WIDE.U32 R14, R8, c[0x0][0x1c8], R36 ;  /* 0x00007200080e7a25 */ /* 0x000fca00078e0024 */
[----:B------:R-:W-:Y:S01]  /*1130*/  IADD3 R15, R15, R3, RZ ;  /* 0x000000030f0f7210 */ /* 0x000fe20007ffe0ff */
[----:B------:R-:W-:-:S04]  /*1140*/  IMAD R3, R7, c[0x0][0x1d4], R0 ;  /* 0x0000750007037a24 */ /* 0x000fc800078e0200 */
[----:B------:R-:W-:-:S05]  /*1150*/  IMAD.WIDE.U32 R14, R7, c[0x0][0x1d0], R14 ;  /* 0x00007400070e7a25 */ /* 0x000fca00078e000e */
[----:B------:R-:W-:-:S04]  /*1160*/  IADD3 R0, P1, R40, R14, RZ ;  /* 0x0000000e28007210 */ /* 0x000fc80007f3e0ff */
[----:B------:R-:W-:Y:S02]  /*1170*/  IADD3.X R15, R41, R15, R3, P1, !PT ;  /* 0x0000000f290f7210 */ /* 0x000fe40000ffe403 */
[----:B------:R-:W-:Y:S02]  /*1180*/  LEA R14, P3, R0, c[0x0][0x1b0], 0x2 ;  /* 0x00006c00000e7a11 */ /* 0x000fe400078610ff */
[----:B------:R-:W-:Y:S02]  /*1190*/  ISETP.GE.AND P1, PT, R2, R9, PT ;  /* 0x000000090200720c */ /* 0x000fe40003f26270 */
[----:B------:R-:W-:Y:S02]  /*11a0*/  LEA.HI.X R15, R0, c[0x0][0x1b4], R15, 0x2, P3 ;  /* 0x00006d00000f7a11 */ /* 0x000fe400018f140f */
[----:B------:R-:W-:Y:S02]  /*11b0*/  FSEL R3, R16, RZ, !P2 ;  /* 0x000000ff10037208 */ /* 0x000fe40005000000 */
[----:B------:R-:W-:-:S03]  /*11c0*/  FSEL R9, R19, RZ, !P1 ;  /* 0x000000ff13097208 */ /* 0x000fc60004800000 */
[----:B------:R0:W-:Y:S04]  /*11d0*/  STG.E [R14.64], R3 ;  /* 0x000000030e007986 */ /* 0x0001e8000c101906 */
[----:B------:R0:W-:Y:S02]  /*11e0*/  STG.E [R14.64+0x40], R9 ;  /* 0x000040090e007986 */ /* 0x0001e4000c101906 */
.L_x_430:
[----:B------:R-:W-:Y:S05]  /*11f0*/  BSYNC B0 ;  /* 0x0000000000007941 */ /* 0x000fea0003800000 */
.L_x_429:
[----:B------:R-:W-:Y:S01]  /*1200*/  UMOV UR4, 0x1f ;  /* 0x0000001f00047882 */ /* 0x000fe20000000000 */
[C---:B------:R-:W-:Y:S01]  /*1210*/  IMAD R17, R8.reuse, c[0x0][0x224], R17 ;  /* 0x0000890008117a24 */ /* 0x040fe200078e0211 */
[----:B------:R-:W-:Y:S01]  /*1220*/  ULDC UR5, c[0x0][0x168] ;  /* 0x00005a0000057ab9 */ /* 0x000fe20000000800 */
[----:B------:R-:W-:Y:S01]  /*1230*/  IMAD.WIDE.U32 R12, R8, c[0x0][0x220], R12 ;  /* 0x00008800080c7a25 */ /* 0x000fe200078e000c */
[----:B------:R-:W-:Y:S01]  /*1240*/  UIADD3 UR4, UR4, UR5, URZ ;  /* 0x0000000504047290 */ /* 0x000fe2000fffe03f */
[----:B------:R-:W-:Y:S01]  /*1250*/  ISETP.NE.U32.AND P1, PT, RZ, c[0x0][0x238], PT ;  /* 0x00008e00ff007a0c */ /* 0x000fe20003f25070 */
[----:B------:R-:W-:Y:S01]  /*1260*/  BSSY B0, `(.L_x_431) ;  /* 0x0000021000007945 */ /* 0x000fe20003800000 */
[----:B------:R-:W-:Y:S01]  /*1270*/  IMAD.IADD R13, R13, 0x1, R17 ;  /* 0x000000010d0d7824 */ /* 0x000fe200078e0211 */
[----:B------:R-:W-:Y:S01]  /*1280*/  USHF.R.S32.HI UR5, URZ, 0x1f, UR4 ;  /* 0x0000001f3f057899 */ /* 0x000fe20008011404 */
[----:B------:R-:W-:Y:S01]  /*1290*/  IMAD R0, R5, c[0x0][0x228], RZ ;  /* 0x00008a0005007a24 */ /* 0x000fe200078e02ff */
[----:B------:R-:W-:Y:S01]  /*12a0*/  ISETP.NE.AND.EX P1, PT, RZ, c[0x0][0x23c], PT, P1 ;  /* 0x00008f00ff007a0c */ /* 0x000fe20003f25310 */
[----:B0-----:R-:W-:Y:S01]  /*12b0*/  IMAD.WIDE.U32 R2, R7, c[0x0][0x228], R12 ;  /* 0x00008a0007027a25 */ /* 0x001fe200078e000c */
[----:B------:R-:W-:-:S02]  /*12c0*/  ULEA.HI UR5, UR5, UR4, URZ, 0x5 ;  /* 0x0000000405057291 */ /* 0x000fc4000f8f283f */
[----:B------:R-:W-:Y:S01]  /*12d0*/  ISETP.NE.OR P1, PT, R10, RZ, !P1 ;  /* 0x000000ff0a00720c */ /* 0x000fe20004f25670 */
[----:B------:R-:W-:Y:S01]  /*12e0*/  IMAD R15, R7, c[0x0][0x22c], R0 ;  /* 0x00008b00070f7a24 */ /* 0x000fe200078e0200 */
[----:B------:R-:W-:Y:S01]  /*12f0*/  ULOP3.LUT UR5, UR5, 0xffffffe0, URZ, 0xc0, !UPT ;  /* 0xffffffe005057892 */ /* 0x000fe2000f8ec03f */
[----:B------:R-:W-:-:S03]  /*1300*/  LEA R14, P2, R2, c[0x0][0x208], 0x2 ;  /* 0x00008200020e7a11 */ /* 0x000fc600078410ff */
[----:B------:R-:W-:Y:S02]  /*1310*/  IADD3 R3, R3, R15, RZ ;  /* 0x0000000f03037210 */ /* 0x000fe40007ffe0ff */
[----:B------:R-:W-:Y:S02]  /*1320*/  IADD3 R9, -R36, UR5, RZ ;  /* 0x0000000524097c10 */ /* 0x000fe4000fffe1ff */
[----:B------:R-:W-:Y:S02]  /*1330*/  LEA.HI.X R15, R2, c[0x0][0x20c], R3, 0x2, P2 ;  /* 0x00008300020f7a11 */ /* 0x000fe400010f1403 */
[----:B------:R-:W-:-:S13]  /*1340*/  ISETP.GE.OR P0, PT, R10, R9, P0 ;  /* 0x000000090a00720c */ /* 0x000fda0000706670 */
[----:B------:R-:W-:Y:S05]  /*1350*/  @P0 BRA `(.L_x_432) ;  /* 0x0000011000000947 */ /* 0x000fea0003800000 */
[----:B------:R-:W-:Y:S01]  /*1360*/  SHF.R.S32.HI R3, RZ, 0x1f, R10 ;  /* 0x0000001fff037819 */ /* 0x000fe2000001140a */
[----:B------:R-:W-:Y:S01]  /*1370*/  IMAD R9, R6, c[0x0][0x1f8], RZ ;  /* 0x00007e0006097a24 */ /* 0x000fe200078e02ff */
[----:B------:R-:W-:Y:S01]  /*1380*/  IADD3 R2, P0, R36, R10, RZ ;  /* 0x0000000a24027210 */ /* 0x000fe20007f1e0ff */
[----:B------:R-:W-:Y:S02]  /*1390*/  IMAD R0, R5, c[0x0][0x200], RZ ;  /* 0x0000800005007a24 */ /* 0x000fe400078e02ff */
[----:B------:R-:W-:Y:S01]  /*13a0*/  IMAD R9, R8, c[0x0][0x1fc], R9 ;  /* 0x00007f0008097a24 */ /* 0x000fe200078e0209 */
[----:B------:R-:W-:Y:S01]  /*13b0*/  LEA.HI.X.SX32 R3, R36, R3, 0x1, P0 ;  /* 0x0000000324037211 */ /* 0x000fe200000f0eff */
[----:B------:R-:W-:Y:S01]  /*13c0*/  IMAD R5, R7, c[0x0][0x204], R0 ;  /* 0x0000810007057a24 */ /* 0x000fe200078e0200 */
[C---:B------:R-:W-:Y:S01]  /*13d0*/  FSETP.NEU.FTZ.AND P0, PT, R4.reuse, -INF , PT ;  /* 0xff8000000400780b */ /* 0x040fe20003f1d000 */
[----:B------:R-:W-:Y:S02]  /*13e0*/  FMUL.FTZ R0, R4, 1.4426950216293334961 ;  /* 0x3fb8aa3b04007820 */ /* 0x000fe40000410000 */
[----:B------:R-:W-:-:S05]  /*13f0*/  IMAD.WIDE.U32 R2, R8, c[0x0][0x1f8], R2 ;  /* 0x00007e0008027a25 */ /* 0x000fca00078e0002 */
[----:B------:R-:W-:-:S05]  /*1400*/  IADD3 R3, R3, R9, RZ ;  /* 0x0000000903037210 */ /* 0x000fca0007ffe0ff */
[----:B------:R-:W-:-:S05]  /*1410*/  IMAD.WIDE.U32 R2, R7, c[0x0][0x200], R2 ;  /* 0x0000800007027a25 */ /* 0x000fca00078e0002 */
[----:B------:R-:W-:Y:S02]  /*1420*/  IADD3 R3, R3, R5, RZ ;  /* 0x0000000503037210 */ /* 0x000fe40007ffe0ff */
[----:B------:R-:W-:-:S04]  /*1430*/  LEA R12, P2, R2, c[0x0][0x1f0], 0x2 ;  /* 0x00007c00020c7a11 */ /* 0x000fc800078410ff */
[----:B------:R-:W-:Y:S02]  /*1440*/  LEA.HI.X R13, R2, c[0x0][0x1f4], R3, 0x2, P2 ;  /* 0x00007d00020d7a11 */ /* 0x000fe400010f1403 */
[----:B------:R-:W-:-:S05]  /*1450*/  FSEL R3, R0, RZ, P0 ;  /* 0x000000ff00037208 */ /* 0x000fca0000000000 */
[----:B------:R0:W-:Y:S02]  /*1460*/  STG.E [R12.64], R3 ;  /* 0x000000030c007986 */ /* 0x0001e4000c101906 */
.L_x_432:
[----:B------:R-:W-:Y:S05]  /*1470*/  BSYNC B0 ;  /* 0x0000000000007941 */ /* 0x000fea0003800000 */
.L_x_431:
[----:B------:R1:W-:Y:S04]  /*1480*/  STG.E.128 [R14.64], RZ ;  /* 0x000000ff0e007986 */ /* 0x0003e8000c101d06 */
[----:B------:R1:W-:Y:S04]  /*1490*/  STG.E.128 [R14.64+0x1000], RZ ;  /* 0x001000ff0e007986 */ /* 0x0003e8000c101d06 */
[----:B------:R1:W-:Y:S04]  /*14a0*/  STG.E.128 [R14.64+0x2000], RZ ;  /* 0x002000ff0e007986 */ /* 0x0003e8000c101d06 */
[----:B------:R1:W-:Y:S04]  /*14b0*/  STG.E.128 [R14.64+0x3000], RZ ;  /* 0x003000ff0e007986 */ /* 0x0003e8000c101d06 */
[----:B------:R1:W-:Y:S04]  /*14c0*/  STG.E.128 [R14.64+0x4000], RZ ;  /* 0x004000ff0e007986 */ /* 0x0003e8000c101d06 */
[----:B------:R1:W-:Y:S04]  /*14d0*/  STG.E.128 [R14.64+0x5000], RZ ;  /* 0x005000ff0e007986 */ /* 0x0003e8000c101d06 */
[----:B------:R1:W-:Y:S04]  /*14e0*/  STG.E.128 [R14.64+0x6000], RZ ;  /* 0x006000ff0e007986 */ /* 0x0003e8000c101d06 */
[----:B------:R1:W-:Y:S01]  /*14f0*/  STG.E.128 [R14.64+0x7000], RZ ;  /* 0x007000ff0e007986 */ /* 0x0003e2000c101d06 */
[----:B------:R-:W-:Y:S05]  /*1500*/  @P1 EXIT ;  /* 0x000000000000194d */ /* 0x000fea0003800000 */
[----:B0-----:R-:W-:Y:S01]  /*1510*/  HFMA2.MMA R3, -RZ, RZ, 0, 2.384185791015625e-07 ;  /* 0x00000004ff037435 */ /* 0x001fe200000001ff */
[----:B------:R-:W-:-:S04]  /*1520*/  IMAD R7, R11, c[0x0][0x230], R7 ;  /* 0x00008c000b077a24 */ /* 0x000fc800078e0207 */
[----:B------:R-:W-:-:S05]  /*1530*/  IMAD R2, R7, c[0x0][0x170], R8 ;  /* 0x00005c0007027a24 */ /* 0x000fca00078e0208 */
[----:B------:R-:W-:-:S05]  /*1540*/  IMAD.WIDE R2, R2, R3, c[0x0][0x238] ;  /* 0x00008e0002027625 */ /* 0x000fca00078e0203 */
[----:B------:R-:W-:Y:S01]  /*1550*/  STG.E [R2.64], RZ ;  /* 0x000000ff02007986 */ /* 0x000fe2000c101906 */
[----:B------:R-:W-:Y:S05]  /*1560*/  EXIT ;  /* 0x000000000000794d */ /* 0x000fea0003800000 */
.L_x_433:
        /* <DEDUP_REMOVED lines=9> */
.L_x_1156:


//--------------------- .text._ZN7cutlass13device_kernelIN5flash19enable_sm80_to_sm89INS1_16FlashAttnBwdSm80INS1_25CollectiveMainloopBwdSm80ILi1ELi1EN4cute5tupleIJNS5_1CILi32EEENS7_ILi64EEENS7_ILi256EEEEEENS_6half_tEfNS_4arch4Sm80ELb1ELb0ELb0ELb1ELb0ELb0ELb0ELb0ELi2ELi2ELi2ELi1ELb1EEENS1_21CollectiveEpilogueBwdISB_SC_SE_Li256ELb1ELb0ELi4EEENS1_25SingleTileBwdLPTSchedulerILb1ELi64ELb0EEEEEEEEEvNT_6ParamsE --------------------------
	.section	.text._ZN7cutlass13device_kernelIN5flash19enable_sm80_to_sm89INS1_16FlashAttnBwdSm80INS1_25CollectiveMainloopBwdSm80ILi1ELi1EN4cute5tupleIJNS5_1CILi32EEENS7_ILi64EEENS7_ILi256EEEEEENS_6half_tEfNS_4arch4Sm80ELb1ELb0ELb0ELb1ELb0ELb0ELb0ELb0ELi2ELi2ELi2ELi1ELb1EEENS1_21CollectiveEpilogueBwdISB_SC_SE_Li256ELb1ELb0ELi4EEENS1_25SingleTileBwdLPTSchedulerILb1ELi64ELb0EEEEEEEEEvNT_6ParamsE,"ax",@progbits
	.sectioninfo	@"SHI_REGISTERS=255"
	.align	128
.text._ZN7cutlass13device_kernelIN5flash19enable_sm80_to_sm89INS1_16FlashAttnBwdSm80INS1_25CollectiveMainloopBwdSm80ILi1ELi1EN4cute5tupleIJNS5_1CILi32EEENS7_ILi64EEENS7_ILi256EEEEEENS_6half_tEfNS_4arch4Sm80ELb1ELb0ELb0ELb1ELb0ELb0ELb0ELb0ELi2ELi2ELi2ELi1ELb1EEENS1_21CollectiveEpilogueBwdISB_SC_SE_Li256ELb1ELb0ELi4EEENS1_25SingleTileBwdLPTSchedulerILb1ELi64ELb0EEEEEEEEEvNT_6ParamsE:
        .type           _ZN7cutlass13device_kernelIN5flash19enable_sm80_to_sm89INS1_16FlashAttnBwdSm80INS1_25CollectiveMainloopBwdSm80ILi1ELi1EN4cute5tupleIJNS5_1CILi32EEENS7_ILi64EEENS7_ILi256EEEEEENS_6half_tEfNS_4arch4Sm80ELb1ELb0ELb0ELb1ELb0ELb0ELb0ELb0ELi2ELi2ELi2ELi1ELb1EEENS1_21CollectiveEpilogueBwdISB_SC_SE_Li256ELb1ELb0ELi4EEENS1_25SingleTileBwdLPTSchedulerILb1ELi64ELb0EEEEEEEEEvNT_6ParamsE,@function
        .size           _ZN7cutlass13device_kernelIN5flash19enable_sm80_to_sm89INS1_16FlashAttnBwdSm80INS1_25CollectiveMainloopBwdSm80ILi1ELi1EN4cute5tupleIJNS5_1CILi32EEENS7_ILi64EEENS7_ILi256EEEEEENS_6half_tEfNS_4arch4Sm80ELb1ELb0ELb0ELb1ELb0ELb0ELb0ELb0ELi2ELi2ELi2ELi1ELb1EEENS1_21CollectiveEpilogueBwdISB_SC_SE_Li256ELb1ELb0ELi4EEENS1_25SingleTileBwdLPTSchedulerILb1ELi64ELb0EEEEEEEEEvNT_6ParamsE,(.L_x_1157 - _ZN7cutlass13device_kernelIN5flash19enable_sm80_to_sm89INS1_16FlashAttnBwdSm80INS1_25CollectiveMainloopBwdSm80ILi1ELi1EN4cute5tupleIJNS5_1CILi32EEENS7_ILi64EEENS7_ILi256EEEEEENS_6half_tEfNS_4arch4Sm80ELb1ELb0ELb0ELb1ELb0ELb0ELb0ELb0ELi2ELi2ELi2ELi1ELb1EEENS1_21CollectiveEpilogueBwdISB_SC_SE_Li256ELb1ELb0ELi4EEENS1_25SingleTileBwdLPTSchedulerILb1ELi64ELb0EEEEEEEEEvNT_6ParamsE)
        .other          _ZN7cutlass13device_kernelIN5flash19enable_sm80_to_sm89INS1_16FlashAttnBwdSm80INS1_25CollectiveMainloopBwdSm80ILi1ELi1EN4cute5tupleIJNS5_1CILi32EEENS7_ILi64EEENS7_ILi256EEEEEENS_6half_tEfNS_4arch4Sm80ELb1ELb0ELb0ELb1ELb0ELb0ELb0ELb0ELi2ELi2ELi2ELi1ELb1EEENS1_21CollectiveEpilogueBwdISB_SC_SE_Li256ELb1ELb0ELi4EEENS1_25SingleTileBwdLPTSchedulerILb1ELi64ELb0EEEEEEEEEvNT_6ParamsE,@"STO_CUDA_ENTRY STV_DEFAULT"
_ZN7cutlass13device_kernelIN5flash19enable_sm80_to_sm89INS1_16FlashAttnBwdSm80INS1_25CollectiveMainloopBwdSm80ILi1ELi1EN4cute5tupleIJNS5_1CILi32EEENS7_ILi64EEENS7_ILi256EEEEEENS_6half_tEfNS_4arch4Sm80ELb1ELb0ELb0ELb1ELb0ELb0ELb0ELb0ELi2ELi2ELi2ELi1ELb1EEENS1_21CollectiveEpilogueBwdISB_SC_SE_Li256ELb1ELb0ELi4EEENS1_25SingleTileBwdLPTSchedulerILb1ELi64ELb0EEEEEEEEEvNT_6ParamsE:
[----:B------:R-:W-:Y:S02]  /*0000*/  MOV R1, c[0x0][0x28] ;  /* 0x00000a0000017a02 */ /* 0x000fe40000000f00 */
[----:B------:R-:W1:Y:S01]  /*0010*/  S2R R84, SR_TID.X ;  /* 0x0000000000547919 */ /* 0x000e620000002100 */
[----:B------:R-:W2:Y:S01]  /*0020*/  S2UR UR4, SR_CTAID.X ;  /* 0x00000000000479c3 */ /* 0x000ea20000002500 */
[----:B------:R-:W-:Y:S01]  /*0030*/  ULDC.64 UR18, c[0x0][0x118] ;  /* 0x0000460000127ab9 */ /* 0x000fe20000000a00 */
[----:B------:R-:W-:Y:S02]  /*0040*/  IADD3 R1, R1, -0xc8, RZ ;  /* 0xffffff3801017810 */ /* 0x000fe40007ffe0ff */
[----:B-1----:R-:W-:-:S06]  /*0050*/  SHF.R.U32.HI R0, RZ, 0x5, R84 ;  /* 0x00000005ff007819 */ /* 0x002fcc0000011654 */
[----:B------:R-:W1:Y:S02]  /*0060*/  SHFL.IDX PT, R0, R0, RZ, 0x1f ;  /* 0x00001fff00007589 */ /* 0x000e6400000e0000 */
[----:B-1----:R-:W-:-:S13]  /*0070*/  ISETP.NE.AND P0, PT, R0, RZ, PT ;  /* 0x000000ff0000720c */ /* 0x002fda0003f05270 */
[----:B--2---:R-:W-:Y:S05]  /*0080*/  @!P0 BRA `(.L_x_434) ;  /* 0x000004a000008947 */ /* 0x004fea0003800000 */
[----:B------:R-:W-:Y:S02]  /*0090*/  ULDC.64 UR6, c[0x0][0x3b8] ;  /* 0x0000ee0000067ab9 */ /* 0x000fe40000000a00 */
[----:B------:R-:W-:Y:S02]  /*00a0*/  UISETP.NE.AND UP0, UPT, UR6, 0x1, UPT ;  /* 0x000000010600788c */ /* 0x000fe4000bf05270 */
[----:B------:R-:W-:Y:S02]  /*00b0*/  UIMAD.WIDE.U32 UR10, UR4, UR7, URZ ;  /* 0x00000007040a72a5 */ /* 0x000fe4000f8e003f */
[----:B------:R-:W-:Y:S02]  /*00c0*/  ULDC UR5, c[0x0][0x3c0] ;  /* 0x0000f00000057ab9 */ /* 0x000fe40000000800 */
[----:B------:R-:W-:-:S05]  /*00d0*/  UMOV UR8, UR4 ;  /* 0x0000000400087c82 */ /* 0x000fca0008000000 */
[----:B------:R-:W-:Y:S02]  /*00e0*/  @UP0 UMOV UR7, UR11 ;  /* 0x0000000b00070c82 */ /* 0x000fe40008000000 */
        /* <DEDUP_REMOVED lines=12> */
[----:B------:R-:W-:Y:S02]  /*01b0*/  @UP0 UMOV UR9, UR11 ;  /* 0x0000000b00090c82 */ /* 0x000fe40008000000 */
[----:B------:R-:W-:-:S04]  /*01c0*/  @UP0 USHF.R.U32.HI UR17, URZ, UR5, UR9 ;  /* 0x000000053f110299 */ /* 0x000fc80008011609 */
[----:B------:R-:W-:Y:S01]  /*01d0*/  UIMAD UR7, UR17, UR7, URZ ;  /* 0x00000007110772a4 */ /* 0x000fe2000f8e023f */
[----:B------:R-:W-:Y:S05]  /*01e0*/  BRA `(.L_x_436) ;  /* 0x0000008000007947 */ /* 0x000fea0003800000 */
.L_x_435:
[----:B------:R-:W-:Y:S02]  /*01f0*/  ULDC UR7, c[0x0][0x3ac] ;  /* 0x0000eb0000077ab9 */ /* 0x000fe40000000800 */
[----:B------:R-:W-:Y:S02]  /*0200*/  UISETP.NE.AND UP0, UPT, UR7, 0x1, UPT ;  /* 0x000000010700788c */ /* 0x000fe4000bf05270 */
[----:B------:R-:W-:Y:S02]  /*0210*/  ULDC.64 UR4, c[0x0][0x3b0] ;  /* 0x0000ec0000047ab9 */ /* 0x000fe40000000a00 */
[----:B------:R-:W-:Y:S02]  /*0220*/  UIMAD.WIDE.U32 UR10, UR6, UR4, URZ ;  /* 0x00000004060a72a5 */ /* 0x000fe4000f8e003f */
[----:B------:R-:W-:-:S05]  /*0230*/  UMOV UR17, UR6 ;  /* 0x0000000600117c82 */ /* 0x000fca0008000000 */
[----:B------:R-:W-:Y:S02]  /*0240*/  @UP0 UMOV UR9, UR11 ;  /* 0x0000000b00090c82 */ /* 0x000fe40008000000 */
[----:B------:R-:W-:-:S04]  /*0250*/  @UP0 USHF.R.U32.HI UR17, URZ, UR5, UR9 ;  /* 0x000000053f110299 */ /* 0x000fc80008011609 */
[----:B------:R-:W-:-:S04]  /*0260*/  UIMAD UR7, UR17, UR7, URZ ;  /* 0x00000007110772a4 */ /* 0x000fc8000f8e023f */
.L_x_436:
[----:B------:R-:W-:Y:S01]  /*0270*/  UIADD3 UR9, UR6, -UR7, URZ ;  /* 0x8000000706097290 */ /* 0x000fe2000fffe03f */
[----:B------:R-:W-:Y:S01]  /*0280*/  ISETP.NE.U32.AND P0, PT, RZ, c[0x0][0x3e0], PT ;  /* 0x0000f800ff007a0c */ /* 0x000fe20003f05070 */
[----:B------:R-:W-:Y:S02]  /*0290*/  ULDC.64 UR4, c[0x0][0x3a8] ;  /* 0x0000ea0000047ab9 */ /* 0x000fe40000000a00 */
[----:B------:R-:W-:Y:S01]  /*02a0*/  ULDC.64 UR6, c[0x0][0x3a0] ;  /* 0x0000e80000067ab9 */ /* 0x000fe20000000a00 */
[----:B------:R-:W-:Y:S01]  /*02b0*/  ISETP.NE.AND.EX P0, PT, RZ, c[0x0][0x3e4], PT, P0 ;  /* 0x0000f900ff007a0c */ /* 0x000fe20003f05300 */
[----:B------:R-:W-:Y:S02]  /*02c0*/  UISETP.NE.AND UP0, UPT, UR6, 0x1, UPT ;  /* 0x000000010600788c */ /* 0x000fe4000bf05270 */
[----:B------:R-:W-:-:S04]  /*02d0*/  UIMAD UR5, UR8, UR5, UR9 ;  /* 0x00000005080572a4 */ /* 0x000fc8000f8e0209 */
[----:B------:R-:W-:-:S03]  /*02e0*/  UIMAD.WIDE.U32 UR8, UR5, UR7, URZ ;  /* 0x00000007050872a5 */ /* 0x000fc6000f8e003f */
[----:B------:R-:W-:-:S04]  /*02f0*/  UMOV UR15, UR5 ;  /* 0x00000005000f7c82 */ /* 0x000fc80008000000 */
[----:B------:R-:W-:Y:S02]  /*0300*/  @UP0 UMOV UR7, UR9 ;  /* 0x0000000900070c82 */ /* 0x000fe40008000000 */
[----:B------:R-:W-:-:S04]  /*0310*/  @UP0 USHF.R.U32.HI UR15, URZ, UR4, UR7 ;  /* 0x000000043f0f0299 */ /* 0x000fc80008011607 */
[----:B------:R-:W-:-:S04]  /*0320*/  UIADD3 UR16, -UR15, URZ, URZ ;  /* 0x0000003f0f107290 */ /* 0x000fc8000fffe13f */
[----:B------:R-:W-:Y:S01]  /*0330*/  UIMAD UR16, UR16, UR6, UR5 ;  /* 0x00000006101072a4 */ /* 0x000fe2000f8e0205 */
[----:B------:R-:W-:Y:S05]  /*0340*/  @!P0 BRA `(.L_x_437) ;  /* 0x0000008000008947 */ /* 0x000fea0003800000 */
[----:B------:R-:W-:Y:S02]  /*0350*/  UMOV UR4, 0x4 ;  /* 0x0000000400047882 */ /* 0x000fe40000000000 */
[----:B------:R-:W-:Y:S02]  /*0360*/  ULDC.64 UR6, c[0x0][0x3e0] ;  /* 0x0000f80000067ab9 */ /* 0x000fe40000000a00 */
[----:B------:R-:W-:-:S06]  /*0370*/  UIMAD.WIDE UR4, UR15, UR4, UR6 ;  /* 0x000000040f0472a5 */ /* 0x000fcc000f8e0206 */
[----:B------:R-:W-:Y:S02]  /*0380*/  MOV R2, UR4 ;  /* 0x0000000400027c02 */ /* 0x000fe40008000f00 */
[----:B------:R-:W-:-:S05]  /*0390*/  MOV R3, UR5 ;  /* 0x0000000500037c02 */ /* 0x000fca0008000f00 */
[----:B------:R-:W2:Y:S02]  /*03a0*/  LDG.E R0, [R2.64] ;  /* 0x0000001202007981 */ /* 0x000ea4000c1e1900 */
[----:B--2---:R1:W2:Y:S02]  /*03b0*/  R2UR UR5, R0 ;  /* 0x00000000000573c2 */ /* 0x0042a400000e0000 */
[----:B-12---:R-:W-:Y:S05]  /*03c0*/  BRA `(.L_x_438) ;  /* 0x000000f000007947 */ /* 0x006fea0003800000 */
.L_x_437:
[----:B------:R-:W-:-:S04]  /*03d0*/  ISETP.NE.U32.AND P0, PT, RZ, c[0x0][0x3d8], PT ;  /* 0x0000f600ff007a0c */ /* 0x000fc80003f05070 */
[----:B------:R-:W-:-:S13]  /*03e0*/  ISETP.NE.AND.EX P0, PT, RZ, c[0x0][0x3dc], PT, P0 ;  /* 0x0000f700ff007a0c */ /* 0x000fda0003f05300 */
[----:B------:R-:W-:Y:S05]  /*03f0*/  @!P0 BRA `(.L_x_439) ;  /* 0x000000b000008947 */ /* 0x000fea0003800000 */
[----:B------:R-:W-:Y:S02]  /*0400*/  UMOV UR4, 0x4 ;  /* 0x0000000400047882 */ /* 0x000fe40000000000 */
[----:B------:R-:W-:Y:S02]  /*0410*/  ULDC.64 UR6, c[0x0][0x3d8] ;  /* 0x0000f60000067ab9 */ /* 0x000fe40000000a00 */
[----:B------:R-:W-:-:S06]  /*0420*/  UIMAD.WIDE UR4, UR15, UR4, UR6 ;  /* 0x000000040f0472a5 */ /* 0x000fcc000f8e0206 */
[----:B------:R-:W-:Y:S02]  /*0430*/  MOV R2, UR4 ;  /* 0x0000000400027c02 */ /* 0x000fe40008000f00 */
[----:B------:R-:W-:-:S05]  /*0440*/  MOV R3, UR5 ;  /* 0x0000000500037c02 */ /* 0x000fca0008000f00 */
[----:B------:R-:W2:Y:S04]  /*0450*/  LDG.E R4, [R2.64] ;  /* 0x0000001202047981 */ /* 0x000ea8000c1e1900 */
[----:B------:R-:W3:Y:S01]  /*0460*/  LDG.E R0, [R2.64+0x4] ;  /* 0x0000041202007981 */ /* 0x000ee2000c1e1900 */
[----:B--2---:R-:W1:Y:S08]  /*0470*/  R2UR UR5, R4 ;  /* 0x00000000040573c2 */ /* 0x004e7000000e0000 */
[----:B---3--:R-:W1:Y:S02]  /*0480*/  R2UR UR4, R0 ;  /* 0x00000000000473c2 */ /* 0x008e6400000e0000 */
[----:B-1----:R-:W-:Y:S01]  /*0490*/  UIADD3 UR5, -UR5, UR4, URZ ;  /* 0x0000000405057290 */ /* 0x002fe2000fffe13f */
[----:B------:R-:W-:Y:S05]  /*04a0*/  BRA `(.L_x_438) ;  /* 0x0000001000007947 */ /* 0x000fea0003800000 */
.L_x_439:
[----:B------:R-:W-:Y:S02]  /*04b0*/  ULDC UR5, c[0x0][0x3d4] ;  /* 0x0000f50000057ab9 */ /* 0x000fe40000000800 */
.L_x_438:
[----:B------:R-:W-:-:S04]  /*04c0*/  UIADD3 UR5, UR5, 0x3f, URZ ;  /* 0x0000003f05057890 */ /* 0x000fc8000fffe03f */
[----:B------:R-:W-:-:S04]  /*04d0*/  USHF.R.S32.HI UR4, URZ, 0x1f, UR5 ;  /* 0x0000001f3f047899 */ /* 0x000fc80008011405 */
[----:B------:R-:W-:-:S04]  /*04e0*/  ULEA.HI UR4, UR4, UR5, URZ, 0x6 ;  /* 0x0000000504047291 */ /* 0x000fc8000f8f303f */
[----:B------:R-:W-:-:S04]  /*04f0*/  USHF.R.S32.HI UR4, URZ, 0x6, UR4 ;  /* 0x000000063f047899 */ /* 0x000fc80008011404 */
[----:B------:R-:W-:-:S04]  /*0500*/  UISETP.GE.AND UP0, UPT, UR17, UR4, UPT ;  /* 0x000000041100728c */ /* 0x000fc8000bf06270 */
[----:B------:R-:W-:Y:S01]  /*0510*/  USEL UR15, UR15, 0xffffffff, !UP0 ;  /* 0xffffffff0f0f7887 */ /* 0x000fe2000c000000 */
[----:B------:R-:W-:Y:S05]  /*0520*/  BRA `(.L_x_440) ;  /* 0x0000049000007947 */ /* 0x000fea0003800000 */
.L_x_434:
        /* <DEDUP_REMOVED lines=22> */
.L_x_441:
        /* <DEDUP_REMOVED lines=8> */
.L_x_442:
        /* <DEDUP_REMOVED lines=22> */
.L_x_443:
        /* <DEDUP_REMOVED lines=14> */
.L_x_445:
[----:B------:R-:W-:Y:S02]  /*0950*/  ULDC UR5, c[0x0][0x3d4] ;  /* 0x0000f50000057ab9 */ /* 0x000fe40000000800 */
.L_x_444:
[----:B------:R-:W-:-:S04]  /*0960*/  UIADD3 UR5, UR5, 0x3f, URZ ;  /* 0x0000003f05057890 */ /* 0x000fc8000fffe03f */
[----:B------:R-:W-:-:S04]  /*0970*/  USHF.R.S32.HI UR4, URZ, 0x1f, UR5 ;  /* 0x0000001f3f047899 */ /* 0x000fc80008011405 */
[----:B------:R-:W-:-:S04]  /*0980*/  ULEA.HI UR4, UR4, UR5, URZ, 0x6 ;  /* 0x0000000504047291 */ /* 0x000fc8000f8f303f */
[----:B------:R-:W-:-:S04]  /*0990*/  USHF.R.S32.HI UR4, URZ, 0x6, UR4 ;  /* 0x000000063f047899 */ /* 0x000fc80008011404 */
[----:B------:R-:W-:-:S04]  /*09a0*/  UISETP.GE.AND UP0, UPT, UR17, UR4, UPT ;  /* 0x000000041100728c */ /* 0x000fc8000bf06270 */
[----:B------:R-:W-:-:S06]  /*09b0*/  USEL UR15, UR15, 0xffffffff, !UP0 ;  /* 0xffffffff0f0f7887 */ /* 0x000fcc000c000000 */
.L_x_440:
[----:B------:R-:W-:-:S13]  /*09c0*/  ISETP.LE.AND P0, PT, RZ, UR15, PT ;  /* 0x0000000fff007c0c */ /* 0x000fda000bf03270 */
[----:B------:R-:W-:Y:S05]  /*09d0*/  @!P0 EXIT ;  /* 0x000000000000894d */ /* 0x000fea0003800000 */
[----:B------:R-:W-:Y:S02]  /*09e0*/  ULDC.64 UR4, c[0x0][0x2c8] ;  /* 0x0000b20000047ab9 */ /* 0x000fe40000000a00 */
[----:B------:R-:W-:Y:S02]  /*09f0*/  UISETP.NE.U32.AND UP2, UPT, URZ, UR4, UPT ;  /* 0x000000043f00728c */ /* 0x000fe4000bf45070 */
[----:B------:R-:W-:Y:S02]  /*0a00*/  UMOV UR6, 0x4 ;  /* 0x0000000400067882 */ /* 0x000fe40000000000 */
[----:B------:R-:W-:Y:S02]  /*0a10*/  UISETP.NE.AND.EX UP2, UPT, URZ, UR5, UPT, UP2 ;  /* 0x000000053f00728c */ /* 0x000fe4000bf45320 */
[----:B------:R-:W-:Y:S02]  /*0a20*/  ULDC.64 UR8, c[0x0][0x2c8] ;  /* 0x0000b20000087ab9 */ /* 0x000fe40000000a00 */
[----:B------:R-:W-:-:S02]  /*0a30*/  UIMAD.WIDE UR8, UR15, UR6, UR8 ;  /* 0x000000060f0872a5 */ /* 0x000fc4000f8e0208 */
[----:B------:R-:W-:Y:S01]  /*0a40*/  PLOP3.LUT P0, PT, PT, PT, UP2, 0x80, 0x0 ;  /* 0x000000000000781c */ /* 0x000fe20003f0f028 */
[----:B------:R-:W-:Y:S02]  /*0a50*/  ULDC.64 UR4, c[0x0][0x2d8] ;  /* 0x0000b60000047ab9 */ /* 0x000fe40000000a00 */
[----:B------:R-:W-:Y:S01]  /*0a60*/  UISETP.NE.U32.AND UP0, UPT, URZ, UR4, UPT ;  /* 0x000000043f00728c */ /* 0x000fe2000bf05070 */
[----:B------:R-:W-:Y:S02]  /*0a70*/  IMAD.U32 R6, RZ, RZ, UR8 ;  /* 0x00000008ff067e24 */ /* 0x000fe4000f8e00ff */
[----:B------:R-:W-:Y:S01]  /*0a80*/  IMAD.U32 R7, RZ, RZ, UR9 ;  /* 0x00000009ff077e24 */ /* 0x000fe2000f8e00ff */
[----:B------:R-:W-:-:S06]  /*0a90*/  UISETP.NE.AND.EX UP0, UPT, URZ, UR5, UPT, UP0 ;  /* 0x000000053f00728c */ /* 0x000fcc000bf05300 */
[----:B------:R-:W2:Y:S01]  /*0aa0*/  @P0 LDG.E R4, [R6.64] ;  /* 0x0000001206040981 */ /* 0x000ea2000c1e1900 */
[----:B------:R-:W-:Y:S01]  /*0ab0*/  ULDC.64 UR4, c[0x0][0x2d8] ;  /* 0x0000b60000047ab9 */ /* 0x000fe20000000a00 */
[----:B------:R-:W-:-:S03]  /*0ac0*/  PLOP3.LUT P1, PT, PT, PT, UP0, 0x80, 0x0 ;  /* 0x000000000000781c */ /* 0x000fc60003f2f008 */
[----:B------:R-:W-:-:S06]  /*0ad0*/  @UP0 UIMAD.WIDE UR4, UR15, UR6, UR4 ;  /* 0x000000060f0402a5 */ /* 0x000fcc000f8e0204 */
[----:B------:R-:W-:Y:S01]  /*0ae0*/  MOV R2, UR4 ;  /* 0x0000000400027c02 */ /* 0x000fe20008000f00 */
[----:B------:R-:W-:Y:S01]  /*0af0*/  IMAD.U32 R3, RZ, RZ, UR5 ;  /* 0x00000005ff037e24 */ /* 0x000fe2000f8e00ff */
[----:B------:R-:W-:Y:S02]  /*0b00*/  ULDC.64 UR4, c[0x0][0x2d0] ;  /* 0x0000b40000047ab9 */ /* 0x000fe40000000a00 */
[----:B------:R-:W-:Y:S01]  /*0b10*/  UISETP.NE.U32.AND UP1, UPT, URZ, UR4, UPT ;  /* 0x000000043f00728c */ /* 0x000fe2000bf25070 */
[----:B------:R-:W-:Y:S01]  /*0b20*/  MOV R13, RZ ;  /* 0x000000ff000d7202 */ /* 0x000fe20000000f00 */
[----:B------:R1:W3:Y:S01]  /*0b30*/  @P1 LDG.E R0, [R2.64] ;  /* 0x0000001202001981 */ /* 0x0002e2000c1e1900 */
[----:B------:R-:W-:Y:S01]  /*0b40*/  IMAD.MOV.U32 R8, RZ, RZ, RZ ;  /* 0x000000ffff087224 */ /* 0x000fe200078e00ff */
[----:B------:R-:W-:-:S03]  /*0b50*/  UISETP.NE.AND.EX UP1, UPT, URZ, UR5, UPT, UP1 ;  /* 0x000000053f00728c */ /* 0x000fc6000bf25310 */
[----:B------:R-:W-:Y:S01]  /*0b60*/  ULDC.64 UR4, c[0x0][0x2d0] ;  /* 0x0000b40000047ab9 */ /* 0x000fe20000000a00 */
[----:B------:R4:W5:Y:S01]  /*0b70*/  @P0 LDG.E R13, [R6.64] ;  /* 0x00000012060d0981 */ /* 0x000962000c1e1900 */
[----:B------:R-:W-:Y:S01]  /*0b80*/  UIMAD.WIDE UR4, UR15, UR6, UR4 ;  /* 0x000000060f0472a5 */ /* 0x000fe2000f8e0204 */
[----:B------:R-:W-:-:S05]  /*0b90*/  PLOP3.LUT P2, PT, PT, PT, UP1, 0x80, 0x0 ;  /* 0x000000000000781c */ /* 0x000fca0003f4f018 */
[----:B-1----:R-:W-:Y:S01]  /*0ba0*/  MOV R2, UR4 ;  /* 0x0000000400027c02 */ /* 0x002fe20008000f00 */
[----:B------:R-:W-:-:S07]  /*0bb0*/  IMAD.U32 R3, RZ, RZ, UR5 ;  /* 0x00000005ff037e24 */ /* 0x000fce000f8e00ff */
[----:B------:R4:W5:Y:S01]  /*0bc0*/  @P2 LDG.E R8, [R2.64] ;  /* 0x0000001202082981 */ /* 0x000962000c1e1900 */
[----:B------:R-:W-:Y:S02]  /*0bd0*/  ULDC UR14, c[0x0][0x168] ;  /* 0x00005a00000e7ab9 */ /* 0x000fe40000000800 */
[----:B------:R-:W-:Y:S02]  /*0be0*/  UMOV UR7, URZ ;  /* 0x0000003f00077c82 */ /* 0x000fe40008000000 */
[----:B------:R-:W-:Y:S01]  /*0bf0*/  ULDC UR13, c[0x0][0x198] ;  /* 0x00006600000d7ab9 */ /* 0x000fe20000000800 */
[----:B--2---:R-:W1:Y:S02]  /*0c00*/  @P0 R2UR UR5, R4 ;  /* 0x00000000040503c2 */ /* 0x004e6400000e0000 */
[----:B-1----:R-:W-:-:S04]  /*0c10*/  @UP2 ULEA UR5, UR15, UR5, 0x5 ;  /* 0x000000050f052291 */ /* 0x002fc8000f8e283f */
[----:B------:R-:W-:-:S04]  /*0c20*/  @UP2 USHF.R.S32.HI UR4, URZ, 0x1f, UR5 ;  /* 0x0000001f3f042899 */ /* 0x000fc80008011405 */
[----:B------:R-:W-:Y:S01]  /*0c30*/  @UP2 ULEA.HI UR4, UR4, UR5, URZ, 0x5 ;  /* 0x0000000504042291 */ /* 0x000fe2000f8f283f */
[----:B---3--:R4:W1:Y:S03]  /*0c40*/  @P1 R2UR UR14, R0 ;  /* 0x00000000000e13c2 */ /* 0x00886600000e0000 */
[----:B------:R-:W-:Y:S01]  /*0c50*/  @UP2 ULOP3.LUT UR7, UR4, 0xffffffe0, URZ, 0xc0, !UPT ;  /* 0xffffffe004072892 */ /* 0x000fe2000f8ec03f */
[----:B-1--4-:R-:W-:Y:S06]  /*0c60*/  @P1 BRA `(.L_x_446) ;  /* 0x0000006000001947 */ /* 0x012fec0003800000 */
[----:B------:R-:W-:Y:S05]  /*0c70*/  @!P0 BRA `(.L_x_446) ;  /* 0x0000005000008947 */ /* 0x000fea0003800000 */
[----:B------:R-:W2:Y:S04]  /*0c80*/  LDG.E R4, [R6.64] ;  /* 0x0000001206047981 */ /* 0x000ea8000c1e1900 */
[----:B------:R-:W3:Y:S01]  /*0c90*/  LDG.E R0, [R6.64+0x4] ;  /* 0x0000041206007981 */ /* 0x000ee2000c1e1900 */
[----:B--2---:R-:W1:Y:S08]  /*0ca0*/  R2UR UR14, R4 ;  /* 0x00000000040e73c2 */ /* 0x004e7000000e0000 */
[----:B---3--:R-:W1:Y:S02]  /*0cb0*/  R2UR UR4, R0 ;  /* 0x00000000000473c2 */ /* 0x008e6400000e0000 */
[----:B-1----:R-:W-:-:S06]  /*0cc0*/  UIADD3 UR14, -UR14, UR4, URZ ;  /* 0x000000040e0e7290 */ /* 0x002fcc000fffe13f */
.L_x_446:
[----:B------:R-:W-:-:S04]  /*0cd0*/  ISETP.NE.U32.AND P0, PT, RZ, c[0x0][0x2e0], PT ;  /* 0x0000b800ff007a0c */ /* 0x000fc80003f05070 */
[----:B------:R-:W-:-:S13]  /*0ce0*/  ISETP.NE.AND.EX P0, PT, RZ, c[0x0][0x2e4], PT, P0 ;  /* 0x0000b900ff007a0c */ /* 0x000fda0003f05300 */
[----:B------:R-:W-:Y:S05]  /*0cf0*/  @!P0 BRA `(.L_x_447) ;  /* 0x0000007000008947 */ /* 0x000fea0003800000 */
[----:B------:R-:W-:Y:S02]  /*0d00*/  ULDC.64 UR4, c[0x0][0x2e0] ;  /* 0x0000b80000047ab9 */ /* 0x000fe40000000a00 */
[----:B------:R-:W-:-:S06]  /*0d10*/  UIMAD.WIDE UR4, UR15, UR6, UR4 ;  /* 0x000000060f0472a5 */ /* 0x000fcc000f8e0204 */
[----:B------:R-:W-:Y:S02]  /*0d20*/  MOV R2, UR4 ;  /* 0x0000000400027c02 */ /* 0x000fe40008000f00 */
[----:B------:R-:W-:-:S05]  /*0d30*/  MOV R3, UR5 ;  /* 0x0000000500037c02 */ /* 0x000fca0008000f00 */
[----:B------:R-:W2:Y:S02]  /*0d40*/  LDG.E R0, [R2.64] ;  /* 0x0000001202007981 */ /* 0x000ea4000c1e1900 */
[----:B--2---:R1:W2:Y:S02]  /*0d50*/  R2UR UR13, R0 ;  /* 0x00000000000d73c2 */ /* 0x0042a400000e0000 */
[----:B-12---:R-:W-:Y:S05]  /*0d60*/  BRA `(.L_x_448) ;  /* 0x0000006000007947 */ /* 0x006fea0003800000 */
.L_x_447:
[----:B------:R-:W-:Y:S05]  /*0d70*/  @!P2 BRA `(.L_x_448) ;  /* 0x000000500000a947 */ /* 0x000fea0003800000 */
[----:B------:R1:W2:Y:S04]  /*0d80*/  LDG.E R0, [R2.64] ;  /* 0x0000001202007981 */ /* 0x0002a8000c1e1900 */
[----:B-1----:R-:W3:Y:S01]  /*0d90*/  LDG.E R2, [R2.64+0x4] ;  /* 0x0000041202027981 */ /* 0x002ee2000c1e1900 */
[----:B--2---:R-:W1:Y:S08]  /*0da0*/  R2UR UR13, R0 ;  /* 0x00000000000d73c2 */ /* 0x004e7000000e0000 */
[----:B---3--:R-:W1:Y:S02]  /*0db0*/  R2UR UR4, R2 ;  /* 0x00000000020473c2 */ /* 0x008e6400000e0000 */
[----:B-1----:R-:W-:-:S06]  /*0dc0*/  UIADD3 UR13, -UR13, UR4, URZ ;  /* 0x000000040d0d7290 */ /* 0x002fcc000fffe13f */
.L_x_448:
[----:B------:R-:W-:Y:S01]  /*0dd0*/  USHF.L.U32 UR9, UR17, 0x6, URZ ;  /* 0x0000000611097899 */ /* 0x000fe2000800063f */
[----:B------:R-:W-:Y:S01]  /*0de0*/  PLOP3.LUT P0, PT, PT, PT, PT, 0x80, 0x0 ;  /* 0x000000000000781c */ /* 0x000fe20003f0f070 */
[----:B------:R-:W-:Y:S01]  /*0df0*/  ULDC UR4, c[0x0][0x2a4] ;  /* 0x0000a90000047ab9 */ /* 0x000fe20000000800 */
[----:B------:R-:W-:Y:S01]  /*0e00*/  CS2R R142, SRZ ;  /* 0x00000000008e7805 */ /* 0x000fe2000001ff00 */
[----:B------:R-:W-:Y:S01]  /*0e10*/  UIADD3 UR6, UR9, UR14, -UR13 ;  /* 0x0000000e09067290 */ /* 0x000fe2000fffe80d */
[----:B------:R-:W-:Y:S01]  /*0e20*/  CS2R R140, SRZ ;  /* 0x00000000008c7805 */ /* 0x000fe2000001ff00 */
[----:B------:R-:W-:Y:S01]  /*0e30*/  UIADD3 UR5, UR14, 0x1f, URZ ;  /* 0x0000001f0e057890 */ /* 0x000fe2000fffe03f */
[----:B------:R-:W-:Y:S01]  /*0e40*/  CS2R R146, SRZ ;  /* 0x0000000000927805 */ /* 0x000fe2000001ff00 */
[----:B------:R-:W-:Y:S01]  /*0e50*/  UIADD3 UR4, UR6, -UR4, URZ ;  /* 0x8000000406047290 */ /* 0x000fe2000fffe03f */
[----:B------:R-:W-:Y:S01]  /*0e60*/  CS2R R144, SRZ ;  /* 0x0000000000907805 */ /* 0x000fe2000001ff00 */
[----:B------:R-:W-:Y:S01]  /*0e70*/  CS2R R6, SRZ ;  /* 0x0000000000067805 */ /* 0x000fe2000001ff00 */
[----:B------:R-:W-:Y:S01]  /*0e80*/  IMAD.MOV.U32 R138, RZ, RZ, RZ ;  /* 0x000000ffff8a7224 */ /* 0x000fe200078e00ff */
[----:B------:R-:W-:Y:S01]  /*0e90*/  USHF.R.S32.HI UR23, URZ, 0x1f, UR4 ;  /* 0x0000001f3f177899 */ /* 0x000fe20008011404 */
[----:B------:R-:W-:Y:S01]  /*0ea0*/  CS2R R136, SRZ ;  /* 0x0000000000887805 */ /* 0x000fe2000001ff00 */
[----:B------:R-:W-:Y:S01]  /*0eb0*/  IMAD.MOV.U32 R9, RZ, RZ, RZ ;  /* 0x000000ffff097224 */ /* 0x000fe200078e00ff */
[----:B------:R-:W-:Y:S01]  /*0ec0*/  MOV R134, RZ ;  /* 0x000000ff00867202 */ /* 0x000fe20000000f00 */
[----:B------:R-:W-:Y:S01]  /*0ed0*/  ULEA.HI UR23, UR23, UR4, URZ, 0x5 ;  /* 0x0000000417177291 */ /* 0x000fe2000f8f283f */
[----:B------:R-:W-:Y:S01]  /*0ee0*/  CS2R R10, SRZ ;  /* 0x00000000000a7805 */ /* 0x000fe2000001ff00 */
[----:B------:R-:W-:Y:S01]  /*0ef0*/  USHF.R.S32.HI UR4, URZ, 0x1f, UR5 ;  /* 0x0000001f3f047899 */ /* 0x000fe20008011405 */
[----:B------:R-:W-:Y:S01]  /*0f00*/  IMAD.MOV.U32 R132, RZ, RZ, RZ ;  /* 0x000000ffff847224 */ /* 0x000fe200078e00ff */
[----:B------:R-:W-:Y:S01]  /*0f10*/  USHF.R.S32.HI UR23, URZ, 0x5, UR23 ;  /* 0x000000053f177899 */ /* 0x000fe20008011417 */
[----:B------:R-:W-:Y:S01]  /*0f20*/  MOV R126, RZ ;  /* 0x000000ff007e7202 */ /* 0x000fe20000000f00 */
[----:B------:R-:W-:Y:S01]  /*0f30*/  ULEA.HI UR4, UR4, UR5, URZ, 0x5 ;  /* 0x0000000504047291 */ /* 0x000fe2000f8f283f */
[----:B------:R-:W-:Y:S01]  /*0f40*/  IMAD.MOV.U32 R12, RZ, RZ, RZ ;  /* 0x000000ffff0c7224 */ /* 0x000fe200078e00ff */
[----:B------:R-:W-:Y:S01]  /*0f50*/  UISETP.LT.AND UP0, UPT, URZ, UR23, UPT ;  /* 0x000000173f00728c */ /* 0x000fe2000bf01270 */
[----:B------:R-:W-:Y:S01]  /*0f60*/  MOV R124, RZ ;  /* 0x000000ff007c7202 */ /* 0x000fe20000000f00 */
[----:B------:R-:W-:Y:S01]  /*0f70*/  USHF.R.S32.HI UR10, URZ, 0x5, UR4 ;  /* 0x000000053f0a7899 */ /* 0x000fe20008011404 */
[----:B------:R-:W-:Y:S01]  /*0f80*/  CS2R R130, SRZ ;  /* 0x0000000000827805 */ /* 0x000fe2000001ff00 */
[----:B------:R-:W-:Y:S01]  /*0f90*/  USEL UR23, URZ, UR23, !UP0 ;  /* 0x000000173f177287 */ /* 0x000fe2000c000000 */
[----:B------:R-:W-:Y:S01]  /*0fa0*/  CS2R R14, SRZ ;  /* 0x00000000000e7805 */ /* 0x000fe2000001ff00 */
[----:B------:R-:W-:Y:S01]  /*0fb0*/  IMAD.MOV.U32 R128, RZ, RZ, RZ ;  /* 0x000000ffff807224 */ /* 0x000fe200078e00ff */
[----:B------:R-:W-:Y:S01]  /*0fc0*/  MOV R122, RZ ;  /* 0x000000ff007a7202 */ /* 0x000fe20000000f00 */
[----:B------:R-:W-:Y:S01]  /*0fd0*/  UISETP.GT.AND UP0, UPT, UR10, UR23, UPT ;  /* 0x000000170a00728c */ /* 0x000fe2000bf04270 */
[----:B------:R-:W-:Y:S01]  /*0fe0*/  CS2R R16, SRZ ;  /* 0x0000000000107805 */ /* 0x000fe2000001ff00 */
[----:B------:R-:W-:Y:S01]  /*0ff0*/  IMAD.MOV.U32 R120, RZ, RZ, RZ ;  /* 0x000000ffff787224 */ /* 0x000fe200078e00ff */
[----:B------:R-:W-:Y:S01]  /*1000*/  MOV R118, RZ ;  /* 0x000000ff00767202 */ /* 0x000fe20000000f00 */
[----:B------:R-:W-:Y:S01]  /*1010*/  CS2R R18, SRZ ;  /* 0x0000000000127805 */ /* 0x000fe2000001ff00 */
[----:B------:R-:W-:Y:S01]  /*1020*/  IMAD.MOV.U32 R116, RZ, RZ, RZ ;  /* 0x000000ffff747224 */ /* 0x000fe200078e00ff */
[----:B------:R-:W-:Y:S01]  /*1030*/  PLOP3.LUT P1, PT, PT, PT, UP0, 0x80, 0x0 ;  /* 0x000000000000781c */ /* 0x000fe20003f2f008 */
[----:B------:R-:W-:Y:S01]  /*1040*/  CS2R R108, SRZ ;  /* 0x00000000006c7805 */ /* 0x000fe2000001ff00 */
        /* <DEDUP_REMOVED lines=48> */
[----:B------:R-:W-:Y:S01]  /*1350*/  USHF.L.U32 UR4, UR7, 0x8, URZ ;  /* 0x0000000807047899 */ /* 0x000fe2000800063f */
[C---:B------:R-:W-:Y:S01]  /*1360*/  IMAD.SHL.U32 R3, R84.reuse, 0x4, RZ ;  /* 0x0000000454037824 */ /* 0x040fe200078e00ff */
[----:B------:R-:W-:Y:S01]  /*1370*/  USHF.R.S32.HI UR6, URZ, 0x1f, UR7 ;  /* 0x0000001f3f067899 */ /* 0x000fe20008011407 */
[--C-:B------:R-:W-:Y:S01]  /*1380*/  SHF.R.S32.HI R5, RZ, 0x1f, R84.reuse ;  /* 0x0000001fff057819 */ /* 0x100fe20000011454 */
[----:B------:R-:W-:Y:S01]  /*1390*/  IMAD.U32 R6, RZ, RZ, UR16 ;  /* 0x00000010ff067e24 */ /* 0x000fe2000f8e00ff */
[----:B------:R-:W-:Y:S01]  /*13a0*/  SHF.R.S32.HI R35, RZ, 0x1f, R84 ;  /* 0x0000001fff237819 */ /* 0x000fe20000011454 */
[----:B------:R-:W-:Y:S01]  /*13b0*/  IMAD.U32 R0, RZ, RZ, UR4 ;  /* 0x00000004ff007e24 */ /* 0x000fe2000f8e00ff */
[----:B------:R-:W-:Y:S01]  /*13c0*/  IADD3 R4, P0, R84, UR4, RZ ;  /* 0x0000000454047c10 */ /* 0x000fe2000ff1e0ff */
[----:B------:R-:W-:Y:S01]  /*13d0*/  ULDC.64 UR4, c[0x0][0x248] ;  /* 0x0000920000047ab9 */ /* 0x000fe20000000a00 */
[C---:B------:R-:W-:Y:S01]  /*13e0*/  IADD3 R2, P1, R3.reuse, UR7, RZ ;  /* 0x0000000703027c10 */ /* 0x040fe2000ff3e0ff */
[----:B------:R-:W-:Y:S01]  /*13f0*/  UISETP.NE.AND UP0, UPT, UR4, 0x1, UPT ;  /* 0x000000010400788c */ /* 0x000fe2000bf05270 */
[----:B------:R-:W-:Y:S01]  /*1400*/  LEA.HI.X.SX32 R5, R0, R5, 0x1, P0 ;  /* 0x0000000500057211 */ /* 0x000fe200000f0eff */
[----:B------:R-:W-:Y:S01]  /*1410*/  IMAD.U32 R0, RZ, RZ, UR16 ;  /* 0x00000010ff007e24 */ /* 0x000fe2000f8e00ff */
[----:B------:R-:W-:Y:S01]  /*1420*/  LEA.HI.X.SX32 R3, R3, UR6, 0x1, P1 ;  /* 0x0000000603037c11 */ /* 0x000fe200088f0eff */
[----:B------:R-:W-:Y:S01]  /*1430*/  UIMAD.WIDE.U32 UR24, UR16, UR5, URZ ;  /* 0x00000005101872a5 */ /* 0x000fe2000f8e003f */
[CC--:B------:R-:W-:Y:S01]  /*1440*/  LEA.HI R37, R35.reuse, R84.reuse, RZ, 0x3 ;  /* 0x0000005423257211 */ /* 0x0c0fe200078f18ff */
[----:B------:R-:W-:Y:S01]  /*1450*/  IMAD.WIDE.U32 R26, R0, c[0x0][0x238], R4 ;  /* 0x00008e00001a7a25 */ /* 0x000fe200078e0004 */
[----:B------:R-:W-:Y:S01]  /*1460*/  ULDC UR6, c[0x0][0x250] ;  /* 0x0000940000067ab9 */ /* 0x000fe20000000800 */
[CC--:B------:R-:W-:Y:S01]  /*1470*/  LEA.HI R39, R35.reuse, R84.reuse, RZ, 0x4 ;  /* 0x0000005423277211 */ /* 0x0c0fe200078f20ff */
[----:B------:R-:W-:Y:S01]  /*1480*/  UMOV UR21, UR16 ;  /* 0x0000001000157c82 */ /* 0x000fe20008000000 */
[----:B------:R-:W-:Y:S01]  /*1490*/  IMAD.WIDE.U32 R30, R6, c[0x0][0x270], R2 ;  /* 0x00009c00061e7a25 */ /* 0x000fe200078e0002 */
[----:B------:R-:W-:Y:S01]  /*14a0*/  SHF.R.S32.HI R41, RZ, 0x3, R37 ;  /* 0x00000003ff297819 */ /* 0x000fe20000011425 */
[----:B------:R-:W-:Y:S01]  /*14b0*/  @UP0 USHF.R.U32.HI UR21, URZ, UR6, UR25 ;  /* 0x000000063f150299 */ /* 0x000fe20008011619 */
[----:B------:R-:W-:Y:S01]  /*14c0*/  LEA.HI R25, R35, R84, RZ, 0x2 ;  /* 0x0000005423197211 */ /* 0x000fe200078f10ff */
[----:B------:R-:W-:Y:S01]  /*14d0*/  IMAD.WIDE.U32 R28, R0, c[0x0][0x288], R2 ;  /* 0x0000a200001c7a25 */ /* 0x000fe200078e0002 */
[----:B------:R-:W-:Y:S01]  /*14e0*/  LOP3.LUT R2, R37, 0xfffffff8, RZ, 0xc0, !PT ;  /* 0xfffffff825027812 */ /* 0x000fe200078ec0ff */
[----:B------:R-:W-:Y:S01]  /*14f0*/  USHF.R.S32.HI UR20, URZ, 0x1f, UR21 ;  /* 0x0000001f3f147899 */ /* 0x000fe20008011415 */
[----:B------:R-:W-:Y:S01]  /*1500*/  SHF.R.S32.HI R0, RZ, 0x1f, R41 ;  /* 0x0000001fff007819 */ /* 0x000fe20000011429 */
[----:B------:R-:W-:Y:S01]  /*1510*/  ULDC.64 UR4, c[0x0][0x1e0] ;  /* 0x0000780000047ab9 */ /* 0x000fe20000000a00 */
[C---:B-----5:R-:W-:Y:S01]  /*1520*/  IADD3 R14, P1, R41.reuse, R13, RZ ;  /* 0x0000000d290e7210 */ /* 0x060fe20007f3e0ff */
[----:B------:R-:W-:Y:S01]  /*1530*/  IMAD.IADD R20, R84, 0x1, -R2 ;  /* 0x0000000154147824 */ /* 0x000fe200078e0a02 */
[----:B------:R-:W-:Y:S01]  /*1540*/  IADD3 R6, P0, R41, R8, RZ ;  /* 0x0000000829067210 */ /* 0x000fe20007f1e0ff */
[----:B------:R-:W-:Y:S01]  /*1550*/  UIMAD UR4, UR20, UR4, URZ ;  /* 0x00000004140472a4 */ /* 0x000fe2000f8e023f */
[-C--:B------:R-:W-:Y:S01]  /*1560*/  LEA.HI.X.SX32 R13, R13, R0.reuse, 0x1, P1 ;  /* 0x000000000d0d7211 */ /* 0x080fe200008f0eff */
[----:B------:R-:W-:Y:S01]  /*1570*/  IMAD.SHL.U32 R16, R20, 0x8, RZ ;  /* 0x0000000814107824 */ /* 0x000fe200078e00ff */
[----:B------:R-:W-:Y:S01]  /*1580*/  LEA.HI.X.SX32 R7, R8, R0, 0x1, P0 ;  /* 0x0000000008077211 */ /* 0x000fe200000f0eff */
[----:B------:R-:W-:Y:S01]  /*1590*/  IMAD.U32 R4, RZ, RZ, UR21 ;  /* 0x00000015ff047e24 */ /* 0x000fe2000f8e00ff */
[----:B------:R-:W-:Y:S01]  /*15a0*/  SHF.R.S32.HI R8, RZ, 0x4, R39 ;  /* 0x00000004ff087819 */ /* 0x000fe20000011427 */
[----:B------:R-:W-:Y:S01]  /*15b0*/  UIMAD UR6, UR21, UR5, UR4 ;  /* 0x00000005150672a4 */ /* 0x000fe2000f8e0204 */
[--C-:B------:R-:W-:Y:S01]  /*15c0*/  SHF.R.S32.HI R9, RZ, 0x2, R25.reuse ;  /* 0x00000002ff097819 */ /* 0x100fe20000011419 */
[----:B------:R-:W-:Y:S01]  /*15d0*/  USHF.R.S32.HI UR11, URZ, 0x1f, UR15 ;  /* 0x0000001f3f0b7899 */ /* 0x000fe2000801140f */
[----:B------:R-:W-:Y:S01]  /*15e0*/  SHF.R.S32.HI R0, RZ, 0x1f, R25 ;  /* 0x0000001fff007819 */ /* 0x000fe20000011419 */
[----:B------:R-:W-:Y:S01]  /*15f0*/  USEL UR12, UR15, URZ, !UP1 ;  /* 0x0000003f0f0c7287 */ /* 0x000fe2000c800000 */
[----:B------:R-:W-:Y:S01]  /*1600*/  LEA.HI R5, R39, R8, RZ, 0x1 ;  /* 0x0000000827057211 */ /* 0x000fe200078f08ff */
[----:B------:R-:W-:Y:S01]  /*1610*/  USEL UR8, UR11, URZ, !UP1 ;  /* 0x0000003f0b087287 */ /* 0x000fe2000c800000 */
[----:B------:R-:W-:Y:S01]  /*1620*/  LEA.HI R0, R0, R9, RZ, 0x3 ;  /* 0x0000000900007211 */ /* 0x000fe200078f18ff */
[----:B------:R-:W-:Y:S01]  /*1630*/  ULDC.64 UR4, c[0x0][0x1b0] ;  /* 0x00006c0000047ab9 */ /* 0x000fe20000000a00 */
[--C-:B------:R-:W-:Y:S01]  /*1640*/  SHF.R.S32.HI R17, RZ, 0x1f, R16.reuse ;  /* 0x0000001fff117819 */ /* 0x100fe20000011410 */
[----:B------:R-:W-:Y:S01]  /*1650*/  UIMAD UR4, UR20, UR4, URZ ;  /* 0x00000004140472a4 */ /* 0x000fe2000f8e023f */
[----:B------:R-:W-:Y:S01]  /*1660*/  LOP3.LUT R5, R5, 0xfffffffe, RZ, 0xc0, !PT ;  /* 0xfffffffe05057812 */ /* 0x000fe200078ec0ff */
[----:B------:R-:W-:Y:S01]  /*1670*/  IMAD.U32 R10, RZ, RZ, UR12 ;  /* 0x0000000cff0a7e24 */ /* 0x000fe2000f8e00ff */
[----:B------:R-:W-:Y:S01]  /*1680*/  LOP3.LUT R0, R0, 0xfffffff8, RZ, 0xc0, !PT ;  /* 0xfffffff800007812 */ /* 0x000fe200078ec0ff */
[----:B------:R-:W-:Y:S01]  /*1690*/  IMAD.WIDE.U32 R2, R4, c[0x0][0x1e0], R16 ;  /* 0x0000780004027a25 */ /* 0x000fe200078e0010 */
[----:B------:R-:W-:Y:S01]  /*16a0*/  UIMAD UR4, UR21, UR5, UR4 ;  /* 0x00000005150472a4 */ /* 0x000fe2000f8e0204 */
[----:B------:R-:W-:Y:S01]  /*16b0*/  IADD3 R32, R16, 0x40, RZ ;  /* 0x0000004010207810 */ /* 0x000fe20007ffe0ff */
[----:B------:R-:W-:Y:S01]  /*16c0*/  USEL UR11, UR11, URZ, !UP2 ;  /* 0x0000003f0b0b7287 */ /* 0x000fe2000d000000 */
[----:B------:R-:W-:Y:S01]  /*16d0*/  IMAD.IADD R24, R8, 0x1, -R5 ;  /* 0x0000000108187824 */ /* 0x000fe200078e0a05 */
[----:B------:R-:W-:Y:S01]  /*16e0*/  IADD3 R3, R3, UR6, RZ ;  /* 0x0000000603037c10 */ /* 0x000fe2000fffe0ff */
[----:B------:R-:W-:Y:S01]  /*16f0*/  IMAD.IADD R21, R9, 0x1, -R0 ;  /* 0x0000000109157824 */ /* 0x000fe200078e0a00 */
[----:B------:R-:W-:Y:S01]  /*1700*/  LEA.HI R0, R35, R84, RZ, 0x6 ;  /* 0x0000005423007211 */ /* 0x000fe200078f30ff */
[----:B------:R-:W-:Y:S01]  /*1710*/  IMAD.SHL.U32 R5, R41, 0x40, RZ ;  /* 0x0000004029057824 */ /* 0x000fe200078e00ff */
[----:B------:R-:W-:Y:S01]  /*1720*/  ULDC.64 UR6, c[0x0][0x1e8] ;  /* 0x00007a0000067ab9 */ /* 0x000fe20000000a00 */
[----:B------:R-:W-:Y:S01]  /*1730*/  IMAD.U32 R11, RZ, RZ, UR17 ;  /* 0x00000011ff0b7e24 */ /* 0x000fe2000f8e00ff */
[----:B------:R-:W-:Y:S01]  /*1740*/  UIMAD UR6, UR8, UR6, URZ ;  /* 0x00000006080672a4 */ /* 0x000fe2000f8e023f */
[----:B------:R-:W-:Y:S01]  /*1750*/  SHF.R.S32.HI R23, RZ, 0x6, R0 ;  /* 0x00000006ff177819 */ /* 0x000fe20000011400 */
[----:B------:R-:W-:Y:S01]  /*1760*/  IMAD.WIDE.U32 R8, R10, c[0x0][0x1e8], R2 ;  /* 0x00007a000a087a25 */ /* 0x000fe200078e0002 */
[----:B------:R-:W-:Y:S01]  /*1770*/  LOP3.LUT R0, R5, 0x1c0, RZ, 0xc0, !PT ;  /* 0x000001c005007812 */ /* 0x000fe200078ec0ff */
[----:B------:R-:W-:Y:S01]  /*1780*/  UIMAD UR6, UR12, UR7, UR6 ;  /* 0x000000070c0672a4 */ /* 0x000fe2000f8e0206 */
[----:B------:R-:W-:Y:S01]  /*1790*/  ISETP.GE.AND P3, PT, R16, c[0x0][0x1cc], PT ;  /* 0x0000730010007a0c */ /* 0x000fe20003f66270 */
[----:B------:R-:W-:Y:S01]  /*17a0*/  IMAD.WIDE.U32 R4, R4, c[0x0][0x1b0], R16 ;  /* 0x00006c0004047a25 */ /* 0x000fe200078e0010 */
[----:B------:R-:W-:Y:S01]  /*17b0*/  LOP3.LUT R12, R0, 0x38, R16, 0xf8, !PT ;  /* 0x00000038000c7812 */ /* 0x000fe200078ef810 */
[----:B------:R-:W-:Y:S01]  /*17c0*/  ULDC.64 UR20, c[0x0][0x208] ;  /* 0x0000820000147ab9 */ /* 0x000fe20000000a00 */
[----:B------:R-:W-:Y:S01]  /*17d0*/  SHF.R.U32.HI R0, RZ, 0x3, R0 ;  /* 0x00000003ff007819 */ /* 0x000fe20000011600 */
[----:B------:R-:W-:Y:S01]  /*17e0*/  IMAD.SHL.U32 R38, R23, 0x200, RZ ;  /* 0x0000020017267824 */ /* 0x000fe200078e00ff */
[----:B------:R-:W-:Y:S01]  /*17f0*/  IADD3 R3, R5, UR4, RZ ;  /* 0x0000000405037c10 */ /* 0x000fe2000fffe0ff */
[----:B------:R-:W-:Y:S01]  /*1800*/  IMAD.WIDE R6, R11, 0x40, R6 ;  /* 0x000000400b067825 */ /* 0x000fe200078e0206 */
[----:B------:R-:W-:Y:S01]  /*1810*/  IADD3 R5, R9, UR6, RZ ;  /* 0x0000000609057c10 */ /* 0x000fe2000fffe0ff */
[----:B------:R-:W-:Y:S01]  /*1820*/  ULDC.64 UR4, c[0x0][0x1b8] ;  /* 0x00006e0000047ab9 */ /* 0x000fe20000000a00 */
[----:B------:R-:W-:Y:S01]  /*1830*/  LOP3.LUT R22, R38, R12, R0, 0xf6, !PT ;  /* 0x0000000c26167212 */ /* 0x000fe200078ef600 */
[----:B------:R-:W-:Y:S01]  /*1840*/  IMAD.MOV.U32 R2, RZ, RZ, R4 ;  /* 0x000000ffff027224 */ /* 0x000fe200078e0004 */
[----:B------:R-:W-:Y:S01]  /*1850*/  UIMAD UR4, UR8, UR4, URZ ;  /* 0x00000004080472a4 */ /* 0x000fe2000f8e023f */
[----:B------:R-:W-:Y:S01]  /*1860*/  IMAD.MOV.U32 R4, RZ, RZ, R8 ;  /* 0x000000ffff047224 */ /* 0x000fe200078e0008 */
[----:B------:R-:W-:Y:S01]  /*1870*/  UIADD3 UR8, -UR9, UR13, URZ ;  /* 0x0000000d09087290 */ /* 0x000fe2000fffe13f */
[----:B------:R-:W-:Y:S01]  /*1880*/  IMAD R0, R7, c[0x0][0x1d8], RZ ;  /* 0x0000760007007a24 */ /* 0x000fe200078e02ff */
[----:B------:R-:W-:Y:S01]  /*1890*/  ISETP.GE.AND P2, PT, R32, c[0x0][0x1cc], PT ;  /* 0x0000730020007a0c */ /* 0x000fe20003f46270 */
[----:B------:R-:W-:Y:S01]  /*18a0*/  IMAD.WIDE.U32 R10, R10, c[0x0][0x1b8], R2 ;  /* 0x00006e000a0a7a25 */ /* 0x000fe200078e0002 */
[----:B------:R-:W-:Y:S01]  /*18b0*/  UIMAD UR4, UR12, UR5, UR4 ;  /* 0x000000050c0472a4 */ /* 0x000fe2000f8e0204 */
[----:B------:R-:W-:Y:S01]  /*18c0*/  IADD3 R34, R16, 0x80, RZ ;  /* 0x0000008010227810 */ /* 0x000fe20007ffe0ff */
[----:B------:R-:W-:Y:S01]  /*18d0*/  USHF.L.U32 UR22, UR20, 0x5, URZ ;  /* 0x0000000514167899 */ /* 0x000fe2000800063f */
[----:B------:R-:W-:Y:S01]  /*18e0*/  IMAD R0, R6, c[0x0][0x1dc], R0 ;  /* 0x0000770006007a24 */ /* 0x000fe200078e0200 */
[----:B------:R-:W-:Y:S01]  /*18f0*/  IADD3 R33, R16, 0xc0, RZ ;  /* 0x000000c010217810 */ /* 0x000fe20007ffe0ff */
[----:B------:R-:W-:Y:S01]  /*1900*/  IMAD.WIDE.U32 R2, R6, c[0x0][0x1d8], R4 ;  /* 0x0000760006027a25 */ /* 0x000fe200078e0004 */
[----:B------:R-:W-:Y:S01]  /*1910*/  ISETP.GE.AND P1, PT, R34, c[0x0][0x1cc], PT ;  /* 0x0000730022007a0c */ /* 0x000fe20003f26270 */
[----:B------:R-:W-:Y:S01]  /*1920*/  ULDC.64 UR6, c[0x0][0x188] ;  /* 0x0000620000067ab9 */ /* 0x000fe20000000a00 */
[----:B------:R-:W-:Y:S01]  /*1930*/  LEA.HI R35, R35, R84, RZ, 0x5 ;  /* 0x0000005423237211 */ /* 0x000fe200078f28ff */
[----:B------:R-:W-:Y:S01]  /*1940*/  IMAD.IADD R0, R3, 0x1, R0 ;  /* 0x0000000103007824 */ /* 0x000fe200078e0200 */
[C---:B------:R-:W-:Y:S01]  /*1950*/  LEA R4, P0, R2.reuse, c[0x0][0x1c0], 0x1 ;  /* 0x0000700002047a11 */ /* 0x040fe200078008ff */
[C---:B------:R-:W-:Y:S01]  /*1960*/  IMAD R9, R13.reuse, c[0x0][0x178], RZ ;  /* 0x00005e000d097a24 */ /* 0x040fe200078e02ff */
[----:B------:R-:W-:Y:S01]  /*1970*/  SHF.R.S32.HI R36, RZ, 0x5, R35 ;  /* 0x00000005ff247819 */ /* 0x000fe20000011423 */
[----:B------:R-:W-:Y:S01]  /*1980*/  IMAD R8, R13, c[0x0][0x208], RZ ;  /* 0x000082000d087a24 */ /* 0x000fe200078e02ff */
[----:B------:R-:W-:Y:S01]  /*1990*/  LEA.HI.X R5, R2, c[0x0][0x1c4], R0, 0x1, P0 ;  /* 0x0000710002057a11 */ /* 0x000fe200000f0c00 */
[----:B------:R-:W-:Y:S01]  /*19a0*/  IMAD.MOV.U32 R3, RZ, RZ, c[0x0][0x1d8] ;  /* 0x00007600ff037624 */ /* 0x000fe200078e00ff */
[----:B------:R-:W-:Y:S01]  /*19b0*/  IADD3 R0, -R41, UR8, RZ ;  /* 0x0000000829007c10 */ /* 0x000fe2000fffe1ff */
[----:B------:R-:W-:Y:S01]  /*19c0*/  IMAD R2, R7, c[0x0][0x1a8], RZ ;  /* 0x00006a0007027a24 */ /* 0x000fe200078e02ff */
[----:B------:R-:W-:Y:S01]  /*19d0*/  UIMAD UR6, UR11, UR6, URZ ;  /* 0x000000060b0672a4 */ /* 0x000fe2000f8e023f */
[----:B------:R-:W-:Y:S01]  /*19e0*/  IMAD R18, R14, c[0x0][0x17c], R9 ;  /* 0x00005f000e127a24 */ /* 0x000fe200078e0209 */
[----:B------:R-:W-:Y:S01]  /*19f0*/  ISETP.LT.OR P5, PT, R0, 0x1, P3 ;  /* 0x000000010000780c */ /* 0x000fe20001fa1670 */
[----:B------:R-:W-:Y:S01]  /*1a00*/  IMAD R19, R14, c[0x0][0x20c], R8 ;  /* 0x000083000e137a24 */ /* 0x000fe200078e0208 */
[C---:B------:R-:W-:Y:S01]  /*1a10*/  ISETP.LT.OR P4, PT, R0.reuse, 0x1, P2 ;  /* 0x000000010000780c */ /* 0x040fe20001781670 */
[----:B------:R-:W-:Y:S01]  /*1a20*/  IMAD.MOV.U32 R8, RZ, RZ, R10 ;  /* 0x000000ffff087224 */ /* 0x000fe200078e000a */
[----:B------:R-:W-:Y:S01]  /*1a30*/  IADD3 R9, R11, UR4, RZ ;  /* 0x000000040b097c10 */ /* 0x000fe2000fffe0ff */
[----:B------:R-:W-:Y:S01]  /*1a40*/  IMAD.MOV.U32 R11, RZ, RZ, c[0x0][0x1dc] ;  /* 0x00007700ff0b7624 */ /* 0x000fe200078e00ff */
[----:B------:R-:W-:Y:S01]  /*1a50*/  ISETP.LT.OR P6, PT, R0, 0x1, P1 ;  /* 0x000000010000780c */ /* 0x000fe20000fc1670 */
[----:B------:R-:W-:Y:S01]  /*1a60*/  IMAD R10, R6, c[0x0][0x1ac], R2 ;  /* 0x00006b00060a7a24 */ /* 0x000fe200078e0202 */
[C---:B------:R-:W-:Y:S01]  /*1a70*/  LEA R2, P0, R3.reuse, R4, 0x6 ;  /* 0x0000000403027211 */ /* 0x040fe200078030ff */
[----:B------:R-:W-:Y:S01]  /*1a80*/  IMAD.SHL.U32 R40, R22, 0x2, RZ ;  /* 0x0000000216287824 */ /* 0x000fe200078e00ff */
[----:B------:R-:W-:Y:S01]  /*1a90*/  ISETP.LT.OR P2, PT, R0, 0x21, P2 ;  /* 0x000000210000780c */ /* 0x000fe20001741670 */
[----:B------:R-:W-:Y:S01]  /*1aa0*/  IMAD.WIDE.U32 R6, R6, c[0x0][0x1a8], R8 ;  /* 0x00006a0006067a25 */ /* 0x000fe200078e0008 */
[----:B------:R-:W-:Y:S01]  /*1ab0*/  LEA.HI.X R3, R3, R5, R11, 0x6, P0 ;  /* 0x0000000503037211 */ /* 0x000fe200000f340b */
[----:B------:R-:W-:Y:S01]  /*1ac0*/  UMOV UR4, 0x5 ;  /* 0x0000000500047882 */ /* 0x000fe20000000000 */
[----:B------:R-:W-:Y:S01]  /*1ad0*/  @!PT LDS RZ, [RZ] ;  /* 0x00000000fffff984 */ /* 0x000fe20000000800 */
[----:B------:R-:W-:Y:S01]  /*1ae0*/  @!PT LDS RZ, [RZ] ;  /* 0x00000000fffff984 */ /* 0x000fe20000000800 */
[----:B------:R-:W-:Y:S01]  /*1af0*/  @!PT LDS RZ, [RZ] ;  /* 0x00000000fffff984 */ /* 0x000fe20000000800 */
[----:B------:R1:W-:Y:S01]  /*1b00*/  LDGSTS.E.BYPASS.LTC128B.128 [R40+0x8080], [R4.64], !P5 ;  /* 0x0808000004287fae */ /* 0x0003e2000e901d52 */
[----:B------:R-:W-:Y:S01]  /*1b10*/  ISETP.GE.AND P0, PT, R33, c[0x0][0x1cc], PT ;  /* 0x0000730021007a0c */ /* 0x000fe20003f06270 */
[----:B------:R-:W-:Y:S01]  /*1b20*/  IMAD.IADD R7, R7, 0x1, R10 ;  /* 0x0000000107077824 */ /* 0x000fe200078e020a */
[C---:B------:R-:W-:Y:S01]  /*1b30*/  ISETP.LT.OR P1, PT, R0.reuse, 0x21, P1 ;  /* 0x000000210000780c */ /* 0x040fe20000f21670 */
[----:B------:R1:W-:Y:S01]  /*1b40*/  LDGSTS.E.BYPASS.LTC128B.128 [R40+0xa080], [R4.64+0x80], !P4 ;  /* 0x0a08008004287fae */ /* 0x0003e2000e101d52 */
[----:B------:R-:W-:Y:S01]  /*1b50*/  ISETP.LT.OR P4, PT, R0, 0x21, P3 ;  /* 0x000000210000780c */ /* 0x000fe20001f81670 */
[----:B------:R-:W-:Y:S01]  /*1b60*/  USHF.L.U64.HI UR21, UR20, UR4, UR21 ;  /* 0x0000000414157299 */ /* 0x000fe20008010215 */
[----:B------:R-:W-:Y:S01]  /*1b70*/  LEA R8, P3, R6, c[0x0][0x190], 0x1 ;  /* 0x0000640006087a11 */ /* 0x000fe200078608ff */
[----:B------:R1:W-:Y:S01]  /*1b80*/  LDGSTS.E.BYPASS.LTC128B.128 [R40+0xc080], [R4.64+0x100], !P6 ;  /* 0x0c08010004287fae */ /* 0x0003e2000f101d52 */
[----:B------:R-:W-:Y:S01]  /*1b90*/  ISETP.LT.OR P5, PT, R0, 0x1, P0 ;  /* 0x000000010000780c */ /* 0x000fe200007a1670 */
[----:B------:R-:W-:Y:S01]  /*1ba0*/  USHF.R.S32.HI UR20, URZ, 0x1f, UR16 ;  /* 0x0000001f3f147899 */ /* 0x000fe20008011410 */
[----:B------:R-:W-:Y:S01]  /*1bb0*/  LEA.HI.X R9, R6, c[0x0][0x194], R7, 0x1, P3 ;  /* 0x0000650006097a11 */ /* 0x000fe200018f0c07 */
[--C-:B------:R-:W-:Y:S01]  /*1bc0*/  IMAD.WIDE.U32 R12, R14, c[0x0][0x178], R16.reuse ;  /* 0x00005e000e0c7a25 */ /* 0x100fe200078e0010 */
[----:B------:R-:W-:Y:S01]  /*1bd0*/  ISETP.GE.AND P3, PT, R16, c[0x0][0x19c], PT ;  /* 0x0000670010007a0c */ /* 0x000fe20003f66270 */
[----:B------:R-:W-:Y:S01]  /*1be0*/  ULDC.64 UR4, c[0x0][0x180] ;  /* 0x0000600000047ab9 */ /* 0x000fe20000000a00 */
[----:B------:R-:W-:Y:S01]  /*1bf0*/  ISETP.LT.OR P0, PT, R0, 0x21, P0 ;  /* 0x000000210000780c */ /* 0x000fe20000701670 */
[----:B------:R-:W-:Y:S01]  /*1c00*/  IMAD.WIDE.U32 R14, R14, c[0x0][0x208], R16 ;  /* 0x000082000e0e7a25 */ /* 0x000fe200078e0010 */
[C---:B------:R-:W-:Y:S01]  /*1c10*/  ISETP.LT.OR P6, PT, R0.reuse, 0x1, P3 ;  /* 0x000000010000780c */ /* 0x040fe20001fc1670 */
[----:B------:R-:W-:Y:S01]  /*1c20*/  UIMAD UR4, UR20, UR4, URZ ;  /* 0x00000004140472a4 */ /* 0x000fe2000f8e023f */
[----:B------:R-:W-:Y:S01]  /*1c30*/  LEA.HI R11, R35, R36, RZ, 0x1 ;  /* 0x00000024230b7211 */ /* 0x000fe200078f08ff */
[----:B------:R-:W-:Y:S01]  /*1c40*/  USEL UR12, UR15, URZ, !UP2 ;  /* 0x0000003f0f0c7287 */ /* 0x000fe2000d000000 */
[----:B------:R-:W-:Y:S01]  /*1c50*/  STL [R1+0x50], R40 ;  /* 0x0000502801007387 */ /* 0x000fe20000100800 */
[----:B------:R-:W-:Y:S01]  /*1c60*/  UIMAD UR24, UR16, UR5, UR4 ;  /* 0x00000005101872a4 */ /* 0x000fe2000f8e0204 */
[----:B------:R-:W-:Y:S01]  /*1c70*/  LOP3.LUT R11, R11, 0xfffffffe, RZ, 0xc0, !PT ;  /* 0xfffffffe0b0b7812 */ /* 0x000fe200078ec0ff */
[----:B------:R-:W-:Y:S01]  /*1c80*/  UIMAD UR7, UR12, UR7, UR6 ;  /* 0x000000070c0772a4 */ /* 0x000fe2000f8e0206 */
[----:B------:R1:W-:Y:S01]  /*1c90*/  LDGSTS.E.BYPASS.LTC128B.128 [R40+0xe080], [R4.64+0x180], !P5 ;  /* 0x0e08018004287fae */ /* 0x0003e2000e901d52 */
[----:B------:R-:W-:Y:S01]  /*1ca0*/  ULDC.64 UR4, c[0x0][0x210] ;  /* 0x0000840000047ab9 */ /* 0x000fe20000000a00 */
[----:B------:R-:W-:Y:S01]  /*1cb0*/  IMAD.MOV.U32 R148, RZ, RZ, 0x20 ;  /* 0x00000020ff947424 */ /* 0x000fe200078e00ff */
[----:B------:R-:W-:Y:S01]  /*1cc0*/  UIMAD UR4, UR20, UR4, URZ ;  /* 0x00000004140472a4 */ /* 0x000fe2000f8e023f */
[----:B------:R2:W-:Y:S01]  /*1cd0*/  LDGSTS.E.BYPASS.LTC128B.128 [R40+0x9080], [R2.64], !P4 ;  /* 0x0908000002287fae */ /* 0x0005e2000e101d52 */
[----:B------:R-:W-:Y:S01]  /*1ce0*/  ISETP.LT.OR P4, PT, R0, 0x21, P3 ;  /* 0x000000210000780c */ /* 0x000fe20001f81670 */
[----:B------:R-:W-:Y:S01]  /*1cf0*/  UMOV UR6, UR23 ;  /* 0x0000001700067c82 */ /* 0x000fe20008000000 */
[----:B------:R-:W-:Y:S01]  /*1d00*/  CS2R R146, SRZ ;  /* 0x0000000000927805 */ /* 0x000fe2000001ff00 */
[----:B------:R2:W-:Y:S01]  /*1d10*/  LDGSTS.E.BYPASS.LTC128B.128 [R40+0xb080], [R2.64+0x80], !P2 ;  /* 0x0b08008002287fae */ /* 0x0005e2000d101d52 */
[----:B------:R-:W-:Y:S01]  /*1d20*/  ISETP.GE.AND P2, PT, R32, c[0x0][0x19c], PT ;  /* 0x0000670020007a0c */ /* 0x000fe20003f46270 */
[----:B------:R-:W-:Y:S01]  /*1d30*/  UIMAD UR25, UR16, UR5, UR4 ;  /* 0x00000005101972a4 */ /* 0x000fe2000f8e0204 */
[----:B------:R-:W-:Y:S01]  /*1d40*/  P2R R22, PR, RZ, 0x10 ;  /* 0x00000010ff167803 */ /* 0x000fe20000000000 */
[----:B------:R2:W-:Y:S01]  /*1d50*/  LDGSTS.E.BYPASS.LTC128B.128 [R40+0xd080], [R2.64+0x100], !P1 ;  /* 0x0d08010002287fae */ /* 0x0005e2000c901d52 */
[----:B------:R-:W-:Y:S01]  /*1d60*/  ISETP.GE.AND P1, PT, R34, c[0x0][0x19c], PT ;  /* 0x0000670022007a0c */ /* 0x000fe20003f26270 */
[----:B------:R-:W-:Y:S01]  /*1d70*/  ULDC.64 UR4, c[0x0][0x218] ;  /* 0x0000860000047ab9 */ /* 0x000fe20000000a00 */
[C---:B------:R-:W-:Y:S01]  /*1d80*/  ISETP.LT.OR P3, PT, R0.reuse, 0x1, P2 ;  /* 0x000000010000780c */ /* 0x040fe20001761670 */
[----:B------:R2:W-:Y:S01]  /*1d90*/  LDGSTS.E.BYPASS.LTC128B.128 [R40+0xf080], [R2.64+0x180], !P0 ;  /* 0x0f08018002287fae */ /* 0x0005e2000c101d52 */
[----:B------:R-:W-:Y:S01]  /*1da0*/  ISETP.GE.AND P0, PT, R33, c[0x0][0x19c], PT ;  /* 0x0000670021007a0c */ /* 0x000fe20003f06270 */
[----:B------:R-:W-:Y:S01]  /*1db0*/  UIMAD UR4, UR11, UR4, URZ ;  /* 0x000000040b0472a4 */ /* 0x000fe2000f8e023f */
[C---:B------:R-:W-:Y:S01]  /*1dc0*/  ISETP.LT.OR P5, PT, R0.reuse, 0x1, P1 ;  /* 0x000000010000780c */ /* 0x040fe20000fa1670 */
[----:B------:R-:W0:Y:S01]  /*1dd0*/  LDGDEPBAR ;  /* 0x00000000000079af */ /* 0x000e220000000000 */
[C---:B------:R-:W-:Y:S01]  /*1de0*/  ISETP.LT.OR P4, PT, R0.reuse, 0x1, P0 ;  /* 0x000000010000780c */ /* 0x040fe20000781670 */
[----:B------:R-:W-:Y:S01]  /*1df0*/  USHF.R.S32.HI UR23, URZ, 0x1f, UR6 ;  /* 0x0000001f3f177899 */ /* 0x000fe20008011406 */
[C---:B------:R-:W-:Y:S01]  /*1e00*/  ISETP.LT.OR P2, PT, R0.reuse, 0x21, P2 ;  /* 0x000000210000780c */ /* 0x040fe20001741670 */
[----:B------:R3:W-:Y:S01]  /*1e10*/  LDGSTS.E.BYPASS.LTC128B.128 [R40+0x80], [R8.64], !P6 ;  /* 0x0008000008287fae */ /* 0x0007e2000f101d52 */
[C---:B------:R-:W-:Y:S01]  /*1e20*/  ISETP.LT.OR P6, PT, R0.reuse, 0x21, P1 ;  /* 0x000000210000780c */ /* 0x040fe20000fc1670 */
[----:B------:R-:W-:Y:S01]  /*1e30*/  UIMAD UR26, UR12, UR5, UR4 ;  /* 0x000000050c1a72a4 */ /* 0x000fe2000f8e0204 */
[----:B------:R-:W-:Y:S01]  /*1e40*/  ISETP.LT.OR P1, PT, R0, 0x21, P0 ;  /* 0x000000210000780c */ /* 0x000fe20000721670 */
[----:B------:R-:W-:Y:S01]  /*1e50*/  IMAD.MOV.U32 R0, RZ, RZ, c[0x0][0x1a8] ;  /* 0x00006a00ff007624 */ /* 0x000fe200078e00ff */
[----:B------:R-:W-:Y:S01]  /*1e60*/  P2R R17, PR, RZ, 0x4 ;  /* 0x00000004ff117803 */ /* 0x000fe20000000000 */
[----:B-1----:R-:W-:Y:S01]  /*1e70*/  IMAD.MOV.U32 R4, RZ, RZ, R12 ;  /* 0x000000ffff047224 */ /* 0x002fe200078e000c */
[----:B------:R3:W-:Y:S01]  /*1e80*/  LDGSTS.E.BYPASS.LTC128B.128 [R40+0x2080], [R8.64+0x80], !P3 ;  /* 0x0208008008287fae */ /* 0x0007e2000d901d52 */
[----:B------:R-:W-:Y:S01]  /*1e90*/  IMAD.IADD R5, R13, 0x1, R18 ;  /* 0x000000010d057824 */ /* 0x000fe200078e0212 */
[----:B------:R-:W-:Y:S01]  /*1ea0*/  LEA R6, P0, R0, R8, 0x6 ;  /* 0x0000000800067211 */ /* 0x000fe200078030ff */
[----:B------:R-:W-:Y:S01]  /*1eb0*/  IMAD.IADD R18, R36, 0x1, -R11 ;  /* 0x0000000124127824 */ /* 0x000fe200078e0a0b */
[----:B------:R3:W-:Y:S01]  /*1ec0*/  LDGSTS.E.BYPASS.LTC128B.128 [R40+0x4080], [R8.64+0x100], !P5 ;  /* 0x0408010008287fae */ /* 0x0007e2000e901d52 */
[----:B------:R-:W-:Y:S01]  /*1ed0*/  ISETP.NE.AND P5, PT, R17, RZ, PT ;  /* 0x000000ff1100720c */ /* 0x000fe20003fa5270 */
[----:B------:R-:W-:Y:S01]  /*1ee0*/  IMAD.U32 R11, RZ, RZ, UR16 ;  /* 0x00000010ff0b7e24 */ /* 0x000fe2000f8e00ff */
[----:B------:R-:W-:Y:S01]  /*1ef0*/  ULDC.64 UR4, c[0x0][0x178] ;  /* 0x00005e0000047ab9 */ /* 0x000fe20000000a00 */
[----:B------:R3:W-:Y:S01]  /*1f00*/  LDGSTS.E.BYPASS.LTC128B.128 [R40+0x6080], [R8.64+0x180], !P4 ;  /* 0x0608018008287fae */ /* 0x0007e2000e101d52 */
[----:B------:R-:W-:Y:S01]  /*1f10*/  ISETP.NE.AND P4, PT, R22, RZ, PT ;  /* 0x000000ff1600720c */ /* 0x000fe20003f85270 */
[----:B------:R-:W-:Y:S01]  /*1f20*/  IMAD.WIDE.U32 R4, R11, c[0x0][0x180], R4 ;  /* 0x000060000b047a25 */ /* 0x000fe200078e0004 */
[----:B------:R-:W-:Y:S01]  /*1f30*/  UIMAD.WIDE.U32 UR28, UR6, UR4, URZ ;  /* 0x00000004061c72a5 */ /* 0x000fe2000f8e003f */
[----:B------:R-:W-:Y:S01]  /*1f40*/  LOP3.LUT P2, RZ, R20, 0x4, RZ, 0xc0, !PT ;  /* 0x0000000414ff7812 */ /* 0x000fe2000784c0ff */
[----:B------:R-:W-:Y:S01]  /*1f50*/  UIMAD UR21, UR21, UR6, URZ ;  /* 0x00000006151572a4 */ /* 0x000fe2000f8e023f */
[----:B--2---:R-:W-:Y:S01]  /*1f60*/  IMAD.MOV.U32 R2, RZ, RZ, c[0x0][0x1ac] ;  /* 0x00006b00ff027624 */ /* 0x004fe200078e00ff */
[----:B------:R-:W-:Y:S01]  /*1f70*/  IADD3 R5, R5, UR24, RZ ;  /* 0x0000001805057c10 */ /* 0x000fe2000fffe0ff */
[----:B------:R-:W-:Y:S01]  /*1f80*/  IMAD.IADD R3, R15, 0x1, R19 ;  /* 0x000000010f037824 */ /* 0x000fe200078e0213 */
[----:B------:R-:W-:Y:S01]  /*1f90*/  UIMAD UR24, UR23, UR4, URZ ;  /* 0x00000004171872a4 */ /* 0x000fe2000f8e023f */
[----:B------:R-:W-:Y:S01]  /*1fa0*/  IMAD.U32 R15, RZ, RZ, UR12 ;  /* 0x0000000cff0f7e24 */ /* 0x000fe2000f8e00ff */
[----:B------:R-:W-:Y:S01]  /*1fb0*/  LEA.HI.X R7, R0, R9, R2, 0x6, P0 ;  /* 0x0000000900077211 */ /* 0x000fe200000f3402 */
[C---:B------:R-:W-:Y:S01]  /*1fc0*/  IMAD.SHL.U32 R0, R21.reuse, 0x40, RZ ;  /* 0x0000004015007824 */ /* 0x040fe200078e00ff */
[----:B------:R-:W-:Y:S01]  /*1fd0*/  LOP3.LUT P0, RZ, R21, 0x4, RZ, 0xc0, !PT ;  /* 0x0000000415ff7812 */ /* 0x000fe2000780c0ff */
[----:B------:R-:W-:Y:S01]  /*1fe0*/  IMAD.SHL.U32 R2, R23, 0x8, RZ ;  /* 0x0000000817027824 */ /* 0x000fe200078e00ff */
[----:B------:R-:W-:Y:S01]  /*1ff0*/  UIMAD UR24, UR6, UR5, UR24 ;  /* 0x00000005061872a4 */ /* 0x000fe2000f8e0218 */
[----:B------:R-:W-:Y:S01]  /*2000*/  IMAD.SHL.U32 R21, R18, 0x400, RZ ;  /* 0x0000040012157824 */ /* 0x000fe200078e00ff */
[----:B------:R-:W-:Y:S01]  /*2010*/  LOP3.LUT R0, R0, 0x1c0, RZ, 0xc0, !PT ;  /* 0x000001c000007812 */ /* 0x000fe200078ec0ff */
[----:B------:R1:W-:Y:S01]  /*2020*/  LDGSTS.E.BYPASS.LTC128B.128 [R40+0x1080], [R6.64], !P4 ;  /* 0x0108000006287fae */ /* 0x0003e2000e101d52 */
[----:B------:R-:W-:Y:S01]  /*2030*/  LOP3.LUT R19, R2, 0x18, RZ, 0xc0, !PT ;  /* 0x0000001802137812 */ /* 0x000fe200078ec0ff */
[----:B------:R-:W-:Y:S01]  /*2040*/  IMAD.MOV.U32 R2, RZ, RZ, R14 ;  /* 0x000000ffff027224 */ /* 0x000fe200078e000e */
[----:B------:R-:W-:Y:S01]  /*2050*/  SHF.R.U32.HI R10, RZ, 0x3, R0 ;  /* 0x00000003ff0a7819 */ /* 0x000fe20000011600 */
[----:B------:R1:W-:Y:S01]  /*2060*/  LDGSTS.E.BYPASS.LTC128B.128 [R40+0x3080], [R6.64+0x80], !P5 ;  /* 0x0308008006287fae */ /* 0x0003e2000e901d52 */
[----:B------:R-:W-:Y:S01]  /*2070*/  UIADD3 UR24, UR29, UR24, URZ ;  /* 0x000000181d187290 */ /* 0x000fe2000fffe03f */
[----:B------:R-:W-:Y:S01]  /*2080*/  LOP3.LUT P3, RZ, R20, 0x2, RZ, 0xc0, !PT ;  /* 0x0000000214ff7812 */ /* 0x000fe2000786c0ff */
[----:B------:R-:W-:Y:S01]  /*2090*/  UIMAD UR21, UR23, UR22, UR21 ;  /* 0x00000016171572a4 */ /* 0x000fe2000f8e0215 */
[----:B------:R-:W-:Y:S01]  /*20a0*/  LOP3.LUT R12, R10, R0, R19, 0x1e, !PT ;  /* 0x000000000a0c7212 */ /* 0x000fe200078e1e13 */
[----:B------:R-:W-:Y:S01]  /*20b0*/  IMAD.U32 R0, RZ, RZ, UR16 ;  /* 0x00000010ff007e24 */ /* 0x000fe2000f8e00ff */
[----:B------:R-:W-:Y:S01]  /*20c0*/  LOP3.LUT R10, R25, 0x3ffffffc, RZ, 0xc0, !PT ;  /* 0x3ffffffc190a7812 */ /* 0x000fe200078ec0ff */
[----:B------:R1:W-:Y:S01]  /*20d0*/  LDGSTS.E.BYPASS.LTC128B.128 [R40+0x5080], [R6.64+0x100], !P6 ;  /* 0x0508010006287fae */ /* 0x0003e2000f101d52 */
[----:B---3--:R-:W-:Y:S01]  /*20e0*/  IMAD.SHL.U32 R8, R20, 0x40, RZ ;  /* 0x0000004014087824 */ /* 0x008fe200078e00ff */
[----:B------:R-:W-:Y:S01]  /*20f0*/  ULDC.64 UR4, c[0x0][0x270] ;  /* 0x00009c0000047ab9 */ /* 0x000fe20000000a00 */
[----:B------:R-:W-:Y:S01]  /*2100*/  IMAD.WIDE.U32 R2, R0, c[0x0][0x210], R2 ;  /* 0x0000840000027a25 */ /* 0x000fe200078e0002 */
[----:B------:R1:W-:Y:S01]  /*2110*/  LDGSTS.E.BYPASS.LTC128B.128 [R40+0x7080], [R6.64+0x180], !P1 ;  /* 0x0708018006287fae */ /* 0x0003e2000c901d52 */
[----:B------:R-:W-:Y:S01]  /*2120*/  UIMAD UR4, UR20, UR4, URZ ;  /* 0x00000004140472a4 */ /* 0x000fe2000f8e023f */
[----:B------:R-:W-:Y:S01]  /*2130*/  LOP3.LUT R14, R8, 0x1c0, RZ, 0xc0, !PT ;  /* 0x000001c0080e7812 */ /* 0x000fe200078ec0ff */
[----:B------:R-:W-:Y:S01]  /*2140*/  IMAD.IADD R10, R84, 0x1, -R10 ;  /* 0x00000001540a7824 */ /* 0x000fe200078e0a0a */
[----:B------:R-:W-:Y:S01]  /*2150*/  IADD3 R3, R3, UR25, RZ ;  /* 0x0000001903037c10 */ /* 0x000fe2000fffe0ff */
[----:B------:R-:W0:Y:S01]  /*2160*/  LDGDEPBAR ;  /* 0x00000000000079af */ /* 0x000e220000000000 */
[----:B------:R-:W-:Y:S01]  /*2170*/  SHF.R.U32.HI R20, RZ, 0x3, R14 ;  /* 0x00000003ff147819 */ /* 0x000fe2000001160e */
[----:B------:R-:W-:Y:S01]  /*2180*/  IMAD R0, R10, 0x2, R21 ;  /* 0x000000020a007824 */ /* 0x000fe200078e0215 */
[----:B------:R-:W-:Y:S01]  /*2190*/  ISETP.GE.AND P5, PT, R16, c[0x0][0x16c], PT ;  /* 0x00005b0010007a0c */ /* 0x000fe20003fa6270 */
[----:B------:R-:W-:Y:S01]  /*21a0*/  IMAD.WIDE.U32 R42, R15, c[0x0][0x218], R2 ;  /* 0x000086000f2a7a25 */ /* 0x000fe200078e0002 */
[----:B------:R-:W-:Y:S01]  /*21b0*/  CS2R R144, SRZ ;  /* 0x0000000000907805 */ /* 0x000fe2000001ff00 */
[----:B------:R-:W-:Y:S01]  /*21c0*/  CS2R R142, SRZ ;  /* 0x00000000008e7805 */ /* 0x000fe2000001ff00 */
[----:B------:R-:W-:Y:S01]  /*21d0*/  CS2R R140, SRZ ;  /* 0x00000000008c7805 */ /* 0x000fe2000001ff00 */
[----:B------:R-:W-:Y:S01]  /*21e0*/  IMAD.IADD R0, R0, 0x1, R12 ;  /* 0x0000000100007824 */ /* 0x000fe200078e020c */
[----:B------:R-:W-:Y:S01]  /*21f0*/  IADD3 R11, R43, UR26, RZ ;  /* 0x0000001a2b0b7c10 */ /* 0x000fe2000fffe0ff */
[----:B------:R-:W-:Y:S01]  /*2200*/  IMAD.MOV.U32 R10, RZ, RZ, R42 ;  /* 0x000000ffff0a7224 */ /* 0x000fe200078e002a */
[----:B------:R-:W-:Y:S01]  /*2210*/  CS2R R138, SRZ ;  /* 0x00000000008a7805 */ /* 0x000fe2000001ff00 */
[----:B------:R-:W-:Y:S01]  /*2220*/  IMAD.SHL.U32 R44, R0, 0x2, RZ ;  /* 0x00000002002c7824 */ /* 0x000fe200078e00ff */
[----:B------:R-:W-:Y:S01]  /*2230*/  CS2R R136, SRZ ;  /* 0x0000000000887805 */ /* 0x000fe2000001ff00 */
[----:B------:R-:W-:Y:S01]  /*2240*/  IMAD.U32 R2, RZ, RZ, UR22 ;  /* 0x00000016ff027e24 */ /* 0x000fe2000f8e00ff */
[----:B------:R-:W-:Y:S01]  /*2250*/  UIMAD UR22, UR16, UR5, UR4 ;  /* 0x00000005101672a4 */ /* 0x000fe2000f8e0204 */
[----:B------:R-:W-:Y:S01]  /*2260*/  IMAD.MOV.U32 R12, RZ, RZ, R28 ;  /* 0x000000ffff0c7224 */ /* 0x000fe200078e001c */
[C---:B------:R-:W-:Y:S01]  /*2270*/  IADD3 R0, R44.reuse, 0x14180, RZ ;  /* 0x000141802c007810 */ /* 0x040fe20007ffe0ff */
[----:B------:R-:W-:Y:S01]  /*2280*/  STL [R1+0x64], R44 ;  /* 0x0000642c01007387 */ /* 0x000fe20000100800 */
[----:B------:R-:W-:Y:S01]  /*2290*/  IADD3 R3, R44, 0x141c0, RZ ;  /* 0x000141c02c037810 */ /* 0x000fe20007ffe0ff */
[----:B------:R-:W-:Y:S01]  /*22a0*/  ULDC.64 UR4, c[0x0][0x288] ;  /* 0x0000a20000047ab9 */ /* 0x000fe20000000a00 */
[----:B------:R-:W-:Y:S01]  /*22b0*/  @P0 IADD3 R3, R0, -0x40, RZ ;  /* 0xffffffc000030810 */ /* 0x000fe20007ffe0ff */
[----:B------:R2:W-:Y:S01]  /*22c0*/  STL.64 [R1+0x98], R42 ;  /* 0x0000982a01007387 */ /* 0x0005e20000100a00 */
[----:B------:R-:W-:Y:S01]  /*22d0*/  IMAD.U32 R0, RZ, RZ, UR24 ;  /* 0x00000018ff007e24 */ /* 0x000fe2000f8e00ff */
[----:B------:R-:W-:-:S04]  /*22e0*/  DEPBAR.LE SB0, 0x1 ;  /* 0x000080400000791a */ /* 0x000fc80000000000 */
[----:B------:R-:W-:Y:S01]  /*22f0*/  STL.64 [R1+0x70], R10 ;  /* 0x0000700a01007387 */ /* 0x000fe20000100a00 */
[----:B------:R-:W-:Y:S01]  /*2300*/  UIMAD UR4, UR20, UR4, URZ ;  /* 0x00000004140472a4 */ /* 0x000fe2000f8e023f */
[----:B------:R-:W-:Y:S01]  /*2310*/  SEL R28, RZ, 0x1, P5 ;  /* 0x00000001ff1c7807 */ /* 0x000fe20002800000 */
        /* <DEDUP_REMOVED lines=22> */
[----:B------:R-:W-:Y:S01]  /*2480*/  IMAD.U32 R4, RZ, RZ, UR28 ;  /* 0x0000001cff047e24 */ /* 0x000fe2000f8e00ff */
[----:B------:R-:W-:Y:S01]  /*2490*/  STL.64 [R1+0x88], R42 ;  /* 0x0000882a01007387 */ /* 0x000fe20000100a00 */
[----:B------:R-:W-:Y:S01]  /*24a0*/  IMAD.U32 R5, RZ, RZ, UR29 ;  /* 0x0000001dff057e24 */ /* 0x000fe2000f8e00ff */
[----:B------:R-:W-:Y:S01]  /*24b0*/  CS2R R94, SRZ ;  /* 0x00000000005e7805 */ /* 0x000fe2000001ff00 */
[----:B---3--:R-:W-:Y:S01]  /*24c0*/  IMAD.WIDE.U32 R2, R2, UR6, R10 ;  /* 0x0000000602027c25 */ /* 0x008fe2000f8e000a */
[----:B------:R-:W-:Y:S01]  /*24d0*/  IADD3 R10, R43, UR7, RZ ;  /* 0x000000072b0a7c10 */ /* 0x000fe2000fffe0ff */
[----:B------:R-:W-:Y:S01]  /*24e0*/  USHF.L.U32 UR7, UR6, 0x5, URZ ;  /* 0x0000000506077899 */ /* 0x000fe2000800063f */
[C---:B------:R-:W-:Y:S01]  /*24f0*/  LEA R5, P0, R4.reuse, R42, 0x5 ;  /* 0x0000002a04057211 */ /* 0x040fe200078028ff */
[----:B------:R-:W-:Y:S01]  /*2500*/  CS2R R92, SRZ ;  /* 0x00000000005c7805 */ /* 0x000fe2000001ff00 */
[----:B------:R-:W-:Y:S01]  /*2510*/  CS2R R90, SRZ ;  /* 0x00000000005a7805 */ /* 0x000fe2000001ff00 */
[----:B------:R2:W-:Y:S01]  /*2520*/  STL [R1+0xb0], R10 ;  /* 0x0000b00a01007387 */ /* 0x0005e20000100800 */
[----:B------:R-:W-:Y:S01]  /*2530*/  LEA.HI.X R4, R4, R10, R0, 0x5, P0 ;  /* 0x0000000a04047211 */ /* 0x000fe200000f2c00 */
[----:B------:R-:W-:Y:S01]  /*2540*/  CS2R R88, SRZ ;  /* 0x0000000000587805 */ /* 0x000fe2000001ff00 */
[----:B------:R-:W-:Y:S01]  /*2550*/  IADD3 R0, R3, UR21, RZ ;  /* 0x0000001503007c10 */ /* 0x000fe2000fffe0ff */
[----:B------:R-:W-:Y:S01]  /*2560*/  UIMAD UR21, UR16, UR5, UR4 ;  /* 0x00000005101572a4 */ /* 0x000fe2000f8e0204 */
[----:B------:R-:W-:Y:S01]  /*2570*/  LOP3.LUT R3, R14, 0x8, R37, 0xf8, !PT ;  /* 0x000000080e037812 */ /* 0x000fe200078ef825 */
[----:B------:R-:W-:Y:S01]  /*2580*/  CS2R R86, SRZ ;  /* 0x0000000000567805 */ /* 0x000fe2000001ff00 */
[----:B------:R-:W-:Y:S01]  /*2590*/  ULDC.64 UR4, c[0x0][0x238] ;  /* 0x00008e0000047ab9 */ /* 0x000fe20000000a00 */
[----:B------:R-:W-:Y:S01]  /*25a0*/  CS2R R82, SRZ ;  /* 0x0000000000527805 */ /* 0x000fe2000001ff00 */
[----:B------:R-:W-:Y:S01]  /*25b0*/  UIMAD UR4, UR20, UR4, URZ ;  /* 0x00000004140472a4 */ /* 0x000fe2000f8e023f */
[----:B------:R-:W-:Y:S01]  /*25c0*/  IADD3 R13, R29, UR21, RZ ;  /* 0x000000151d0d7c10 */ /* 0x000fe2000fffe0ff */
[----:B------:R-:W-:Y:S01]  /*25d0*/  UIADD3 UR20, -UR7, UR14, URZ ;  /* 0x0000000e07147290 */ /* 0x000fe2000fffe13f */
[----:B------:R-:W-:Y:S01]  /*25e0*/  CS2R R80, SRZ ;  /* 0x0000000000507805 */ /* 0x000fe2000001ff00 */
[----:B------:R-:W-:Y:S01]  /*25f0*/  UIMAD UR4, UR16, UR5, UR4 ;  /* 0x00000005100472a4 */ /* 0x000fe2000f8e0204 */
[----:B------:R-:W-:Y:S01]  /*2600*/  CS2R R78, SRZ ;  /* 0x00000000004e7805 */ /* 0x000fe2000001ff00 */
[----:B------:R-:W-:Y:S01]  /*2610*/  CS2R R76, SRZ ;  /* 0x00000000004c7805 */ /* 0x000fe2000001ff00 */
[----:B------:R-:W-:Y:S01]  /*2620*/  CS2R R74, SRZ ;  /* 0x00000000004a7805 */ /* 0x000fe2000001ff00 */
[----:B------:R-:W-:Y:S01]  /*2630*/  ISETP.LT.AND P1, PT, R41, UR20, PT ;  /* 0x0000001429007c0c */ /* 0x000fe2000bf21270 */
[----:B------:R-:W-:Y:S01]  /*2640*/  USHF.R.S32.HI UR20, URZ, 0x1f, UR7 ;  /* 0x0000001f3f147899 */ /* 0x000fe20008011407 */
[----:B-1----:R-:W-:Y:S01]  /*2650*/  IADD3 R7, R27, UR4, RZ ;  /* 0x000000041b077c10 */ /* 0x002fe2000fffe0ff */
[----:B------:R-:W-:Y:S01]  /*2660*/  ULDC.64 UR4, c[0x0][0x278] ;  /* 0x00009e0000047ab9 */ /* 0x000fe20000000a00 */
[C---:B------:R-:W-:Y:S01]  /*2670*/  ISETP.GE.OR P4, PT, R16.reuse, c[0x0][0x16c], !P1 ;  /* 0x00005b0010007a0c */ /* 0x040fe20004f86670 */
[----:B------:R-:W-:Y:S01]  /*2680*/  UIMAD UR4, UR11, UR4, URZ ;  /* 0x000000040b0472a4 */ /* 0x000fe2000f8e023f */
[----:B------:R-:W-:Y:S01]  /*2690*/  ISETP.GE.OR P6, PT, R16, c[0x0][0x1fc], !P1 ;  /* 0x00007f0010007a0c */ /* 0x000fe20004fc6670 */
[----:B------:R-:W-:Y:S01]  /*26a0*/  CS2R R72, SRZ ;  /* 0x0000000000487805 */ /* 0x000fe2000001ff00 */
[C---:B--2---:R-:W-:Y:S01]  /*26b0*/  LEA R10, P0, R2.reuse, c[0x0][0x1f0], 0x1 ;  /* 0x00007c00020a7a11 */ /* 0x044fe200078008ff */
[----:B------:R-:W-:Y:S01]  /*26c0*/  UIMAD UR5, UR12, UR5, UR4 ;  /* 0x000000050c0572a4 */ /* 0x000fe2000f8e0204 */
[----:B------:R-:W-:Y:S01]  /*26d0*/  P2R R29, PR, RZ, 0x40 ;  /* 0x00000040ff1d7803 */ /* 0x000fe20000000000 */
[----:B------:R-:W-:Y:S01]  /*26e0*/  CS2R R70, SRZ ;  /* 0x0000000000467805 */ /* 0x000fe2000001ff00 */
[----:B------:R-:W-:Y:S01]  /*26f0*/  LEA.HI.X R11, R2, c[0x0][0x1f4], R0, 0x1, P0 ;  /* 0x00007d00020b7a11 */ /* 0x000fe200000f0c00 */
[----:B------:R-:W-:Y:S01]  /*2700*/  IMAD R0, R24, 0x800, R38 ;  /* 0x0000080018007824 */ /* 0x000fe200078e0226 */
[----:B------:R-:W-:Y:S01]  /*2710*/  LOP3.LUT R2, R3, R20, RZ, 0x3c, !PT ;  /* 0x0000001403027212 */ /* 0x000fe200078e3cff */
[----:B------:R-:W-:Y:S01]  /*2720*/  IMAD.MOV.U32 R3, RZ, RZ, 0x40 ;  /* 0x00000040ff037424 */ /* 0x000fe200078e00ff */
[C---:B------:R-:W-:Y:S01]  /*2730*/  LEA R8, P0, R5.reuse, c[0x0][0x160], 0x1 ;  /* 0x0000580005087a11 */ /* 0x040fe200078008ff */
[----:B------:R-:W-:Y:S01]  /*2740*/  CS2R R68, SRZ ;  /* 0x0000000000447805 */ /* 0x000fe2000001ff00 */
[----:B------:R-:W-:Y:S01]  /*2750*/  ISETP.GT.AND P6, PT, R84, 0x7, PT ;  /* 0x000000075400780c */ /* 0x000fe20003fc4270 */
[----:B------:R-:W-:Y:S01]  /*2760*/  IMAD.IADD R2, R0, 0x1, R2 ;  /* 0x0000000100027824 */ /* 0x000fe200078e0202 */
[----:B------:R-:W-:Y:S01]  /*2770*/  SHF.R.S32.HI R0, RZ, 0x1f, R23 ;  /* 0x0000001fff007819 */ /* 0x000fe20000011417 */
[----:B------:R-:W-:Y:S01]  /*2780*/  CS2R R66, SRZ ;  /* 0x0000000000427805 */ /* 0x000fe2000001ff00 */
[----:B------:R-:W-:Y:S01]  /*2790*/  LEA.HI.X R9, R5, c[0x0][0x164], R4, 0x1, P0 ;  /* 0x0000590005097a11 */ /* 0x000fe200000f0c04 */
[----:B------:R-:W-:Y:S01]  /*27a0*/  BAR.SYNC.DEFER_BLOCKING 0x0 ;  /* 0x0000000000007b1d */ /* 0x000fe20000010000 */
[----:B------:R-:W-:Y:S01]  /*27b0*/  LEA.HI R4, R0, R23, RZ, 0x2 ;  /* 0x0000001700047211 */ /* 0x000fe200078f10ff */
[----:B------:R-:W-:Y:S01]  /*27c0*/  IMAD.SHL.U32 R2, R2, 0x2, RZ ;  /* 0x0000000202027824 */ /* 0x000fe200078e00ff */
[----:B------:R-:W-:Y:S01]  /*27d0*/  SEL R0, R148, 0xffffffe0, !P3 ;  /* 0xffffffe094007807 */ /* 0x000fe20005800000 */
[----:B------:R-:W-:Y:S01]  /*27e0*/  CS2R R64, SRZ ;  /* 0x0000000000407805 */ /* 0x000fe2000001ff00 */
[----:B------:R-:W-:Y:S01]  /*27f0*/  SEL R3, R3, 0xffffffc0, !P2 ;  /* 0xffffffc003037807 */ /* 0x000fe20005000000 */
[----:B------:R-:W-:Y:S01]  /*2800*/  CS2R R62, SRZ ;  /* 0x00000000003e7805 */ /* 0x000fe2000001ff00 */
[----:B------:R-:W-:Y:S01]  /*2810*/  ISETP.GE.AND P0, PT, R16, c[0x0][0x1fc], PT ;  /* 0x00007f0010007a0c */ /* 0x000fe20003f06270 */
[----:B------:R-:W-:Y:S01]  /*2820*/  IMAD.IADD R38, R2, 0x1, R0 ;  /* 0x0000000102267824 */ /* 0x000fe200078e0200 */
[----:B------:R-:W-:Y:S01]  /*2830*/  ISETP.GE.OR P3, PT, R32, c[0x0][0x16c], !P1 ;  /* 0x00005b0020007a0c */ /* 0x000fe20004f66670 */
[----:B------:R-:W-:Y:S01]  /*2840*/  IMAD.IADD R25, R2, 0x1, R3 ;  /* 0x0000000102197824 */ /* 0x000fe200078e0203 */
[----:B------:R-:W-:Y:S01]  /*2850*/  P2R R6, PR, RZ, 0x1 ;  /* 0x00000001ff067803 */ /* 0x000fe20000000000 */
[----:B------:R-:W-:Y:S01]  /*2860*/  IMAD.IADD R22, R3, 0x1, R38 ;  /* 0x0000000103167824 */ /* 0x000fe200078e0226 */
[----:B------:R-:W-:Y:S01]  /*2870*/  ISETP.GE.OR P2, PT, R34, c[0x0][0x16c], !P1 ;  /* 0x00005b0022007a0c */ /* 0x000fe20004f46670 */
[----:B------:R-:W-:Y:S01]  /*2880*/  STL [R1+0x28], R2 ;  /* 0x0000280201007387 */ /* 0x000fe20000100800 */
[----:B------:R-:W-:Y:S01]  /*2890*/  ISETP.GE.OR P0, PT, R33, c[0x0][0x16c], !P1 ;  /* 0x00005b0021007a0c */ /* 0x000fe20004f06670 */
[----:B------:R-:W-:Y:S01]  /*28a0*/  CS2R R60, SRZ ;  /* 0x00000000003c7805 */ /* 0x000fe2000001ff00 */
[----:B------:R-:W-:Y:S01]  /*28b0*/  IADD3 R5, R31, UR22, RZ ;  /* 0x000000161f057c10 */ /* 0x000fe2000fffe0ff */
[----:B------:R-:W-:Y:S01]  /*28c0*/  STL [R1+0x2c], R38 ;  /* 0x00002c2601007387 */ /* 0x000fe20000100800 */
[----:B------:R-:W-:Y:S01]  /*28d0*/  LOP3.LUT R0, R4, 0x1ffffffc, RZ, 0xc0, !PT ;  /* 0x1ffffffc04007812 */ /* 0x000fe200078ec0ff */
[----:B------:R-:W-:Y:S01]  /*28e0*/  IMAD.MOV.U32 R4, RZ, RZ, R30 ;  /* 0x000000ffff047224 */ /* 0x000fe200078e001e */
[----:B------:R-:W-:Y:S01]  /*28f0*/  ISETP.GE.OR P5, PT, R32, c[0x0][0x1fc], !P1 ;  /* 0x00007f0020007a0c */ /* 0x000fe20004fa6670 */
[----:B------:R-:W-:Y:S01]  /*2900*/  STL [R1+0x34], R25 ;  /* 0x0000341901007387 */ /* 0x000fe20000100800 */
[C---:B------:R-:W-:Y:S01]  /*2910*/  IMAD.WIDE.U32 R30, R15.reuse, c[0x0][0x290], R12 ;  /* 0x0000a4000f1e7a25 */ /* 0x040fe200078e000c */
[----:B------:R-:W-:Y:S01]  /*2920*/  CS2R R58, SRZ ;  /* 0x00000000003a7805 */ /* 0x000fe2000001ff00 */
[----:B------:R-:W-:Y:S01]  /*2930*/  CS2R R56, SRZ ;  /* 0x0000000000387805 */ /* 0x000fe2000001ff00 */
[----:B------:R-:W1:Y:S01]  /*2940*/  LDSM.16.M88.4 R164, [R2+0x8080] ;  /* 0x0080800002a4783b */ /* 0x000e620000000200 */
[----:B------:R-:W-:Y:S01]  /*2950*/  IMAD.WIDE.U32 R42, R15, c[0x0][0x278], R4 ;  /* 0x00009e000f2a7a25 */ /* 0x000fe200078e0004 */
[----:B------:R-:W-:Y:S01]  /*2960*/  CS2R R54, SRZ ;  /* 0x0000000000367805 */ /* 0x000fe2000001ff00 */
[----:B------:R-:W-:Y:S01]  /*2970*/  CS2R R52, SRZ ;  /* 0x0000000000347805 */ /* 0x000fe2000001ff00 */
[----:B------:R-:W2:Y:S01]  /*2980*/  LDSM.16.M88.4 R168, [R38+0x8080] ;  /* 0x0080800026a8783b */ /* 0x000ea20000000200 */
[----:B------:R-:W-:Y:S01]  /*2990*/  IMAD.IADD R23, R23, 0x1, -R0 ;  /* 0x0000000117177824 */ /* 0x000fe200078e0a00 */
[----:B------:R-:W-:Y:S01]  /*29a0*/  LOP3.LUT R0, R35, 0xffffffe0, RZ, 0xc0, !PT ;  /* 0xffffffe023007812 */ /* 0x000fe200078ec0ff */
[----:B------:R-:W-:Y:S01]  /*29b0*/  IMAD.SHL.U32 R12, R24, 0x20, RZ ;  /* 0x00000020180c7824 */ /* 0x000fe200078e00ff */
[----:B------:R-:W3:Y:S01]  /*29c0*/  LDSM.16.M88.4 R172, [R25+0x8080] ;  /* 0x0080800019ac783b */ /* 0x000ee20000000200 */
[----:B------:R-:W-:Y:S01]  /*29d0*/  CS2R R50, SRZ ;  /* 0x0000000000327805 */ /* 0x000fe2000001ff00 */
[----:B------:R-:W-:Y:S01]  /*29e0*/  CS2R R48, SRZ ;  /* 0x0000000000307805 */ /* 0x000fe2000001ff00 */
[----:B------:R-:W-:Y:S01]  /*29f0*/  IMAD.IADD R0, R84, 0x1, -R0 ;  /* 0x0000000154007824 */ /* 0x000fe200078e0a00 */
[----:B------:R-:W4:Y:S01]  /*2a00*/  LDSM.16.M88.4 R176, [R22+0x8080] ;  /* 0x0080800016b0783b */ /* 0x000f220000000200 */
        /* <DEDUP_REMOVED lines=16> */
[----:B--2---:R-:W-:-:S03]  /*2b10*/  LOP3.LUT R2, R39, 0xfffffff0, RZ, 0xc0, !PT ;  /* 0xfffffff027027812 */ /* 0x004fc600078ec0ff */
[----:B------:R2:W-:Y:S01]  /*2b20*/  STL.64 [R1+0x80], R42 ;  /* 0x0000802a01007387 */ /* 0x0005e20000100a00 */
[----:B---3--:R-:W-:Y:S01]  /*2b30*/  CS2R R38, SRZ ;  /* 0x0000000000267805 */ /* 0x008fe2000001ff00 */
[----:B------:R-:W-:-:S05]  /*2b40*/  IMAD.IADD R2, R84, 0x1, -R2 ;  /* 0x0000000154027824 */ /* 0x000fca00078e0a02 */
[----:B------:R-:W-:-:S04]  /*2b50*/  SHF.R.S32.HI R16, RZ, 0x1f, R2 ;  /* 0x0000001fff107819 */ /* 0x000fc80000011402 */
[----:B------:R-:W-:Y:S01]  /*2b60*/  LEA.HI R16, R16, R2, RZ, 0x3 ;  /* 0x0000000210107211 */ /* 0x000fe200078f18ff */
[----:B------:R-:W-:Y:S01]  /*2b70*/  @!PT LDS RZ, [RZ] ;  /* 0x00000000fffff984 */ /* 0x000fe20000000800 */
[----:B------:R-:W-:Y:S01]  /*2b80*/  @!PT LDS RZ, [RZ] ;  /* 0x00000000fffff984 */ /* 0x000fe20000000800 */
[----:B------:R-:W-:Y:S01]  /*2b90*/  @!PT LDS RZ, [RZ] ;  /* 0x00000000fffff984 */ /* 0x000fe20000000800 */
[----:B------:R3:W-:Y:S01]  /*2ba0*/  LDGSTS.E.BYPASS.LTC128B.128 [R40+0x8080], [R8.64], !P4 ;  /* 0x0808000008287fae */ /* 0x0007e2000e101d52 */
[----:B------:R-:W-:Y:S01]  /*2bb0*/  ISETP.NE.AND P4, PT, R6, RZ, PT ;  /* 0x000000ff0600720c */ /* 0x000fe20003f85270 */
[----:B------:R-:W-:Y:S02]  /*2bc0*/  IMAD.MOV.U32 R6, RZ, RZ, R26 ;  /* 0x000000ffff067224 */ /* 0x000fe400078e001a */
[----:B------:R3:W-:Y:S01]  /*2bd0*/  LDGSTS.E.BYPASS.LTC128B.128 [R40+0x9080], [R8.64+0x80], !P3 ;  /* 0x0908008008287fae */ /* 0x0007e2000d901d52 */
[----:B------:R-:W-:Y:S01]  /*2be0*/  ISETP.GE.AND P3, PT, R32, c[0x0][0x1fc], PT ;  /* 0x00007f0020007a0c */ /* 0x000fe20003f66270 */
[----:B------:R-:W-:Y:S01]  /*2bf0*/  IMAD.WIDE.U32 R150, R15, c[0x0][0x240], R6 ;  /* 0x000090000f967a25 */ /* 0x000fe200078e0006 */
[----:B----4-:R-:W-:Y:S01]  /*2c00*/  IADD3 R22, R43, UR5, RZ ;  /* 0x000000052b167c10 */ /* 0x010fe2000fffe0ff */
[----:B------:R3:W-:Y:S01]  /*2c10*/  LDGSTS.E.BYPASS.LTC128B.128 [R40+0xa080], [R8.64+0x100], !P2 ;  /* 0x0a08010008287fae */ /* 0x0007e2000d101d52 */
[----:B------:R-:W-:Y:S01]  /*2c20*/  LOP3.LUT R6, R16, 0xfffffff8, RZ, 0xc0, !PT ;  /* 0xfffffff810067812 */ /* 0x000fe200078ec0ff */
[----:B------:R-:W-:Y:S01]  /*2c30*/  ULDC.64 UR4, c[0x0][0x290] ;  /* 0x0000a40000047ab9 */ /* 0x000fe20000000a00 */
[----:B------:R-:W-:Y:S01]  /*2c40*/  ISETP.GE.AND P2, PT, R32, c[0x0][0x16c], PT ;  /* 0x00005b0020007a0c */ /* 0x000fe20003f46270 */
[----:B------:R3:W-:Y:S01]  /*2c50*/  LDGSTS.E.BYPASS.LTC128B.128 [R40+0xb080], [R8.64+0x180], !P0 ;  /* 0x0b08018008287fae */ /* 0x0007e2000c101d52 */
[----:B------:R-:W-:Y:S01]  /*2c60*/  ISETP.GE.AND P0, PT, R34, c[0x0][0x16c], PT ;  /* 0x00005b0022007a0c */ /* 0x000fe20003f06270 */
[----:B------:R-:W-:Y:S01]  /*2c70*/  UIMAD UR4, UR11, UR4, URZ ;  /* 0x000000040b0472a4 */ /* 0x000fe2000f8e023f */
[----:B------:R-:W-:Y:S01]  /*2c80*/  SEL R17, RZ, 0x1, P4 ;  /* 0x00000001ff117807 */ /* 0x000fe20002000000 */
[----:B------:R4:W-:Y:S01]  /*2c90*/  STL [R1+0xa8], R22 ;  /* 0x0000a81601007387 */ /* 0x0009e20000100800 */
[----:B------:R-:W-:Y:S01]  /*2ca0*/  SEL R27, RZ, 0x4, P0 ;  /* 0x00000004ff1b7807 */ /* 0x000fe20000000000 */
[----:B------:R-:W-:Y:S01]  /*2cb0*/  IMAD.IADD R2, R2, 0x1, -R6 ;  /* 0x0000000102027824 */ /* 0x000fe200078e0a06 */
[----:B------:R-:W-:Y:S01]  /*2cc0*/  ISETP.GE.AND P0, PT, R33, c[0x0][0x16c], PT ;  /* 0x00005b0021007a0c */ /* 0x000fe20003f06270 */
[----:B------:R-:W-:Y:S01]  /*2cd0*/  STL.64 [R1+0x78], R30 ;  /* 0x0000781e01007387 */ /* 0x000fe20000100a00 */
[----:B------:R-:W-:Y:S01]  /*2ce0*/  ISETP.GE.OR P4, PT, R34, c[0x0][0x1fc], !P1 ;  /* 0x00007f0022007a0c */ /* 0x000fe20004f86670 */
[----:B------:R-:W-:Y:S01]  /*2cf0*/  UIMAD UR4, UR12, UR5, UR4 ;  /* 0x000000050c0472a4 */ /* 0x000fe2000f8e0204 */
[----:B------:R-:W-:Y:S01]  /*2d00*/  SEL R26, RZ, 0x8, P0 ;  /* 0x00000008ff1a7807 */ /* 0x000fe20000000000 */
[----:B------:R-:W-:Y:S01]  /*2d10*/  STL.64 [R1+0xa0], R150 ;  /* 0x0000a09601007387 */ /* 0x000fe20000100a00 */
[----:B------:R-:W-:-:S02]  /*2d20*/  @!P6 IADD3 R5, P0, R42, UR7, RZ ;  /* 0x000000072a05ec10 */ /* 0x000fc4000ff1e0ff */
[----:B------:R-:W-:Y:S01]  /*2d30*/  SEL R25, RZ, 0xffffffff, P2 ;  /* 0xffffffffff197807 */ /* 0x000fe20001000000 */
[----:B--2---:R-:W-:Y:S01]  /*2d40*/  CS2R R42, SRZ ;  /* 0x00000000002a7805 */ /* 0x004fe2000001ff00 */
[----:B------:R-:W-:Y:S02]  /*2d50*/  ISETP.GE.AND P2, PT, R34, c[0x0][0x1fc], PT ;  /* 0x00007f0022007a0c */ /* 0x000fe40003f46270 */
[----:B------:R-:W-:Y:S01]  /*2d60*/  CS2R R34, SRZ ;  /* 0x0000000000227805 */ /* 0x000fe2000001ff00 */
[----:B---3--:R-:W-:Y:S01]  /*2d70*/  @!P6 IADD3.X R8, R22, UR20, RZ, P0, !PT ;  /* 0x000000141608ec10 */ /* 0x008fe200087fe4ff */
[----:B------:R-:W-:Y:S01]  /*2d80*/  IMAD.SHL.U32 R9, R18, 0x10, RZ ;  /* 0x0000001012097824 */ /* 0x000fe200078e00ff */
[C---:B------:R-:W-:Y:S02]  /*2d90*/  @!P6 LEA R4, P0, R5.reuse, c[0x0][0x258], 0x2 ;  /* 0x000096000504ea11 */ /* 0x040fe400078010ff */
[----:B----4-:R-:W-:Y:S02]  /*2da0*/  SEL R22, RZ, 0xffffffff, P3 ;  /* 0xffffffffff167807 */ /* 0x010fe40001800000 */
[----:B------:R-:W-:-:S02]  /*2db0*/  @!P6 LEA.HI.X R5, R5, c[0x0][0x25c], R8, 0x2, P0 ;  /* 0x000097000505ea11 */ /* 0x000fc400000f1408 */
[----:B------:R-:W-:Y:S02]  /*2dc0*/  SHF.R.S32.HI R8, RZ, 0x1f, R0 ;  /* 0x0000001fff087819 */ /* 0x000fe40000011400 */
[----:B------:R-:W-:Y:S02]  /*2dd0*/  LOP3.LUT R14, R14, 0x10, R9, 0xf8, !PT ;  /* 0x000000100e0e7812 */ /* 0x000fe400078ef809 */
[----:B------:R-:W-:Y:S02]  /*2de0*/  LEA.HI R8, R8, R0, RZ, 0x2 ;  /* 0x0000000008087211 */ /* 0x000fe400078f10ff */
[----:B------:R-:W-:Y:S02]  /*2df0*/  ISETP.GE.OR P3, PT, R33, c[0x0][0x1fc], !P1 ;  /* 0x00007f0021007a0c */ /* 0x000fe40004f66670 */
[----:B------:R-:W-:Y:S02]  /*2e00*/  LOP3.LUT R7, R8, 0x7ffffffc, RZ, 0xc0, !PT ;  /* 0x7ffffffc08077812 */ /* 0x000fe400078ec0ff */
[----:B------:R-:W-:-:S02]  /*2e10*/  ISETP.NE.AND P1, PT, R29, RZ, PT ;  /* 0x000000ff1d00720c */ /* 0x000fc40003f25270 */
[----:B------:R-:W-:Y:S01]  /*2e20*/  LOP3.LUT R6, R14, 0x8, R37, 0xf8, !PT ;  /* 0x000000080e067812 */ /* 0x000fe200078ef825 */
[----:B------:R-:W-:Y:S01]  /*2e30*/  IMAD.IADD R0, R0, 0x1, -R7 ;  /* 0x0000000100007824 */ /* 0x000fe200078e0a07 */
[----:B------:R-:W-:Y:S02]  /*2e40*/  LEA.HI.SX32 R7, R8, R9, 0x1e ;  /* 0x0000000908077211 */ /* 0x000fe400078ff2ff */
[----:B------:R-:W-:Y:S01]  /*2e50*/  ISETP.GE.AND P0, PT, R33, c[0x0][0x1fc], PT ;  /* 0x00007f0021007a0c */ /* 0x000fe20003f06270 */
[----:B------:R-:W-:Y:S01]  /*2e60*/  IMAD R15, R23, 0x4, R0 ;  /* 0x00000004170f7824 */ /* 0x000fe200078e0200 */
[----:B------:R-:W-:Y:S01]  /*2e70*/  LOP3.LUT R8, R6, R20, RZ, 0x3c, !PT ;  /* 0x0000001406087212 */ /* 0x000fe200078e3cff */
[----:B------:R2:W-:Y:S01]  /*2e80*/  STL [R1+0x58], R7 ;  /* 0x0000580701007387 */ /* 0x0005e20000100800 */
[----:B------:R-:W-:Y:S01]  /*2e90*/  IMAD.SHL.U32 R0, R22, 0x2, RZ ;  /* 0x0000000216007824 */ /* 0x000fe200078e00ff */
[----:B------:R-:W-:Y:S01]  /*2ea0*/  LOP3.LUT R14, R19, 0x20, R12, 0xf8, !PT ;  /* 0x00000020130e7812 */ /* 0x000fe200078ef80c */
[----:B------:R-:W-:Y:S01]  /*2eb0*/  IMAD.SHL.U32 R6, R25, 0x2, RZ ;  /* 0x0000000219067824 */ /* 0x000fe200078e00ff */
[----:B------:R-:W-:Y:S01]  /*2ec0*/  IADD3 R12, R31, UR4, RZ ;  /* 0x000000041f0c7c10 */ /* 0x000fe2000fffe0ff */
[----:B------:R-:W-:Y:S01]  /*2ed0*/  ULDC.64 UR4, c[0x0][0x240] ;  /* 0x0000900000047ab9 */ /* 0x000fe20000000a00 */
[----:B------:R-:W-:Y:S01]  /*2ee0*/  LOP3.LUT R17, R0, 0x2, R17, 0xe2, !PT ;  /* 0x0000000200117812 */ /* 0x000fe200078ee211 */
[----:B------:R-:W-:Y:S01]  /*2ef0*/  UIMAD UR4, UR11, UR4, URZ ;  /* 0x000000040b0472a4 */ /* 0x000fe2000f8e023f */
[----:B------:R-:W-:Y:S01]  /*2f00*/  LOP3.LUT R6, R6, 0x2, R28, 0xe2, !PT ;  /* 0x0000000206067812 */ /* 0x000fe200078ee21c */
[----:B------:R-:W-:Y:S01]  /*2f10*/  STL [R1+0x94], R12 ;  /* 0x0000940c01007387 */ /* 0x000fe20000100800 */
[----:B------:R-:W-:Y:S01]  /*2f20*/  CS2R R32, SRZ ;  /* 0x0000000000207805 */ /* 0x000fe2000001ff00 */
[----:B------:R-:W-:Y:S01]  /*2f30*/  UIMAD UR4, UR12, UR5, UR4 ;  /* 0x000000050c0472a4 */ /* 0x000fe2000f8e0204 */
[----:B------:R-:W-:Y:S01]  /*2f40*/  LOP3.LUT R6, R26, R6, R27, 0xfe, !PT ;  /* 0x000000061a067212 */ /* 0x000fe200078efe1b */
[----:B------:R-:W-:Y:S01]  /*2f50*/  CS2R R28, SRZ ;  /* 0x00000000001c7805 */ /* 0x000fe2000001ff00 */
[----:B------:R-:W-:Y:S01]  /*2f60*/  CS2R R26, SRZ ;  /* 0x00000000001a7805 */ /* 0x000fe2000001ff00 */
[----:B------:R-:W-:-:S02]  /*2f70*/  CS2R R22, SRZ ;  /* 0x0000000000167805 */ /* 0x000fc4000001ff00 */
[----:B------:R3:W-:Y:S01]  /*2f80*/  STL [R1+0x60], R6 ;  /* 0x0000600601007387 */ /* 0x0007e20000100800 */
[----:B--2---:R-:W-:-:S05]  /*2f90*/  @!P6 IMAD.SHL.U32 R7, R84, 0x10, RZ ;  /* 0x000000105407e824 */ /* 0x004fca00078e00ff */
[----:B------:R2:W-:Y:S04]  /*2fa0*/  @!P6 LDGSTS.E.BYPASS.LTC128B.128 [R7+0x14080], [R4.64] ;  /* 0x140800000407efae */ /* 0x0005e8000b901d52 */
[----:B------:R-:W0:Y:S04]  /*2fb0*/  LDGDEPBAR ;  /* 0x00000000000079af */ /* 0x000e280000000000 */
[----:B------:R4:W-:Y:S01]  /*2fc0*/  LDGSTS.E.BYPASS.LTC128B.128 [R40+0x10080], [R10.64], !P1 ;  /* 0x100800000a287fae */ /* 0x0009e2000c901d52 */
[----:B------:R-:W-:Y:S01]  /*2fd0*/  LOP3.LUT P1, RZ, R2, 0x2, RZ, 0xc0, !PT ;  /* 0x0000000202ff7812 */ /* 0x000fe2000782c0ff */
[----:B---3--:R-:W-:-:S02]  /*2fe0*/  IMAD.SHL.U32 R6, R16, 0x40, RZ ;  /* 0x0000004010067824 */ /* 0x008fc400078e00ff */
[----:B------:R4:W-:Y:S03]  /*2ff0*/  LDGSTS.E.BYPASS.LTC128B.128 [R40+0x11080], [R10.64+0x80], !P5 ;  /* 0x110800800a287fae */ /* 0x0009e6000e901d52 */
[----:B------:R-:W-:Y:S01]  /*3000*/  LOP3.LUT R6, R6, 0xfffffe00, RZ, 0xc0, !PT ;  /* 0xfffffe0006067812 */ /* 0x000fe200078ec0ff */
[----:B------:R4:W-:Y:S04]  /*3010*/  LDGSTS.E.BYPASS.LTC128B.128 [R40+0x12080], [R10.64+0x100], !P4 ;  /* 0x120801000a287fae */ /* 0x0009e8000e101d52 */
[----:B------:R4:W-:Y:S01]  /*3020*/  LDGSTS.E.BYPASS.LTC128B.128 [R40+0x13080], [R10.64+0x180], !P3 ;  /* 0x130801800a287fae */ /* 0x0009e2000d901d52 */
[----:B--2---:R-:W-:Y:S02]  /*3030*/  SEL R5, RZ, 0x8, P0 ;  /* 0x00000008ff057807 */ /* 0x004fe40000000000 */
[----:B------:R-:W-:-:S02]  /*3040*/  IADD3 R0, P0, R30, UR7, RZ ;  /* 0x000000071e007c10 */ /* 0x000fc4000ff1e0ff */
[----:B------:R-:W-:Y:S01]  /*3050*/  SEL R7, RZ, 0x4, P2 ;  /* 0x00000004ff077807 */ /* 0x000fe20001000000 */
[----:B------:R-:W-:Y:S01]  /*3060*/  CS2R R30, SRZ ;  /* 0x00000000001e7805 */ /* 0x000fe2000001ff00 */
[C---:B------:R-:W-:Y:S01]  /*3070*/  LOP3.LUT P2, RZ, R2.reuse, 0x4, RZ, 0xc0, !PT ;  /* 0x0000000402ff7812 */ /* 0x040fe2000784c0ff */
[----:B------:R-:W-:Y:S01]  /*3080*/  IMAD.SHL.U32 R2, R2, 0x40, RZ ;  /* 0x0000004002027824 */ /* 0x000fe200078e00ff */
[----:B------:R-:W-:Y:S02]  /*3090*/  IADD3.X R4, R12, UR20, RZ, P0, !PT ;  /* 0x000000140c047c10 */ /* 0x000fe400087fe4ff */
[C---:B------:R-:W-:Y:S02]  /*30a0*/  LEA R12, P0, R0.reuse, c[0x0][0x280], 0x2 ;  /* 0x0000a000000c7a11 */ /* 0x040fe400078010ff */
[----:B------:R-:W-:Y:S02]  /*30b0*/  LOP3.LUT R5, R5, R17, R7, 0xfe, !PT ;  /* 0x0000001105057212 */ /* 0x000fe400078efe07 */
[----:B------:R-:W-:Y:S01]  /*30c0*/  LEA.HI.X R13, R0, c[0x0][0x284], R4, 0x2, P0 ;  /* 0x0000a100000d7a11 */ /* 0x000fe200000f1404 */
[----:B------:R-:W-:Y:S01]  /*30d0*/  IMAD.SHL.U32 R4, R36, 0x8, RZ ;  /* 0x0000000824047824 */ /* 0x000fe200078e00ff */
[----:B------:R-:W-:Y:S01]  /*30e0*/  LOP3.LUT R0, R2, 0x1c0, RZ, 0xc0, !PT ;  /* 0x000001c002007812 */ /* 0x000fe200078ec0ff */
[----:B------:R2:W-:Y:S01]  /*30f0*/  STL [R1+0x5c], R5 ;  /* 0x00005c0501007387 */ /* 0x0005e20000100800 */
[----:B------:R-:W-:Y:S01]  /*3100*/  ISETP.GE.AND P0, PT, R84, 0x8, PT ;  /* 0x000000085400780c */ /* 0x000fe20003f06270 */
[----:B------:R-:W-:Y:S01]  /*3110*/  CS2R R36, SRZ ;  /* 0x0000000000247805 */ /* 0x000fe2000001ff00 */
[----:B------:R-:W-:-:S02]  /*3120*/  SHF.R.U32.HI R2, RZ, 0x3, R0 ;  /* 0x00000003ff027819 */ /* 0x000fc40000011600 */
[----:B----4-:R-:W-:Y:S01]  /*3130*/  IADD3 R10, R151, UR4, RZ ;  /* 0x00000004970a7c10 */ /* 0x010fe2000fffe0ff */
[----:B------:R-:W-:Y:S01]  /*3140*/  CS2R R40, SRZ ;  /* 0x0000000000287805 */ /* 0x000fe2000001ff00 */
[----:B------:R-:W-:-:S03]  /*3150*/  LOP3.LUT R9, R2, R14, R0, 0x1e, !PT ;  /* 0x0000000e02097212 */ /* 0x000fc600078e1e00 */
[----:B------:R-:W-:Y:S01]  /*3160*/  STL [R1+0xac], R10 ;  /* 0x0000ac0a01007387 */ /* 0x000fe20000100800 */
[----:B--2---:R-:W-:-:S05]  /*3170*/  IMAD.SHL.U32 R5, R24, 0x8, RZ ;  /* 0x0000000818057824 */ /* 0x004fca00078e00ff */
[C---:B------:R-:W-:Y:S02]  /*3180*/  LOP3.LUT R7, R0.reuse, 0x8, R5, 0xf8, !PT ;  /* 0x0000000800077812 */ /* 0x040fe400078ef805 */
[----:B------:R-:W-:Y:S01]  /*3190*/  LOP3.LUT R5, R0, 0x38, R4, 0xf8, !PT ;  /* 0x0000003800057812 */ /* 0x000fe200078ef804 */
[C---:B------:R-:W-:Y:S01]  /*31a0*/  IMAD R0, R24.reuse, 0x200, R8 ;  /* 0x0000020018007824 */ /* 0x040fe200078e0208 */
[----:B------:R-:W-:Y:S01]  /*31b0*/  LOP3.LUT R4, R7, R2, RZ, 0x3c, !PT ;  /* 0x0000000207047212 */ /* 0x000fe200078e3cff */
[----:B------:R-:W-:Y:S01]  /*31c0*/  IMAD R8, R24, 0x1000, R6 ;  /* 0x0000100018087824 */ /* 0x000fe200078e0206 */
[----:B------:R-:W-:Y:S01]  /*31d0*/  LOP3.LUT R7, R9, R6, RZ, 0xfc, !PT ;  /* 0x0000000609077212 */ /* 0x000fe200078efcff */
[----:B------:R-:W-:Y:S01]  /*31e0*/  IMAD.SHL.U32 R9, R15, 0x2, RZ ;  /* 0x000000020f097824 */ /* 0x000fe200078e00ff */
[----:B------:R-:W-:Y:S01]  /*31f0*/  LOP3.LUT R5, R5, R2, RZ, 0x3c, !PT ;  /* 0x0000000205057212 */ /* 0x000fe200078e3cff */
[----:B------:R-:W-:Y:S01]  /*3200*/  IMAD R3, R0, 0x2, R3 ;  /* 0x0000000200037824 */ /* 0x000fe200078e0203 */
[-C--:B------:R-:W-:Y:S01]  /*3210*/  IADD3 R2, R4, R6.reuse, R21 ;  /* 0x0000000604027210 */ /* 0x080fe20007ffe015 */
[----:B------:R-:W-:Y:S01]  /*3220*/  IMAD.SHL.U32 R0, R0, 0x2, RZ ;  /* 0x0000000200007824 */ /* 0x000fe200078e00ff */
[----:B------:R2:W-:Y:S01]  /*3230*/  STL [R1+0x90], R9 ;  /* 0x0000900901007387 */ /* 0x0005e20000100800 */
[----:B------:R-:W-:Y:S01]  /*3240*/  IMAD.IADD R8, R8, 0x1, R5 ;  /* 0x0000000108087824 */ /* 0x000fe200078e0205 */
[----:B------:R-:W-:Y:S01]  /*3250*/  LOP3.LUT R6, R4, R6, RZ, 0xfc, !PT ;  /* 0x0000000604067212 */ /* 0x000fe200078efcff */
[----:B------:R-:W-:Y:S01]  /*3260*/  IMAD.MOV.U32 R5, RZ, RZ, 0x10 ;  /* 0x00000010ff057424 */ /* 0x000fe200078e00ff */
[----:B------:R-:W-:Y:S01]  /*3270*/  CS2R R24, SRZ ;  /* 0x0000000000187805 */ /* 0x000fe2000001ff00 */
[----:B------:R-:W-:Y:S01]  /*3280*/  @!P0 IMAD.SHL.U32 R4, R84, 0x10, RZ ;  /* 0x0000001054048824 */ /* 0x000fe200078e00ff */
[----:B------:R-:W-:Y:S01]  /*3290*/  CS2R R20, SRZ ;  /* 0x0000000000147805 */ /* 0x000fe2000001ff00 */
[----:B------:R-:W-:Y:S01]  /*32a0*/  IMAD.SHL.U32 R2, R2, 0x2, RZ ;  /* 0x0000000202027824 */ /* 0x000fe200078e00ff */
[----:B------:R-:W-:Y:S01]  /*32b0*/  SEL R5, R5, 0xfffffff0, !P1 ;  /* 0xfffffff005057807 */ /* 0x000fe20004800000 */
[----:B------:R-:W-:Y:S01]  /*32c0*/  CS2R R84, SRZ ;  /* 0x0000000000547805 */ /* 0x000fe2000001ff00 */
[----:B------:R3:W-:Y:S04]  /*32d0*/  @!P0 LDGSTS.E.BYPASS.LTC128B.128 [R4+0x14100], [R12.64] ;  /* 0x141000000c048fae */ /* 0x0007e8000b901d52 */
[----:B------:R-:W0:Y:S01]  /*32e0*/  LDGDEPBAR ;  /* 0x00000000000079af */ /* 0x000e220000000000 */
[----:B--2---:R-:W-:-:S05]  /*32f0*/  IADD3 R9, -R9, UR8, RZ ;  /* 0x0000000809097c10 */ /* 0x004fca000fffe1ff */
[----:B------:R2:W-:Y:S04]  /*3300*/  STL [R1+0x6c], R9 ;  /* 0x00006c0901007387 */ /* 0x0005e80000100800 */
[----:B------:R4:W-:Y:S01]  /*3310*/  STL [R1+0x38], R3 ;  /* 0x0000380301007387 */ /* 0x0009e20000100800 */
[----:B---3--:R-:W-:-:S03]  /*3320*/  SEL R4, R148, 0xffffffe0, !P2 ;  /* 0xffffffe094047807 */ /* 0x008fc60005000000 */
[----:B------:R3:W-:Y:S01]  /*3330*/  STL [R1+0x3c], R0 ;  /* 0x00003c0001007387 */ /* 0x0007e20000100800 */
[----:B--2---:R-:W-:Y:S02]  /*3340*/  LEA R9, R6, 0x15180, 0x1 ;  /* 0x0001518006097811 */ /* 0x004fe400078e08ff */
[----:B------:R-:W-:Y:S01]  /*3350*/  LEA R6, R8, 0x80, 0x1 ;  /* 0x0000008008067811 */ /* 0x000fe200078e08ff */
[----:B----4-:R-:W-:Y:S02]  /*3360*/  IMAD R3, R5, 0x2, R2 ;  /* 0x0000000205037824 */ /* 0x010fe400078e0202 */
[----:B------:R-:W-:Y:S01]  /*3370*/  STL [R1+0x40], R9 ;  /* 0x0000400901007387 */ /* 0x000fe20000100800 */
[----:B---3--:R-:W-:-:S03]  /*3380*/  IMAD.SHL.U32 R0, R7, 0x2, RZ ;  /* 0x0000000207007824 */ /* 0x008fc600078e00ff */
[----:B------:R2:W-:Y:S01]  /*3390*/  STL [R1+0x24], R6 ;  /* 0x0000240601007387 */ /* 0x0005e20000100800 */
[C---:B------:R-:W-:Y:S02]  /*33a0*/  IMAD R7, R4.reuse, 0x2, R2 ;  /* 0x0000000204077824 */ /* 0x040fe400078e0202 */
[----:B------:R-:W-:-:S03]  /*33b0*/  IMAD R252, R4, 0x2, R3 ;  /* 0x0000000204fc7824 */ /* 0x000fc600078e0203 */
[----:B------:R3:W-:Y:S01]  /*33c0*/  STL [R1+0x20], R7 ;  /* 0x0000200701007387 */ /* 0x0007e20000100800 */
[--C-:B--2---:R-:W-:Y:S02]  /*33d0*/  IMAD R6, R5, 0x2, R9.reuse ;  /* 0x0000000205067824 */ /* 0x104fe400078e0209 */
[C---:B------:R-:W-:Y:S02]  /*33e0*/  IMAD R5, R4.reuse, 0x2, R9 ;  /* 0x0000000204057824 */ /* 0x040fe400078e0209 */
[----:B------:R-:W-:Y:S01]  /*33f0*/  IMAD R4, R4, 0x2, R6 ;  /* 0x0000000204047824 */ /* 0x000fe200078e0206 */
[----:B------:R3:W-:Y:S04]  /*3400*/  STL [R1+0x44], R6 ;  /* 0x0000440601007387 */ /* 0x0007e80000100800 */
[----:B------:R3:W-:Y:S04]  /*3410*/  STL [R1+0x4c], R5 ;  /* 0x00004c0501007387 */ /* 0x0007e80000100800 */
[----:B-1----:R3:W-:Y:S02]  /*3420*/  STL [R1+0x48], R4 ;  /* 0x0000480401007387 */ /* 0x0027e40000100800 */
.L_x_452:
[----:B-1----:R-:W2:Y:S01]  /*3430*/  LDL R159, [R1+0x28] ;  /* 0x00002800019f7983 */ /* 0x002ea20000100800 */
[----:B------:R-:W-:Y:S04]  /*3440*/  DEPBAR.LE SB0, 0x0 ;  /* 0x000080000000791a */ /* 0x000fe80000000000 */
[----:B------:R-:W4:Y:S01]  /*3450*/  LDL R158, [R1+0x2c] ;  /* 0x00002c00019e7983 */ /* 0x000f220000100800 */
[----:B------:R-:W-:Y:S02]  /*3460*/  USHF.L.U32 UR8, UR6, 0x5, URZ ;  /* 0x0000000506087899 */ /* 0x000fe4000800063f */
[----:B------:R-:W-:Y:S01]  /*3470*/  UIADD3 UR7, UR6, 0x1, URZ ;  /* 0x0000000106077890 */ /* 0x000fe2000fffe03f */
[----:B-----5:R-:W5:Y:S01]  /*3480*/  LDL R157, [R1+0x34] ;  /* 0x00003400019d7983 */ /* 0x020f620000100800 */
[----:B------:R-:W-:Y:S02]  /*3490*/  UIADD3 UR4, -UR9, 0x1, UR8 ;  /* 0x0000000109047890 */ /* 0x000fe4000fffe108 */
[----:B------:R-:W-:Y:S01]  /*34a0*/  UISETP.GE.AND UP0, UPT, UR7, UR10, UPT ;  /* 0x0000000a0700728c */ /* 0x000fe2000bf06270 */
[----:B---3--:R-:W3:Y:S01]  /*34b0*/  LDL R229, [R1+0x20] ;  /* 0x0000200001e57983 */ /* 0x008ee20000100800 */
[----:B------:R-:W-:Y:S03]  /*34c0*/  UIADD3 UR4, -UR14, UR4, UR13 ;  /* 0x000000040e047290 */ /* 0x000fe6000fffe10d */
[----:B------:R-:W3:Y:S04]  /*34d0*/  LDL R156, [R1+0x30] ;  /* 0x00003000019c7983 */ /* 0x000ee80000100800 */
[----:B------:R-:W-:Y:S01]  /*34e0*/  BAR.SYNC.DEFER_BLOCKING 0x0 ;  /* 0x0000000000007b1d */ /* 0x000fe20000010000 */
[----:B------:R-:W-:Y:S05]  /*34f0*/  PLOP3.LUT P5, PT, PT, PT, UP0, 0x80, 0x0 ;  /* 0x000000000000781c */ /* 0x000fea0003faf008 */
[----:B------:R-:W-:Y:S04]  /*3500*/  LDSM.16.M88.4 R8, [R2+0x8080] ;  /* 0x008080000208783b */ /* 0x000fe80000000200 */
[----:B------:R-:W-:Y:S04]  /*3510*/  LDSM.16.M88.4 R16, [R3+0x8080] ;  /* 0x008080000310783b */ /* 0x000fe80000000200 */
[----:B------:R-:W3:Y:S04]  /*3520*/  LDL R228, [R1+0x58] ;  /* 0x0000580001e47983 */ /* 0x000ee80000100800 */
[----:B------:R-:W3:Y:S04]  /*3530*/  LDL R160, [R1+0x90] ;  /* 0x0000900001a07983 */ /* 0x000ee80000100800 */
[----:B------:R-:W3:Y:S04]  /*3540*/  LDL R163, [R1+0x6c] ;  /* 0x00006c0001a37983 */ /* 0x000ee80000100800 */
[----:B------:R-:W3:Y:S04]  /*3550*/  LDL R241, [R1+0x3c] ;  /* 0x00003c0001f17983 */ /* 0x000ee80000100800 */
[----:B------:R-:W3:Y:S04]  /*3560*/  LDL R240, [R1+0x38] ;  /* 0x0000380001f07983 */ /* 0x000ee80000100800 */
[----:B--2---:R-:W1:Y:S04]  /*3570*/  LDSM.16.M88.4 R12, [R159+0x80] ;  /* 0x000080009f0c783b */ /* 0x004e680000000200 */
[----:B----4-:R-:W2:Y:S04]  /*3580*/  LDSM.16.M88.4 R148, [R158+0x80] ;  /* 0x000080009e94783b */ /* 0x010ea80000000200 */
[----:B-----5:R-:W-:Y:S01]  /*3590*/  LDSM.16.M88.4 R152, [R157+0x80] ;  /* 0x000080009d98783b */ /* 0x020fe20000000200 */
[C---:B-1----:R-:W-:Y:S08]  /*35a0*/  HMMA.16816.F32 R4, R8.reuse, R12, RZ ;  /* 0x0000000c0804723c */ /* 0x042ff000000018ff */
[----:B------:R-:W-:Y:S01]  /*35b0*/  HMMA.16816.F32 R8, R8, R14, RZ ;  /* 0x0000000e0808723c */ /* 0x000fe200000018ff */
[----:B---3--:R-:W1:Y:S04]  /*35c0*/  LDSM.16.M88.4 R12, [R229+0x8080] ;  /* 0x00808000e50c783b */ /* 0x008e680000000200 */
[----:B------:R-:W-:Y:S04]  /*35d0*/  LDS R161, [R228.X4+0x14080] ;  /* 0x01408000e4a17984 */ /* 0x000fe80000004800 */
[----:B------:R-:W-:Y:S07]  /*35e0*/  LDS R162, [R228.X4+0x140a0] ;  /* 0x0140a000e4a27984 */ /* 0x000fee0000004800 */
        /* <DEDUP_REMOVED lines=63> */
[----:B------:R-:W-:Y:S05]  /*39e0*/  IADD3 R156, -R160, UR4, R228 ;  /* 0x00000004a09c7c10 */ /* 0x000fea000fffe1e4 */
[C---:B------:R-:W-:Y:S02]  /*39f0*/  IMNMX R157, R163.reuse, R156, PT ;  /* 0x0000009ca39d7217 */ /* 0x040fe40003800200 */
[----:B------:R-:W-:Y:S02]  /*3a00*/  IADD3 R156, R156, 0x8, RZ ;  /* 0x000000089c9c7810 */ /* 0x000fe40007ffe0ff */
[C---:B---3--:R-:W-:Y:S05]  /*3a10*/  HMMA.16816.F32 R12, R152.reuse, R168, R12 ;  /* 0x000000a8980c723c */ /* 0x048fea000000180c */
[----:B------:R-:W-:Y:S02]  /*3a20*/  IMNMX R156, R163, R156, PT ;  /* 0x0000009ca39c7217 */ /* 0x000fe40003800200 */
[----:B------:R-:W3:Y:S01]  /*3a30*/  LDL R163, [R1+0x64] ;  /* 0x0000640001a37983 */ /* 0x000ee20000100800 */
[----:B------:R-:W-:Y:S03]  /*3a40*/  HMMA.16816.F32 R16, R152, R170, R16 ;  /* 0x000000aa9810723c */ /* 0x000fe60000001810 */
[----:B------:R-:W1:Y:S01]  /*3a50*/  LDSM.16.M88.4 R152, [R252+0x10080] ;  /* 0x01008000fc98783b */ /* 0x000e620000000200 */
[C---:B------:R-:W-:Y:S04]  /*3a60*/  ISETP.GT.AND P0, PT, R157.reuse, RZ, PT ;  /* 0x000000ff9d00720c */ /* 0x040fe80003f04270 */
[----:B------:R-:W-:Y:S02]  /*3a70*/  FSEL R4, R4, -INF , P0 ;  /* 0xff80000004047808 */ /* 0x000fe40000000000 */
[----:B------:R-:W-:Y:S03]  /*3a80*/  ISETP.GT.AND P0, PT, R157, 0x1, PT ;  /* 0x000000019d00780c */ /* 0x000fe60003f04270 */
[--C-:B------:R-:W-:Y:S01]  /*3a90*/  FFMA.FTZ R4, R4, c[0x0][0x29c], -R161.reuse ;  /* 0x0000a70004047a23 */ /* 0x100fe200000108a1 */
[----:B------:R-:W-:Y:S02]  /*3aa0*/  FSEL R5, R5, -INF , P0 ;  /* 0xff80000005057808 */ /* 0x000fe40000000000 */
[C---:B--2---:R-:W-:Y:S01]  /*3ab0*/  HMMA.16816.F32 R12, R148.reuse, R172, R12 ;  /* 0x000000ac940c723c */ /* 0x044fe2000000180c */
[----:B------:R2:W4:Y:S04]  /*3ac0*/  MUFU.EX2 R160, R4 ;  /* 0x0000000400a07308 */ /* 0x0005280000000800 */
[--C-:B------:R-:W-:Y:S01]  /*3ad0*/  FFMA.FTZ R159, R5, c[0x0][0x29c], -R161.reuse ;  /* 0x0000a700059f7a23 */ /* 0x100fe200000108a1 */
[----:B------:R-:W-:Y:S01]  /*3ae0*/  ISETP.GT.AND P0, PT, R156, RZ, PT ;  /* 0x000000ff9c00720c */ /* 0x000fe20003f04270 */
[----:B------:R-:W-:Y:S01]  /*3af0*/  LDS R5, [R228.X4+0x14100] ;  /* 0x01410000e4057984 */ /* 0x000fe20000004800 */
[----:B------:R-:W-:Y:S03]  /*3b00*/  HMMA.16816.F32 R16, R148, R174, R16 ;  /* 0x000000ae9410723c */ /* 0x000fe60000001810 */
[----:B------:R-:W5:Y:S01]  /*3b10*/  LDSM.16.M88.4 R148, [R2+0x11080] ;  /* 0x011080000294783b */ /* 0x000f620000000200 */
[----:B------:R-:W3:Y:S01]  /*3b20*/  MUFU.EX2 R159, R159 ;  /* 0x0000009f009f7308 */ /* 0x000ee20000000800 */
[----:B------:R-:W-:Y:S02]  /*3b30*/  FSEL R6, R6, -INF , P0 ;  /* 0xff80000006067808 */ /* 0x000fe40000000000 */
[----:B------:R-:W-:Y:S05]  /*3b40*/  ISETP.GT.AND P0, PT, R156, 0x1, PT ;  /* 0x000000019c00780c */ /* 0x000fea0003f04270 */
[----:B------:R-:W-:Y:S01]  /*3b50*/  FSEL R7, R7, -INF , P0 ;  /* 0xff80000007077808 */ /* 0x000fe20000000000 */
[--C-:B------:R-:W-:Y:S01]  /*3b60*/  FFMA.FTZ R158, R6, c[0x0][0x29c], -R162.reuse ;  /* 0x0000a700069e7a23 */ /* 0x100fe200000108a2 */
[C---:B------:R-:W-:Y:S01]  /*3b70*/  ISETP.GT.AND P0, PT, R157.reuse, 0x20, PT ;  /* 0x000000209d00780c */ /* 0x040fe20003f04270 */
[----:B--2---:R-:W-:Y:S03]  /*3b80*/  LDS R4, [R228.X4+0x14120] ;  /* 0x01412000e4047984 */ /* 0x004fe60000004800 */
[----:B------:R-:W-:Y:S01]  /*3b90*/  FSEL R8, R8, -INF , P0 ;  /* 0xff80000008087808 */ /* 0x000fe20000000000 */
[C---:B-1----:R-:W-:Y:S01]  /*3ba0*/  HMMA.16816.F32 R12, R152.reuse, R176, R12 ;  /* 0x000000b0980c723c */ /* 0x042fe2000000180c */
[----:B------:R-:W-:Y:S04]  /*3bb0*/  MUFU.EX2 R158, R158 ;  /* 0x0000009e009e7308 */ /* 0x000fe80000000800 */
[----:B------:R-:W-:Y:S01]  /*3bc0*/  ISETP.GT.AND P0, PT, R157, 0x21, PT ;  /* 0x000000219d00780c */ /* 0x000fe20003f04270 */
[--C-:B------:R-:W-:Y:S02]  /*3bd0*/  FFMA.FTZ R8, R8, c[0x0][0x29c], -R161.reuse ;  /* 0x0000a70008087a23 */ /* 0x100fe400000108a1 */
[----:B------:R-:W-:Y:S01]  /*3be0*/  HMMA.16816.F32 R16, R152, R178, R16 ;  /* 0x000000b29810723c */ /* 0x000fe20000001810 */
[----:B------:R-:W1:Y:S03]  /*3bf0*/  LDSM.16.M88.4 R152, [R3+0x11080] ;  /* 0x011080000398783b */ /* 0x000e660000000200 */
[----:B------:R-:W-:Y:S01]  /*3c00*/  FSEL R9, R9, -INF , P0 ;  /* 0xff80000009097808 */ /* 0x000fe20000000000 */
[----:B------:R-:W-:Y:S01]  /*3c10*/  MUFU.EX2 R8, R8 ;  /* 0x0000000800087308 */ /* 0x000fe20000000800 */
[----:B------:R-:W-:Y:S03]  /*3c20*/  ISETP.GT.AND P0, PT, R156, 0x20, PT ;  /* 0x000000209c00780c */ /* 0x000fe60003f04270 */
[----:B------:R-:W-:Y:S03]  /*3c30*/  FFMA.FTZ R161, R9, c[0x0][0x29c], -R161 ;  /* 0x0000a70009a17a23 */ /* 0x000fe600000108a1 */
[----:B------:R-:W-:Y:S02]  /*3c40*/  FSEL R6, R10, -INF , P0 ;  /* 0xff8000000a067808 */ /* 0x000fe40000000000 */
[----:B------:R-:W-:Y:S02]  /*3c50*/  ISETP.GT.AND P0, PT, R156, 0x21, PT ;  /* 0x000000219c00780c */ /* 0x000fe40003f04270 */
[C---:B-----5:R-:W-:Y:S05]  /*3c60*/  HMMA.16816.F32 R12, R148.reuse, R180, R12 ;  /* 0x000000b4940c723c */ /* 0x060fea000000180c */
[----:B------:R-:W-:Y:S01]  /*3c70*/  FSEL R11, R11, -INF , P0 ;  /* 0xff8000000b0b7808 */ /* 0x000fe20000000000 */
[----:B------:R-:W-:Y:S02]  /*3c80*/  FFMA.FTZ R6, R6, c[0x0][0x29c], -R162 ;  /* 0x0000a70006067a23 */ /* 0x000fe400000108a2 */
[----:B------:R-:W-:Y:S01]  /*3c90*/  HMMA.16816.F32 R16, R148, R182, R16 ;  /* 0x000000b69410723c */ /* 0x000fe20000001810 */
[----:B------:R-:W2:Y:S03]  /*3ca0*/  LDSM.16.M88.4 R148, [R229+0x11080] ;  /* 0x01108000e594783b */ /* 0x000ea60000000200 */
[----:B------:R-:W-:-:S12]  /*3cb0*/  MUFU.EX2 R6, R6 ;  /* 0x0000000600067308 */ /* 0x000fd80000000800 */
        /* <DEDUP_REMOVED lines=31> */
[----:B------:R-:W5:Y:S03]  /*3eb0*/  MUFU.EX2 R7, R161 ;  /* 0x000000a100077308 */ /* 0x000f660000000800 */
        /* <DEDUP_REMOVED lines=8> */
[----:B----4-:R-:W-:Y:S02]  /*3f40*/  FMUL.FTZ R12, R160, R12 ;  /* 0x0000000ca00c7220 */ /* 0x010fe40000410000 */
[--C-:B------:R-:W-:Y:S02]  /*3f50*/  FADD.FTZ R16, R16, -R5.reuse ;  /* 0x8000000510107221 */ /* 0x100fe40000010000 */
[----:B------:R-:W-:Y:S01]  /*3f60*/  FADD.FTZ R17, R17, -R5 ;  /* 0x8000000511117221 */ /* 0x000fe20000010000 */
[----:B---3--:R-:W-:Y:S01]  /*3f70*/  F2FP.PACK_AB R5, R159, R160 ;  /* 0x000000a09f05723e */ /* 0x008fe200000000ff */
[--C-:B------:R-:W-:Y:S02]  /*3f80*/  FADD.FTZ R11, R18, -R4.reuse ;  /* 0x80000004120b7221 */ /* 0x100fe40000010000 */
[--C-:B------:R-:W-:Y:S02]  /*3f90*/  FADD.FTZ R19, R19, -R4.reuse ;  /* 0x8000000413137221 */ /* 0x100fe40000010000 */
[----:B------:R3:W-:Y:S01]  /*3fa0*/  STS [R163+0x14180], R5 ;  /* 0x01418005a3007388 */ /* 0x0007e20000000800 */
[C---:B-----5:R-:W-:Y:S01]  /*3fb0*/  FMUL.FTZ R17, R7.reuse, R17 ;  /* 0x0000001107117220 */ /* 0x060fe20000410000 */
        /* <DEDUP_REMOVED lines=93> */
[----:B-1--4-:R-:W1:Y:S04]  /*4590*/  S2R R0, SR_TID.X ;  /* 0x0000000000007919 */ /* 0x012e680000002100 */
[----:B--2---:R-:W2:Y:S01]  /*45a0*/  LDL R247, [R1+0x50] ;  /* 0x0000500001f77983 */ /* 0x004ea20000100800 */
[----:B------:R-:W-:Y:S01]  /*45b0*/  LEA R245, P0, R245, R246, 0x5 ;  /* 0x000000f6f5f57211 */ /* 0x000fe200078028ff */
[----:B------:R-:W-:Y:S02]  /*45c0*/  IMAD.U32 R246, RZ, RZ, UR11 ;  /* 0x0000000bfff67e24 */ /* 0x000fe4000f8e00ff */
[----:B---3--:R-:W3:Y:S03]  /*45d0*/  LDL R248, [R1+0x94] ;  /* 0x0000940001f87983 */ /* 0x008ee60000100800 */
[----:B------:R-:W-:Y:S02]  /*45e0*/  LEA.HI.X R246, R244, R249, R246, 0x5, P0 ;  /* 0x000000f9f4f67211 */ /* 0x000fe400000f2cf6 */
[C---:B------:R-:W-:Y:S02]  /*45f0*/  LEA R244, P0, R245.reuse, c[0x0][0x1f0], 0x1 ;  /* 0x00007c00f5f47a11 */ /* 0x040fe400078008ff */
[----:B-1----:R-:W-:Y:S02]  /*4600*/  SHF.R.S32.HI R249, RZ, 0x1f, R0 ;  /* 0x0000001ffff97819 */ /* 0x002fe40000011400 */
[----:B------:R-:W-:Y:S02]  /*4610*/  LEA.HI.X R245, R245, c[0x0][0x1f4], R246, 0x1, P0 ;  /* 0x00007d00f5f57a11 */ /* 0x000fe400000f0cf6 */
[----:B------:R-:W4:Y:S01]  /*4620*/  LDL R246, [R1+0x5c] ;  /* 0x00005c0001f67983 */ /* 0x000f220000100800 */
[----:B------:R-:W-:Y:S03]  /*4630*/  LEA.HI R249, R249, R0, RZ, 0x3 ;  /* 0x00000000f9f97211 */ /* 0x000fe600078f18ff */
[----:B------:R1:W5:Y:S01]  /*4640*/  LDL.LU R0, [R1+0xb4] ;  /* 0x0000b40001007983 */ /* 0x0003620000300800 */
[----:B------:R-:W-:Y:S02]  /*4650*/  SHF.R.S32.HI R249, RZ, 0x3, R249 ;  /* 0x00000003fff97819 */ /* 0x000fe400000114f9 */
[C---:B----4-:R-:W-:Y:S02]  /*4660*/  LOP3.LUT P2, RZ, R246.reuse, 0x1, RZ, 0xc0, !PT ;  /* 0x00000001f6ff7812 */ /* 0x050fe4000784c0ff */
        /* <DEDUP_REMOVED lines=10> */
[----:B--2---:R2:W-:Y:S04]  /*4710*/  LDGSTS.E.BYPASS.LTC128B.128 [R247+0x10080], [R244.64], !P4 ;  /* 0x10080000f4f77fae */ /* 0x0045e8000e101d52 */
[----:B------:R2:W-:Y:S04]  /*4720*/  LDGSTS.E.BYPASS.LTC128B.128 [R247+0x11080], [R244.64+0x80], !P2 ;  /* 0x11080080f4f77fae */ /* 0x0005e8000d101d52 */
[----:B------:R2:W-:Y:S04]  /*4730*/  LDGSTS.E.BYPASS.LTC128B.128 [R247+0x12080], [R244.64+0x100], !P1 ;  /* 0x12080100f4f77fae */ /* 0x0005e8000c901d52 */
[----:B------:R2:W-:Y:S04]  /*4740*/  LDGSTS.E.BYPASS.LTC128B.128 [R247+0x13080], [R244.64+0x180], !P0 ;  /* 0x13080180f4f77fae */ /* 0x0005e8000c101d52 */
[----:B--2---:R-:W2:Y:S01]  /*4750*/  S2R R247, SR_TID.X ;  /* 0x0000000000f77919 */ /* 0x004ea20000002100 */
[----:B------:R-:W-:Y:S05]  /*4760*/  IMAD.U32 R244, RZ, RZ, UR8 ;  /* 0x00000008fff47e24 */ /* 0x000fea000f8e00ff */
[----:B------:R-:W-:Y:S04]  /*4770*/  @!P6 IADD3 R244, R244, 0x20, RZ ;  /* 0x00000020f4f4e810 */ /* 0x000fe80007ffe0ff */
[C---:B------:R-:W-:Y:S04]  /*4780*/  @!P6 IADD3 R245, P0, R244.reuse, R250, RZ ;  /* 0x000000faf4f5e210 */ /* 0x040fe80007f1e0ff */
[----:B---3--:R-:W-:Y:S02]  /*4790*/  @!P6 LEA.HI.X.SX32 R246, R244, R248, 0x1, P0 ;  /* 0x000000f8f4f6e211 */ /* 0x008fe400000f0eff */
[C---:B------:R-:W-:Y:S04]  /*47a0*/  @!P6 LEA R244, P0, R245.reuse, c[0x0][0x280], 0x2 ;  /* 0x0000a000f5f4ea11 */ /* 0x040fe800078010ff */
[----:B------:R-:W-:Y:S01]  /*47b0*/  @!P6 LEA.HI.X R245, R245, c[0x0][0x284], R246, 0x2, P0 ;  /* 0x0000a100f5f5ea11 */ /* 0x000fe200000f14f6 */
[----:B--2---:R-:W-:Y:S05]  /*47c0*/  @!P6 IMAD.SHL.U32 R246, R247, 0x10, RZ ;  /* 0x00000010f7f6e824 */ /* 0x004fea00078e00ff */
[----:B------:R1:W-:Y:S03]  /*47d0*/  @!P6 LDGSTS.E.BYPASS.LTC128B.128 [R246+0x14100], [R244.64] ;  /* 0x14100000f4f6efae */ /* 0x0003e6000b901d52 */
.L_x_450:
        /* <DEDUP_REMOVED lines=98> */
.L_x_451:
        /* <DEDUP_REMOVED lines=167> */
.L_x_449:
[----:B------:R-:W-:Y:S05]  /*5870*/  @P0 BRA `(.L_x_453) ;  /* 0x00001f8000000947 */ /* 0x000fea0003800000 */
[----:B------:R-:W1:Y:S01]  /*5880*/  S2R R111, SR_TID.X ;  /* 0x00000000006f7919 */ /* 0x000e620000002100 */
[----:B------:R-:W-:Y:S01]  /*5890*/  F2FP.PACK_AB R87, R33, R32 ;  /* 0x000000202157723e */ /* 0x000fe200000000ff */
[----:B------:R-:W-:Y:S01]  /*58a0*/  ULDC.64 UR4, c[0x0][0x358] ;  /* 0x0000d60000047ab9 */ /* 0x000fe20000000a00 */
[----:B------:R-:W-:Y:S01]  /*58b0*/  F2FP.PACK_AB R33, R2, R5 ;  /* 0x000000050221723e */ /* 0x000fe200000000ff */
[----:B------:R-:W-:Y:S01]  /*58c0*/  UISETP.NE.U32.AND UP1, UPT, URZ, UR4, UPT ;  /* 0x000000043f00728c */ /* 0x000fe2000bf25070 */
[----:B------:R-:W-:Y:S01]  /*58d0*/  F2FP.PACK_AB R32, R0, R3 ;  /* 0x000000030020723e */ /* 0x000fe200000000ff */
[----:B------:R-:W-:Y:S01]  /*58e0*/  UMOV UR6, 0x4 ;  /* 0x0000000400067882 */ /* 0x000fe20000000000 */
[----:B------:R-:W-:Y:S01]  /*58f0*/  F2FP.PACK_AB R86, R35, R34 ;  /* 0x000000222356723e */ /* 0x000fe200000000ff */
[----:B------:R-:W-:Y:S01]  /*5900*/  UISETP.NE.AND.EX UP1, UPT, URZ, UR5, UPT, UP1 ;  /* 0x000000053f00728c */ /* 0x000fe2000bf25310 */
[----:B------:R-:W-:-:S02]  /*5910*/  F2FP.PACK_AB R35, R6, R149 ;  /* 0x000000950623723e */ /* 0x000fc400000000ff */
[----:B------:R-:W-:Y:S01]  /*5920*/  F2FP.PACK_AB R36, R37, R36 ;  /* 0x000000242524723e */ /* 0x000fe200000000ff */
[----:B------:R-:W-:Y:S01]  /*5930*/  ULDC.64 UR4, c[0x0][0x358] ;  /* 0x0000d60000047ab9 */ /* 0x000fe20000000a00 */
[----:B------:R-:W-:Y:S01]  /*5940*/  F2FP.PACK_AB R90, R23, R22 ;  /* 0x00000016175a723e */ /* 0x000fe200000000ff */
[----:B------:R-:W-:Y:S01]  /*5950*/  UIMAD.WIDE UR4, UR15, UR6, UR4 ;  /* 0x000000060f0472a5 */ /* 0x000fe2000f8e0204 */
[----:B------:R-:W-:Y:S02]  /*5960*/  F2FP.PACK_AB R34, R4, R148 ;  /* 0x000000940422723e */ /* 0x000fe400000000ff */
[----:B------:R-:W-:Y:S02]  /*5970*/  F2FP.PACK_AB R91, R21, R20 ;  /* 0x00000014155b723e */ /* 0x000fe400000000ff */
[----:B------:R-:W-:Y:S02]  /*5980*/  F2FP.PACK_AB R89, R25, R24 ;  /* 0x000000181959723e */ /* 0x000fe400000000ff */
[----:B------:R-:W-:-:S02]  /*5990*/  F2FP.PACK_AB R88, R27, R26 ;  /* 0x0000001a1b58723e */ /* 0x000fc400000000ff */
[----:B------:R-:W-:Y:S02]  /*59a0*/  F2FP.PACK_AB R85, R29, R28 ;  /* 0x0000001c1d55723e */ /* 0x000fe400000000ff */
[----:B-1----:R-:W-:Y:S02]  /*59b0*/  SHF.R.S32.HI R5, RZ, 0x1f, R111 ;  /* 0x0000001fff057819 */ /* 0x002fe4000001146f */
[----:B------:R-:W-:Y:S02]  /*59c0*/  F2FP.PACK_AB R84, R31, R30 ;  /* 0x0000001e1f54723e */ /* 0x000fe400000000ff */
[CC--:B------:R-:W-:Y:S02]  /*59d0*/  LEA.HI R3, R5.reuse, R111.reuse, RZ, 0x2 ;  /* 0x0000006f05037211 */ /* 0x0c0fe400078f10ff */
[----:B------:R-:W-:Y:S02]  /*59e0*/  LEA.HI R37, R5, R111, RZ, 0x5 ;  /* 0x0000006f05257211 */ /* 0x000fe400078f28ff */
[----:B------:R-:W-:-:S02]  /*59f0*/  SHF.R.S32.HI R6, RZ, 0x2, R3 ;  /* 0x00000002ff067819 */ /* 0x000fc40000011403 */
[----:B------:R-:W-:Y:S02]  /*5a00*/  SHF.R.S32.HI R0, RZ, 0x1f, R3 ;  /* 0x0000001fff007819 */ /* 0x000fe40000011403 */
[----:B------:R-:W-:Y:S02]  /*5a10*/  SHF.R.S32.HI R22, RZ, 0x5, R37 ;  /* 0x00000005ff167819 */ /* 0x000fe40000011425 */
[----:B------:R-:W-:Y:S02]  /*5a20*/  LEA.HI R0, R0, R6, RZ, 0x3 ;  /* 0x0000000600007211 */ /* 0x000fe400078f18ff */
[----:B------:R-:W-:Y:S02]  /*5a30*/  LEA.HI R5, R5, R111, RZ, 0x6 ;  /* 0x0000006f05057211 */ /* 0x000fe400078f30ff */
[----:B------:R-:W-:Y:S02]  /*5a40*/  LOP3.LUT R0, R0, 0xfffffff8, RZ, 0xc0, !PT ;  /* 0xfffffff800007812 */ /* 0x000fe400078ec0ff */
[----:B------:R-:W-:-:S02]  /*5a50*/  LOP3.LUT R3, R3, 0x3ffffffc, RZ, 0xc0, !PT ;  /* 0x3ffffffc03037812 */ /* 0x000fc400078ec0ff */
[----:B------:R-:W-:Y:S01]  /*5a60*/  SHF.R.U32.HI R5, RZ, 0x3, R5 ;  /* 0x00000003ff057819 */ /* 0x000fe20000011605 */
[----:B------:R-:W-:Y:S01]  /*5a70*/  IMAD.IADD R6, R6, 0x1, -R0 ;  /* 0x0000000106067824 */ /* 0x000fe200078e0a00 */
[----:B------:R-:W-:Y:S02]  /*5a80*/  LEA.HI R0, R37, R22, RZ, 0x1 ;  /* 0x0000001625007211 */ /* 0x000fe400078f08ff */
[----:B------:R-:W-:Y:S01]  /*5a90*/  F2FP.PACK_AB R38, R39, R38 ;  /* 0x000000262726723e */ /* 0x000fe200000000ff */
[----:B------:R-:W-:Y:S01]  /*5aa0*/  IMAD.SHL.U32 R2, R6, 0x40, RZ ;  /* 0x0000004006027824 */ /* 0x000fe200078e00ff */
[----:B------:R-:W-:Y:S02]  /*5ab0*/  LOP3.LUT R4, R0, 0x1ffffe, RZ, 0xc0, !PT ;  /* 0x001ffffe00047812 */ /* 0x000fe400078ec0ff */
[----:B------:R-:W-:Y:S02]  /*5ac0*/  LOP3.LUT P0, RZ, R6, 0x4, RZ, 0xc0, !PT ;  /* 0x0000000406ff7812 */ /* 0x000fe4000780c0ff */
[----:B------:R-:W-:Y:S01]  /*5ad0*/  LOP3.LUT R0, R2, 0x1c0, RZ, 0xc0, !PT ;  /* 0x000001c002007812 */ /* 0x000fe200078ec0ff */
[----:B------:R-:W-:Y:S01]  /*5ae0*/  IMAD.IADD R2, R111, 0x1, -R3 ;  /* 0x000000016f027824 */ /* 0x000fe200078e0a03 */
[----:B------:R-:W-:Y:S01]  /*5af0*/  F2FP.PACK_AB R48, R49, R48 ;  /* 0x000000303130723e */ /* 0x000fe200000000ff */
[----:B------:R-:W-:Y:S01]  /*5b00*/  IMAD.IADD R3, R22, 0x1, -R4 ;  /* 0x0000000116037824 */ /* 0x000fe200078e0a04 */
[----:B------:R-:W-:-:S02]  /*5b10*/  LOP3.LUT R4, R0, 0x18, R5, 0xf8, !PT ;  /* 0x0000001800047812 */ /* 0x000fc400078ef805 */
[----:B------:R-:W-:Y:S01]  /*5b20*/  SHF.R.U32.HI R0, RZ, 0x3, R0 ;  /* 0x00000003ff007819 */ /* 0x000fe20000011600 */
[----:B------:R-:W-:Y:S01]  /*5b30*/  IMAD R2, R3, 0x200, R2 ;  /* 0x0000020003027824 */ /* 0x000fe200078e0202 */
[----:B------:R-:W-:Y:S02]  /*5b40*/  F2FP.PACK_AB R50, R51, R50 ;  /* 0x000000323332723e */ /* 0x000fe400000000ff */
[----:B------:R-:W-:Y:S02]  /*5b50*/  LOP3.LUT R0, R4, R0, RZ, 0x3c, !PT ;  /* 0x0000000004007212 */ /* 0x000fe400078e3cff */
[----:B------:R-:W-:Y:S02]  /*5b60*/  F2FP.PACK_AB R40, R41, R40 ;  /* 0x000000282928723e */ /* 0x000fe400000000ff */
[----:B------:R-:W-:Y:S01]  /*5b70*/  F2FP.PACK_AB R42, R43, R42 ;  /* 0x0000002a2b2a723e */ /* 0x000fe200000000ff */
[----:B------:R-:W-:Y:S01]  /*5b80*/  IMAD.U32 R0, R2, 0x2, R0 ;  /* 0x0000000202007824 */ /* 0x000fe200078e0000 */
[----:B------:R-:W-:-:S02]  /*5b90*/  F2FP.PACK_AB R44, R45, R44 ;  /* 0x0000002c2d2c723e */ /* 0x000fc400000000ff */
[----:B------:R-:W-:Y:S01]  /*5ba0*/  F2FP.PACK_AB R46, R47, R46 ;  /* 0x0000002e2f2e723e */ /* 0x000fe200000000ff */
[----:B------:R-:W-:Y:S01]  /*5bb0*/  IMAD.SHL.U32 R0, R0, 0x2, RZ ;  /* 0x0000000200007824 */ /* 0x000fe200078e00ff */
[----:B------:R-:W-:Y:S01]  /*5bc0*/  BAR.SYNC.DEFER_BLOCKING 0x1, 0x100 ;  /* 0x0044000000007b1d */ /* 0x000fe20000010000 */
[----:B------:R-:W-:Y:S02]  /*5bd0*/  F2FP.PACK_AB R52, R53, R52 ;  /* 0x000000343534723e */ /* 0x000fe400000000ff */
[----:B------:R-:W-:Y:S02]  /*5be0*/  F2FP.PACK_AB R54, R55, R54 ;  /* 0x000000363736723e */ /* 0x000fe400000000ff */
[C---:B------:R-:W-:Y:S02]  /*5bf0*/  IADD3 R2, R0.reuse, 0x40, RZ ;  /* 0x0000004000027810 */ /* 0x040fe40007ffe0ff */
[----:B------:R-:W-:Y:S02]  /*5c00*/  @P0 IADD3 R2, R0, -0x40, RZ ;  /* 0xffffffc000020810 */ /* 0x000fe40007ffe0ff */
[----:B------:R-:W-:-:S02]  /*5c10*/  F2FP.PACK_AB R64, R65, R64 ;  /* 0x000000404140723e */ /* 0x000fc400000000ff */
[----:B------:R-:W-:Y:S02]  /*5c20*/  F2FP.PACK_AB R66, R67, R66 ;  /* 0x000000424342723e */ /* 0x000fe400000000ff */
[----:B------:R-:W-:Y:S02]  /*5c30*/  F2FP.PACK_AB R56, R57, R56 ;  /* 0x000000383938723e */ /* 0x000fe400000000ff */
[----:B------:R-:W-:Y:S02]  /*5c40*/  F2FP.PACK_AB R58, R59, R58 ;  /* 0x0000003a3b3a723e */ /* 0x000fe400000000ff */
[----:B------:R-:W-:Y:S02]  /*5c50*/  F2FP.PACK_AB R60, R61, R60 ;  /* 0x0000003c3d3c723e */ /* 0x000fe400000000ff */
[----:B------:R-:W-:Y:S02]  /*5c60*/  F2FP.PACK_AB R62, R63, R62 ;  /* 0x0000003e3f3e723e */ /* 0x000fe400000000ff */
        /* <DEDUP_REMOVED lines=34> */
[----:B-----5:R-:W-:Y:S01]  /*5e90*/  F2FP.PACK_AB R13, R131, R130 ;  /* 0x00000082830d723e */ /* 0x020fe200000000ff */
        /* <DEDUP_REMOVED lines=19> */
[----:B------:R-:W-:-:S03]  /*5fd0*/  PLOP3.LUT P0, PT, PT, PT, UP1, 0x80, 0x0 ;  /* 0x000000000000781c */ /* 0x000fc60003f0f018 */
        /* <DEDUP_REMOVED lines=45> */
[----:B------:R3:W-:Y:S01]  /*62b0*/  STS [R2+0x7480], R3 ;  /* 0x0074800302007388 */ /* 0x0007e20000000800 */
[----:B-1----:R-:W-:-:S02]  /*62c0*/  IMAD.U32 R9, RZ, RZ, UR5 ;  /* 0x00000005ff097e24 */ /* 0x002fc4000f8e00ff */
[----:B--2---:R-:W-:Y:S01]  /*62d0*/  IMAD.U32 R8, RZ, RZ, UR4 ;  /* 0x00000004ff087e24 */ /* 0x004fe2000f8e00ff */
[----:B------:R-:W-:Y:S06]  /*62e0*/  BAR.SYNC.DEFER_BLOCKING 0x1, 0x100 ;  /* 0x0044000000007b1d */ /* 0x000fec0000010000 */
[----:B------:R-:W-:Y:S02]  /*62f0*/  ULDC.64 UR4, c[0x0][0x360] ;  /* 0x0000d80000047ab9 */ /* 0x000fe40000000a00 */
[----:B------:R-:W-:Y:S01]  /*6300*/  UISETP.NE.U32.AND UP0, UPT, URZ, UR4, UPT ;  /* 0x000000043f00728c */ /* 0x000fe2000bf05070 */
[----:B---3--:R-:W2:Y:S03]  /*6310*/  @P0 LDG.E R0, [R8.64] ;  /* 0x0000001208000981 */ /* 0x008ea6000c1e1900 */
[----:B------:R-:W-:Y:S01]  /*6320*/  UISETP.NE.AND.EX UP0, UPT, URZ, UR5, UPT, UP0 ;  /* 0x000000053f00728c */ /* 0x000fe2000bf05300 */
[----:B----4-:R-:W-:-:S02]  /*6330*/  IMAD.MOV.U32 R4, RZ, RZ, c[0x0][0x2f0] ;  /* 0x0000bc00ff047624 */ /* 0x010fc400078e00ff */
[----:B------:R-:W-:-:S03]  /*6340*/  ULDC.64 UR4, c[0x0][0x360] ;  /* 0x0000d80000047ab9 */ /* 0x000fc60000000a00 */
[----:B------:R-:W-:-:S05]  /*6350*/  PLOP3.LUT P1, PT, PT, PT, UP0, 0x80, 0x0 ;  /* 0x000000000000781c */ /* 0x000fca0003f2f008 */
[----:B------:R-:W-:-:S06]  /*6360*/  @UP0 UIMAD.WIDE UR4, UR15, UR6, UR4 ;  /* 0x000000060f0402a5 */ /* 0x000fcc000f8e0204 */
[----:B------:R-:W-:Y:S02]  /*6370*/  IMAD.U32 R2, RZ, RZ, UR4 ;  /* 0x00000004ff027e24 */ /* 0x000fe4000f8e00ff */
[----:B------:R-:W-:-:S05]  /*6380*/  IMAD.U32 R3, RZ, RZ, UR5 ;  /* 0x00000005ff037e24 */ /* 0x000fca000f8e00ff */
[----:B------:R1:W5:Y:S01]  /*6390*/  @P1 LDG.E R4, [R2.64] ;  /* 0x0000001202041981 */ /* 0x000362000c1e1900 */
[----:B------:R-:W-:Y:S02]  /*63a0*/  UMOV UR10, URZ ;  /* 0x0000003f000a7c82 */ /* 0x000fe40008000000 */
[----:B------:R-:W-:Y:S01]  /*63b0*/  UMOV UR11, URZ ;  /* 0x0000003f000b7c82 */ /* 0x000fe20008000000 */
[----:B--2---:R-:W2:Y:S02]  /*63c0*/  @P0 R2UR UR5, R0 ;  /* 0x00000000000503c2 */ /* 0x004ea400000e0000 */
[----:B--2---:R-:W-:Y:S02]  /*63d0*/  @UP1 USHF.R.S32.HI UR4, URZ, 0x1f, UR5 ;  /* 0x0000001f3f041899 */ /* 0x004fe40008011405 */
[----:B------:R-:W-:-:S05]  /*63e0*/  @UP1 UMOV UR10, UR5 ;  /* 0x00000005000a1c82 */ /* 0x000fca0008000000 */
[----:B------:R-:W-:Y:S01]  /*63f0*/  @UP1 UMOV UR11, UR4 ;  /* 0x00000004000b1c82 */ /* 0x000fe20008000000 */
[----:B------:R-:W-:Y:S05]  /*6400*/  @P1 BRA `(.L_x_454) ;  /* 0x0000004000001947 */ /* 0x000fea0003800000 */
[----:B-1----:R-:W-:Y:S05]  /*6410*/  @!P0 BRA `(.L_x_454) ;  /* 0x0000003000008947 */ /* 0x002fea0003800000 */
[----:B------:R-:W2:Y:S04]  /*6420*/  LDG.E R0, [R8.64] ;  /* 0x0000001208007981 */ /* 0x000ea8000c1e1900 */
[----:B------:R-:W2:Y:S02]  /*6430*/  LDG.E R2, [R8.64+0x4] ;  /* 0x0000041208027981 */ /* 0x000ea4000c1e1900 */
[----:B--2--5:R-:W-:Y:S02]  /*6440*/  IADD3 R4, -R0, R2, RZ ;  /* 0x0000000200047210 */ /* 0x024fe40007ffe1ff */
.L_x_454:
[----:B-1----:R-:W-:Y:S01]  /*6450*/  LOP3.LUT R0, R37, 0xffffffe0, RZ, 0xc0, !PT ;  /* 0xffffffe025007812 */ /* 0x002fe200078ec0ff */
[----:B------:R-:W-:Y:S01]  /*6460*/  IMAD.SHL.U32 R2, R22, 0x40, RZ ;  /* 0x0000004016027824 */ /* 0x000fe200078e00ff */
[----:B------:R-:W-:Y:S01]  /*6470*/  USHF.R.S32.HI UR6, URZ, 0x1f, UR16 ;  /* 0x0000001f3f067899 */ /* 0x000fe20008011410 */
[----:B-----5:R-:W-:Y:S01]  /*6480*/  IADD3 R4, R4, -UR9, RZ ;  /* 0x8000000904047c10 */ /* 0x020fe2000fffe0ff */
[----:B------:R-:W-:Y:S01]  /*6490*/  ULDC.64 UR4, c[0x0][0x338] ;  /* 0x0000ce0000047ab9 */ /* 0x000fe20000000a00 */
[----:B------:R-:W-:Y:S01]  /*64a0*/  IMAD.IADD R0, R111, 0x1, -R0 ;  /* 0x000000016f007824 */ /* 0x000fe200078e0a00 */
[----:B------:R-:W-:Y:S01]  /*64b0*/  LOP3.LUT R2, R2, 0x1c0, RZ, 0xc0, !PT ;  /* 0x000001c002027812 */ /* 0x000fe200078ec0ff */
[----:B------:R-:W-:Y:S01]  /*64c0*/  UIMAD UR4, UR6, UR4, URZ ;  /* 0x00000004060472a4 */ /* 0x000fe2000f8e023f */
[----:B------:R-:W-:Y:S01]  /*64d0*/  IMNMX R14, R4, 0x40, PT ;  /* 0x00000040040e7817 */ /* 0x000fe20003800200 */
[----:B------:R-:W-:Y:S01]  /*64e0*/  IMAD.SHL.U32 R12, R0, 0x8, RZ ;  /* 0x00000008000c7824 */ /* 0x000fe200078e00ff */
[----:B------:R-:W-:Y:S01]  /*64f0*/  SHF.R.S32.HI R5, RZ, 0x1f, R0 ;  /* 0x0000001fff057819 */ /* 0x000fe20000011400 */
[----:B------:R-:W-:Y:S01]  /*6500*/  UIMAD UR5, UR16, UR5, UR4 ;  /* 0x00000005100572a4 */ /* 0x000fe2000f8e0204 */
[----:B------:R-:W-:Y:S01]  /*6510*/  SHF.R.U32.HI R3, RZ, 0x3, R2 ;  /* 0x00000003ff037819 */ /* 0x000fe20000011602 */
[----:B------:R-:W-:Y:S01]  /*6520*/  USHF.R.S32.HI UR7, URZ, 0x1f, UR15 ;  /* 0x0000001f3f077899 */ /* 0x000fe2000801140f */
[----:B------:R-:W-:Y:S01]  /*6530*/  LEA.HI R0, R5, R0, RZ, 0x3 ;  /* 0x0000000005007211 */ /* 0x000fe200078f18ff */
[----:B------:R-:W-:Y:S01]  /*6540*/  USEL UR15, UR15, URZ, !UP1 ;  /* 0x0000003f0f0f7287 */ /* 0x000fe2000c800000 */
[--C-:B------:R-:W-:Y:S01]  /*6550*/  LOP3.LUT R2, R2, 0x38, R12.reuse, 0xf8, !PT ;  /* 0x0000003802027812 */ /* 0x100fe200078ef80c */
[----:B------:R-:W-:Y:S01]  /*6560*/  USEL UR7, UR7, URZ, !UP1 ;  /* 0x0000003f07077287 */ /* 0x000fe2000c800000 */
[----:B------:R-:W-:Y:S01]  /*6570*/  SHF.R.S32.HI R13, RZ, 0x1f, R12 ;  /* 0x0000001fff0d7819 */ /* 0x000fe2000001140c */
[----:B------:R-:W-:Y:S01]  /*6580*/  IMAD.SHL.U32 R0, R0, 0x200, RZ ;  /* 0x0000020000007824 */ /* 0x000fe200078e00ff */
[----:B------:R-:W-:Y:S01]  /*6590*/  LOP3.LUT R2, R2, R3, RZ, 0x3c, !PT ;  /* 0x0000000302027212 */ /* 0x000fe200078e3cff */
[----:B------:R-:W-:Y:S01]  /*65a0*/  IMAD.U32 R15, RZ, RZ, UR15 ;  /* 0x0000000fff0f7e24 */ /* 0x000fe2000f8e00ff */
[----:B------:R-:W-:Y:S01]  /*65b0*/  IADD3 R4, P0, R22, UR10, RZ ;  /* 0x0000000a16047c10 */ /* 0x000fe2000ff1e0ff */
[----:B------:R-:W-:Y:S01]  /*65c0*/  IMAD.U32 R6, RZ, RZ, UR17 ;  /* 0x00000011ff067e24 */ /* 0x000fe2000f8e00ff */
[----:B------:R-:W-:Y:S01]  /*65d0*/  LOP3.LUT R0, R2, 0x7ffff000, R0, 0xf8, !PT ;  /* 0x7ffff00002007812 */ /* 0x000fe200078ef800 */
[----:B------:R-:W-:Y:S01]  /*65e0*/  IMAD.U32 R2, RZ, RZ, UR16 ;  /* 0x00000010ff027e24 */ /* 0x000fe2000f8e00ff */
[C---:B------:R-:W-:Y:S01]  /*65f0*/  ISETP.GE.AND P1, PT, R22.reuse, R14, PT ;  /* 0x0000000e1600720c */ /* 0x040fe20003f26270 */
[----:B------:R-:W-:Y:S01]  /*6600*/  BSSY B0, `(.L_x_455) ;  /* 0x0000026000007945 */ /* 0x000fe20003800000 */
[----:B------:R-:W-:Y:S01]  /*6610*/  LEA.HI.X.SX32 R5, R22, UR11, 0x1, P0 ;  /* 0x0000000b16057c11 */ /* 0x000fe200080f0eff */
[----:B------:R-:W-:Y:S01]  /*6620*/  IMAD.SHL.U32 R0, R0, 0x2, RZ ;  /* 0x0000000200007824 */ /* 0x000fe200078e00ff */
[----:B------:R-:W-:Y:S01]  /*6630*/  ISETP.GE.OR P0, PT, R12, c[0x0][0x324], P1 ;  /* 0x0000c9000c007a0c */ /* 0x000fe20000f06670 */
[----:B------:R-:W-:Y:S01]  /*6640*/  IMAD.WIDE.U32 R2, R2, c[0x0][0x338], R12 ;  /* 0x0000ce0002027a25 */ /* 0x000fe200078e000c */
[----:B------:R-:W-:-:S02]  /*6650*/  P2R R20, PR, RZ, 0x2 ;  /* 0x00000002ff147803 */ /* 0x000fc40000000000 */
[----:B------:R1:W2:Y:S01]  /*6660*/  LDS.128 R24, [R0+0x8480] ;  /* 0x0084800000187984 */ /* 0x0002a20000000c00 */
[----:B------:R-:W-:Y:S01]  /*6670*/  IMAD.WIDE R6, R6, 0x40, R4 ;  /* 0x0000004006067825 */ /* 0x000fe200078e0204 */
[----:B------:R-:W-:Y:S01]  /*6680*/  IADD3 R3, R3, UR5, RZ ;  /* 0x0000000503037c10 */ /* 0x000fe2000fffe0ff */
[----:B------:R-:W-:Y:S01]  /*6690*/  ULDC.64 UR4, c[0x0][0x340] ;  /* 0x0000d00000047ab9 */ /* 0x000fe20000000a00 */
[----:B------:R1:W3:Y:S01]  /*66a0*/  LDS.128 R28, [R0+0x8880] ;  /* 0x00888000001c7984 */ /* 0x0002e20000000c00 */
[----:B------:R-:W-:Y:S02]  /*66b0*/  UIMAD UR4, UR7, UR4, URZ ;  /* 0x00000004070472a4 */ /* 0x000fe4000f8e023f */
[----:B------:R-:W-:Y:S01]  /*66c0*/  IMAD.WIDE.U32 R10, R15, c[0x0][0x340], R2 ;  /* 0x0000d0000f0a7a25 */ /* 0x000fe200078e0002 */
[----:B------:R1:W4:Y:S01]  /*66d0*/  LDS.128 R32, [R0+0x8c80] ;  /* 0x008c800000207984 */ /* 0x0003220000000c00 */
[----:B------:R-:W-:-:S03]  /*66e0*/  UIMAD UR4, UR15, UR5, UR4 ;  /* 0x000000050f0472a4 */ /* 0x000fc6000f8e0204 */
[----:B------:R1:W1:Y:S03]  /*66f0*/  LDS.128 R36, [R0+0x9080] ;  /* 0x0090800000247984 */ /* 0x0002660000000c00 */
[----:B------:R-:W-:Y:S01]  /*6700*/  IADD3 R9, R11, UR4, RZ ;  /* 0x000000040b097c10 */ /* 0x000fe2000fffe0ff */
        /* <DEDUP_REMOVED lines=21> */
.L_x_456:
[----:B--234-:R-:W-:Y:S05]  /*6860*/  BSYNC B0 ;  /* 0x0000000000007941 */ /* 0x01cfea0003800000 */
.L_x_455:
        /* <DEDUP_REMOVED lines=17> */
.L_x_458:
[----:B------:R-:W-:Y:S05]  /*6980*/  BSYNC B0 ;  /* 0x0000000000007941 */ /* 0x000fea0003800000 */
.L_x_457:
        /* <DEDUP_REMOVED lines=16> */
.L_x_460:
[----:B------:R-:W-:Y:S05]  /*6a90*/  BSYNC B0 ;  /* 0x0000000000007941 */ /* 0x000fea0003800000 */
.L_x_459:
        /* <DEDUP_REMOVED lines=16> */
.L_x_462:
[----:B------:R-:W-:Y:S05]  /*6ba0*/  BSYNC B0 ;  /* 0x0000000000007941 */ /* 0x000fea0003800000 */
.L_x_461:
        /* <DEDUP_REMOVED lines=16> */
.L_x_464:
[----:B------:R-:W-:Y:S05]  /*6cb0*/  BSYNC B0 ;  /* 0x0000000000007941 */ /* 0x000fea0003800000 */
.L_x_463:
        /* <DEDUP_REMOVED lines=16> */
.L_x_466:
[----:B------:R-:W-:Y:S05]  /*6dc0*/  BSYNC B0 ;  /* 0x0000000000007941 */ /* 0x000fea0003800000 */
.L_x_465:
        /* <DEDUP_REMOVED lines=16> */
.L_x_468:
[----:B------:R-:W-:Y:S05]  /*6ed0*/  BSYNC B0 ;  /* 0x0000000000007941 */ /* 0x000fea0003800000 */
.L_x_467:
        /* <DEDUP_REMOVED lines=16> */
.L_x_470:
[----:B------:R-:W-:Y:S05]  /*6fe0*/  BSYNC B0 ;  /* 0x0000000000007941 */ /* 0x000fea0003800000 */
.L_x_469:
[----:B------:R-:W-:Y:S01]  /*6ff0*/  ULDC.64 UR4, c[0x0][0x308] ;  /* 0x0000c20000047ab9 */ /* 0x000fe20000000a00 */
[----:B-1----:R-:W-:Y:S01]  /*7000*/  IMAD.U32 R2, RZ, RZ, UR16 ;  /* 0x00000010ff027e24 */ /* 0x002fe2000f8e00ff */
[----:B------:R-:W-:Y:S01]  /*7010*/  UIMAD UR4, UR6, UR4, URZ ;  /* 0x00000004060472a4 */ /* 0x000fe2000f8e023f */
[----:B------:R-:W-:Y:S01]  /*7020*/  ISETP.NE.AND P0, PT, R20, RZ, PT ;  /* 0x000000ff1400720c */ /* 0x000fe20003f05270 */
[----:B------:R-:W-:Y:S01]  /*7030*/  BSSY B0, `(.L_x_471) ;  /* 0x0000013000007945 */ /* 0x000fe20003800000 */
[----:B------:R-:W-:Y:S01]  /*7040*/  IMAD.WIDE.U32 R2, R2, c[0x0][0x308], R12 ;  /* 0x0000c20002027a25 */ /* 0x000fe200078e000c */
[----:B------:R-:W-:Y:S01]  /*7050*/  UIMAD UR16, UR16, UR5, UR4 ;  /* 0x00000005101072a4 */ /* 0x000fe2000f8e0204 */
[----:B------:R-:W-:Y:S02]  /*7060*/  ISETP.GE.OR P0, PT, R12, c[0x0][0x2f4], P0 ;  /* 0x0000bd000c007a0c */ /* 0x000fe40000706670 */
        /* <DEDUP_REMOVED lines=15> */
.L_x_472:
[----:B------:R-:W-:Y:S05]  /*7160*/  BSYNC B0 ;  /* 0x0000000000007941 */ /* 0x000fea0003800000 */
.L_x_471:
        /* <DEDUP_REMOVED lines=15> */
.L_x_474:
[----:B------:R-:W-:Y:S05]  /*7260*/  BSYNC B0 ;  /* 0x0000000000007941 */ /* 0x000fea0003800000 */
.L_x_473:
        /* <DEDUP_REMOVED lines=14> */
.L_x_476:
[----:B------:R-:W-:Y:S05]  /*7350*/  BSYNC B0 ;  /* 0x0000000000007941 */ /* 0x000fea0003800000 */
.L_x_475:
        /* <DEDUP_REMOVED lines=14> */
.L_x_478:
[----:B------:R-:W-:Y:S05]  /*7440*/  BSYNC B0 ;  /* 0x0000000000007941 */ /* 0x000fea0003800000 */
.L_x_477:
        /* <DEDUP_REMOVED lines=14> */
.L_x_480:
[----:B------:R-:W-:Y:S05]  /*7530*/  BSYNC B0 ;  /* 0x0000000000007941 */ /* 0x000fea0003800000 */
.L_x_479:
        /* <DEDUP_REMOVED lines=14> */
.L_x_482:
[----:B------:R-:W-:Y:S05]  /*7620*/  BSYNC B0 ;  /* 0x0000000000007941 */ /* 0x000fea0003800000 */
.L_x_481:
        /* <DEDUP_REMOVED lines=14> */
.L_x_484:
[----:B------:R-:W-:Y:S05]  /*7710*/  BSYNC B0 ;  /* 0x0000000000007941 */ /* 0x000fea0003800000 */
.L_x_483:
        /* <DEDUP_REMOVED lines=14> */
.L_x_453:
[----:B------:R-:W-:Y:S02]  /*7800*/  ULDC.64 UR4, c[0x0][0x358] ;  /* 0x0000d60000047ab9 */ /* 0x000fe40000000a00 */
[----:B------:R-:W-:Y:S02]  /*7810*/  UISETP.NE.U32.AND UP1, UPT, URZ, UR4, UPT ;  /* 0x000000043f00728c */ /* 0x000fe4000bf25070 */
[----:B------:R-:W-:Y:S02]  /*7820*/  UMOV UR6, 0x4 ;  /* 0x0000000400067882 */ /* 0x000fe40000000000 */
[----:B------:R-:W-:-:S03]  /*7830*/  UISETP.NE.AND.EX UP1, UPT, URZ, UR5, UPT, UP1 ;  /* 0x000000053f00728c */ /* 0x000fc6000bf25310 */
[----:B------:R-:W-:Y:S02]  /*7840*/  ULDC.64 UR4, c[0x0][0x358] ;  /* 0x0000d60000047ab9 */ /* 0x000fe40000000a00 */
[----:B------:R-:W-:Y:S01]  /*7850*/  UIMAD.WIDE UR4, UR15, UR6, UR4 ;  /* 0x000000060f0472a5 */ /* 0x000fe2000f8e0204 */
[----:B------:R-:W-:-:S05]  /*7860*/  PLOP3.LUT P0, PT, PT, PT, UP1, 0x80, 0x0 ;  /* 0x000000000000781c */ /* 0x000fca0003f0f018 */
[----:B------:R-:W-:Y:S01]  /*7870*/  IMAD.U32 R4, RZ, RZ, UR4 ;  /* 0x00000004ff047e24 */ /* 0x000fe2000f8e00ff */
[----:B------:R-:W-:Y:S01]  /*7880*/  MOV R5, UR5 ;  /* 0x0000000500057c02 */ /* 0x000fe20008000f00 */
[----:B------:R-:W-:-:S06]  /*7890*/  ULDC.64 UR4, c[0x0][0x360] ;  /* 0x0000d80000047ab9 */ /* 0x000fcc0000000a00 */
[----:B------:R-:W2:Y:S01]  /*78a0*/  @P0 LDG.E R0, [R4.64] ;  /* 0x0000001204000981 */ /* 0x000ea2000c1e1900 */
[----:B------:R-:W-:Y:S01]  /*78b0*/  UISETP.NE.U32.AND UP0, UPT, URZ, UR4, UPT ;  /* 0x000000043f00728c */ /* 0x000fe2000bf05070 */
[----:B------:R-:W-:-:S03]  /*78c0*/  IMAD.MOV.U32 R6, RZ, RZ, c[0x0][0x2f0] ;  /* 0x0000bc00ff067624 */ /* 0x000fc600078e00ff */
[----:B------:R-:W-:-:S03]  /*78d0*/  UISETP.NE.AND.EX UP0, UPT, URZ, UR5, UPT, UP0 ;  /* 0x000000053f00728c */ /* 0x000fc6000bf05300 */
[----:B------:R-:W-:-:S03]  /*78e0*/  ULDC.64 UR4, c[0x0][0x360] ;  /* 0x0000d80000047ab9 */ /* 0x000fc60000000a00 */
[----:B------:R-:W-:-:S05]  /*78f0*/  PLOP3.LUT P1, PT, PT, PT, UP0, 0x80, 0x0 ;  /* 0x000000000000781c */ /* 0x000fca0003f2f008 */
[----:B------:R-:W-:-:S06]  /*7900*/  @UP0 UIMAD.WIDE UR4, UR15, UR6, UR4 ;  /* 0x000000060f0402a5 */ /* 0x000fcc000f8e0204 */
[----:B------:R-:W-:Y:S01]  /*7910*/  MOV R2, UR4 ;  /* 0x0000000400027c02 */ /* 0x000fe20008000f00 */
        /* <DEDUP_REMOVED lines=13> */
.L_x_485:
[----:B-1----:R-:W1:Y:S01]  /*79f0*/  S2R R2, SR_TID.X ;  /* 0x0000000000027919 */ /* 0x002e620000002100 */
[----:B------:R-:W-:Y:S01]  /*7a00*/  USHF.R.S32.HI UR6, URZ, 0x1f, UR16 ;  /* 0x0000001f3f067899 */ /* 0x000fe20008011410 */
[----:B-----5:R-:W-:Y:S01]  /*7a10*/  IADD3 R15, R6, -UR9, RZ ;  /* 0x80000009060f7c10 */ /* 0x020fe2000fffe0ff */
[----:B------:R-:W-:Y:S01]  /*7a20*/  ULDC.64 UR4, c[0x0][0x308] ;  /* 0x0000c20000047ab9 */ /* 0x000fe20000000a00 */
[----:B------:R-:W-:Y:S01]  /*7a30*/  IMAD.U32 R6, RZ, RZ, UR17 ;  /* 0x00000011ff067e24 */ /* 0x000fe2000f8e00ff */
[----:B------:R-:W-:Y:S01]  /*7a40*/  UIMAD UR4, UR6, UR4, URZ ;  /* 0x00000004060472a4 */ /* 0x000fe2000f8e023f */
[----:B------:R-:W-:Y:S01]  /*7a50*/  BSSY B0, `(.L_x_486) ;  /* 0x0000024000007945 */ /* 0x000fe20003800000 */
[----:B------:R-:W-:-:S02]  /*7a60*/  USHF.R.S32.HI UR7, URZ, 0x1f, UR15 ;  /* 0x0000001f3f077899 */ /* 0x000fc4000801140f */
[----:B------:R-:W-:Y:S02]  /*7a70*/  UIMAD UR5, UR16, UR5, UR4 ;  /* 0x00000005100572a4 */ /* 0x000fe4000f8e0204 */
[----:B------:R-:W-:Y:S02]  /*7a80*/  USEL UR15, UR15, URZ, !UP1 ;  /* 0x0000003f0f0f7287 */ /* 0x000fe4000c800000 */
[----:B------:R-:W-:-:S04]  /*7a90*/  USEL UR7, UR7, URZ, !UP1 ;  /* 0x0000003f07077287 */ /* 0x000fc8000c800000 */
[----:B------:R-:W-:Y:S01]  /*7aa0*/  IMAD.U32 R16, RZ, RZ, UR15 ;  /* 0x0000000fff107e24 */ /* 0x000fe2000f8e00ff */
[----:B-1----:R-:W-:-:S04]  /*7ab0*/  SHF.R.S32.HI R14, RZ, 0x1f, R2 ;  /* 0x0000001fff0e7819 */ /* 0x002fc80000011402 */
[----:B------:R-:W-:-:S04]  /*7ac0*/  LEA.HI R14, R14, R2, RZ, 0x5 ;  /* 0x000000020e0e7211 */ /* 0x000fc800078f28ff */
[----:B------:R-:W-:Y:S02]  /*7ad0*/  LOP3.LUT R0, R14, 0x1fffffe0, RZ, 0xc0, !PT ;  /* 0x1fffffe00e007812 */ /* 0x000fe400078ec0ff */
[----:B------:R-:W-:-:S03]  /*7ae0*/  SHF.R.S32.HI R14, RZ, 0x5, R14 ;  /* 0x00000005ff0e7819 */ /* 0x000fc6000001140e */
[----:B------:R-:W-:Y:S01]  /*7af0*/  IMAD.IADD R0, R2, 0x1, -R0 ;  /* 0x0000000102007824 */ /* 0x000fe200078e0a00 */
[C---:B------:R-:W-:Y:S01]  /*7b00*/  IADD3 R4, P0, R14.reuse, UR10, RZ ;  /* 0x0000000a0e047c10 */ /* 0x040fe2000ff1e0ff */
[----:B------:R-:W-:Y:S01]  /*7b10*/  IMAD.U32 R2, RZ, RZ, UR16 ;  /* 0x00000010ff027e24 */ /* 0x000fe2000f8e00ff */
[----:B------:R-:W-:Y:S01]  /*7b20*/  ISETP.GE.AND P1, PT, R14, R15, PT ;  /* 0x0000000f0e00720c */ /* 0x000fe20003f26270 */
[----:B------:R-:W-:Y:S01]  /*7b30*/  IMAD.SHL.U32 R12, R0, 0x8, RZ ;  /* 0x00000008000c7824 */ /* 0x000fe200078e00ff */
[----:B------:R-:W-:Y:S02]  /*7b40*/  LEA.HI.X.SX32 R5, R14, UR11, 0x1, P0 ;  /* 0x0000000b0e057c11 */ /* 0x000fe400080f0eff */
[----:B------:R-:W-:Y:S02]  /*7b50*/  P2R R17, PR, RZ, 0x2 ;  /* 0x00000002ff117803 */ /* 0x000fe40000000000 */
[----:B------:R-:W-:Y:S01]  /*7b60*/  SHF.R.S32.HI R13, RZ, 0x1f, R12 ;  /* 0x0000001fff0d7819 */ /* 0x000fe2000001140c */
[----:B------:R-:W-:Y:S01]  /*7b70*/  IMAD.WIDE R6, R6, 0x40, R4 ;  /* 0x0000004006067825 */ /* 0x000fe200078e0204 */
        /* <DEDUP_REMOVED lines=17> */
.L_x_487:
[----:B------:R-:W-:Y:S05]  /*7c90*/  BSYNC B0 ;  /* 0x0000000000007941 */ /* 0x000fea0003800000 */
.L_x_486:
        /* <DEDUP_REMOVED lines=17> */
.L_x_489:
[----:B------:R-:W-:Y:S05]  /*7db0*/  BSYNC B0 ;  /* 0x0000000000007941 */ /* 0x000fea0003800000 */
.L_x_488:
        /* <DEDUP_REMOVED lines=16> */
.L_x_491:
[----:B------:R-:W-:Y:S05]  /*7ec0*/  BSYNC B0 ;  /* 0x0000000000007941 */ /* 0x000fea0003800000 */
.L_x_490:
        /* <DEDUP_REMOVED lines=16> */
.L_x_493:
[----:B------:R-:W-:Y:S05]  /*7fd0*/  BSYNC B0 ;  /* 0x0000000000007941 */ /* 0x000fea0003800000 */
.L_x_492:
        /* <DEDUP_REMOVED lines=16> */
.L_x_495:
[----:B------:R-:W-:Y:S05]  /*80e0*/  BSYNC B0 ;  /* 0x0000000000007941 */ /* 0x000fea0003800000 */
.L_x_494:
        /* <DEDUP_REMOVED lines=16> */
.L_x_497:
[----:B------:R-:W-:Y:S05]  /*81f0*/  BSYNC B0 ;  /* 0x0000000000007941 */ /* 0x000fea0003800000 */
.L_x_496:
        /* <DEDUP_REMOVED lines=16> */
.L_x_499:
[----:B------:R-:W-:Y:S05]  /*8300*/  BSYNC B0 ;  /* 0x0000000000007941 */ /* 0x000fea0003800000 */
.L_x_498:
        /* <DEDUP_REMOVED lines=16> */
.L_x_501:
[----:B------:R-:W-:Y:S05]  /*8410*/  BSYNC B0 ;  /* 0x0000000000007941 */ /* 0x000fea0003800000 */
.L_x_500:
        /* <DEDUP_REMOVED lines=23> */
.L_x_503:
[----:B------:R-:W-:Y:S05]  /*8590*/  BSYNC B0 ;  /* 0x0000000000007941 */ /* 0x000fea0003800000 */
.L_x_502:
        /* <DEDUP_REMOVED lines=15> */
.L_x_505:
[----:B------:R-:W-:Y:S05]  /*8690*/  BSYNC B0 ;  /* 0x0000000000007941 */ /* 0x000fea0003800000 */
.L_x_504:
        /* <DEDUP_REMOVED lines=14> */
.L_x_507:
[----:B------:R-:W-:Y:S05]  /*8780*/  BSYNC B0 ;  /* 0x0000000000007941 */ /* 0x000fea0003800000 */
.L_x_506:
        /* <DEDUP_REMOVED lines=14> */
.L_x_509:
[----:B------:R-:W-:Y:S05]  /*8870*/  BSYNC B0 ;  /* 0x0000000000007941 */ /* 0x000fea0003800000 */
.L_x_508:
        /* <DEDUP_REMOVED lines=14> */
.L_x_511:
[----:B------:R-:W-:Y:S05]  /*8960*/  BSYNC B0 ;  /* 0x0000000000007941 */ /* 0x000fea0003800000 */
.L_x_510:
        /* <DEDUP_REMOVED lines=14> */
.L_x_513:
[----:B------:R-:W-:Y:S05]  /*8a50*/  BSYNC B0 ;  /* 0x0000000000007941 */ /* 0x000fea0003800000 */
.L_x_512:
        /* <DEDUP_REMOVED lines=14> */
.L_x_515:
[----:B------:R-:W-:Y:S05]  /*8b40*/  BSYNC B0 ;  /* 0x0000000000007941 */ /* 0x000fea0003800000 */
.L_x_514:
        /* <DEDUP_REMOVED lines=14> */
.L_x_516:
        /* <DEDUP_REMOVED lines=13> */
.L_x_1157:


//--------------------- .text._ZN7cutlass13device_kernelIN5flash32FlashAttnBwdPostprocessConvertdQIN4cute5tupleIJNS3_1CILi32EEENS5_ILi256EEEEEENS_6half_tEfNS_4arch4Sm80ELi256ENS3_8TiledMMAINS3_8MMA_AtomIJNS3_28SM80_16x8x16_F32F16F16F32_TNEEEENS3_6LayoutINS4_IJNS5_ILi1EEENS5_ILi8EEESH_EEENS4_IJNS5_ILi0EEESH_SK_EEEEENS4_IJNS5_ILi16EEENS5_ILi128EEESN_EEEEELb0EEEEEvNT_6ParamsE --------------------------
	.section	.text._ZN7cutlass13device_kernelIN5flash32FlashAttnBwdPostprocessConvertdQIN4cute5tupleIJNS3_1CILi32EEENS5_ILi256EEEEEENS_6half_tEfNS_4arch4Sm80ELi256ENS3_8TiledMMAINS3_8MMA_AtomIJNS3_28SM80_16x8x16_F32F16F16F32_TNEEEENS3_6LayoutINS4_IJNS5_ILi1EEENS5_ILi8EEESH_EEENS4_IJNS5_ILi0EEESH_SK_EEEEENS4_IJNS5_ILi16EEENS5_ILi128EEESN_EEEEELb0EEEEEvNT_6ParamsE,"ax",@progbits
	.sectioninfo	@"SHI_REGISTERS=51"
	.align	128
.text._ZN7cutlass13device_kernelIN5flash32FlashAttnBwdPostprocessConvertdQIN4cute5tupleIJNS3_1CILi32EEENS5_ILi256EEEEEENS_6half_tEfNS_4arch4Sm80ELi256ENS3_8TiledMMAINS3_8MMA_AtomIJNS3_28SM80_16x8x16_F32F16F16F32_TNEEEENS3_6LayoutINS4_IJNS5_ILi1EEENS5_ILi8EEESH_EEENS4_IJNS5_ILi0EEESH_SK_EEEEENS4_IJNS5_ILi16EEENS5_ILi128EEESN_EEEEELb0EEEEEvNT_6ParamsE:
        .type           _ZN7cutlass13device_kernelIN5flash32FlashAttnBwdPostprocessConvertdQIN4cute5tupleIJNS3_1CILi32EEENS5_ILi256EEEEEENS_6half_tEfNS_4arch4Sm80ELi256ENS3_8TiledMMAINS3_8MMA_AtomIJNS3_28SM80_16x8x16_F32F16F16F32_TNEEEENS3_6LayoutINS4_IJNS5_ILi1EEENS5_ILi8EEESH_EEENS4_IJNS5_ILi0EEESH_SK_EEEEENS4_IJNS5_ILi16EEENS5_ILi128EEESN_EEEEELb0EEEEEvNT_6ParamsE,@function
        .size           _ZN7cutlass13device_kernelIN5flash32FlashAttnBwdPostprocessConvertdQIN4cute5tupleIJNS3_1CILi32EEENS5_ILi256EEEEEENS_6half_tEfNS_4arch4Sm80ELi256ENS3_8TiledMMAINS3_8MMA_AtomIJNS3_28SM80_16x8x16_F32F16F16F32_TNEEEENS3_6LayoutINS4_IJNS5_ILi1EEENS5_ILi8EEESH_EEENS4_IJNS5_ILi0EEESH_SK_EEEEENS4_IJNS5_ILi16EEENS5_ILi128EEESN_EEEEELb0EEEEEvNT_6ParamsE,(.L_x_1158 - _ZN7cutlass13device_kernelIN5flash32FlashAttnBwdPostprocessConvertdQIN4cute5tupleIJNS3_1CILi32EEENS5_ILi256EEEEEENS_6half_tEfNS_4arch4Sm80ELi256ENS3_8TiledMMAINS3_8MMA_AtomIJNS3_28SM80_16x8x16_F32F16F16F32_TNEEEENS3_6LayoutINS4_IJNS5_ILi1EEENS5_ILi8EEESH_EEENS4_IJNS5_ILi0EEESH_SK_EEEEENS4_IJNS5_ILi16EEENS5_ILi128EEESN_EEEEELb0EEEEEvNT_6ParamsE)
        .other          _ZN7cutlass13device_kernelIN5flash32FlashAttnBwdPostprocessConvertdQIN4cute5tupleIJNS3_1CILi32EEENS5_ILi256EEEEEENS_6half_tEfNS_4arch4Sm80ELi256ENS3_8TiledMMAINS3_8MMA_AtomIJNS3_28SM80_16x8x16_F32F16F16F32_TNEEEENS3_6LayoutINS4_IJNS5_ILi1EEENS5_ILi8EEESH_EEENS4_IJNS5_ILi0EEESH_SK_EEEEENS4_IJNS5_ILi16EEENS5_ILi128EEESN_EEEEELb0EEEEEvNT_6ParamsE,@"STO_CUDA_ENTRY STV_DEFAULT"
_ZN7cutlass13device_kernelIN5flash32FlashAttnBwdPostprocessConvertdQIN4cute5tupleIJNS3_1CILi32EEENS5_ILi256EEEEEENS_6half_tEfNS_4arch4Sm80ELi256ENS3_8TiledMMAINS3_8MMA_AtomIJNS3_28SM80_16x8x16_F32F16F16F32_TNEEEENS3_6LayoutINS4_IJNS5_ILi1EEENS5_ILi8EEESH_EEENS4_IJNS5_ILi0EEESH_SK_EEEEENS4_IJNS5_ILi16EEENS5_ILi128EEESN_EEEEELb0EEEEEvNT_6ParamsE:
[----:B------:R-:W-:Y:S02]  /*0000*/  IMAD.MOV.U32 R1, RZ, RZ, c[0x0][0x28] ;  /* 0x00000a00ff017624 */ /* 0x000fe400078e00ff */
[----:B------:R-:W0:Y:S01]  /*0010*/  S2R R11, SR_CTAID.Z ;  /* 0x00000000000b7919 */ /* 0x000e220000002700 */
[----:B------:R-:W-:Y:S01]  /*0020*/  ISETP.NE.U32.AND P0, PT, RZ, c[0x0][0x1c8], PT ;  /* 0x00007200ff007a0c */ /* 0x000fe20003f05070 */
[----:B------:R-:W-:Y:S01]  /*0030*/  IMAD.MOV.U32 R6, RZ, RZ, 0x4 ;  /* 0x00000004ff067424 */ /* 0x000fe200078e00ff */
[----:B------:R-:W-:Y:S01]  /*0040*/  ISETP.NE.U32.AND P1, PT, RZ, c[0x0][0x1c0], PT ;  /* 0x00007000ff007a0c */ /* 0x000fe20003f25070 */
[----:B------:R-:W-:Y:S01]  /*0050*/  ULDC.64 UR4, c[0x0][0x118] ;  /* 0x0000460000047ab9 */ /* 0x000fe20000000a00 */
[----:B------:R-:W-:Y:S02]  /*0060*/  ISETP.NE.AND.EX P0, PT, RZ, c[0x0][0x1cc], PT, P0 ;  /* 0x00007300ff007a0c */ /* 0x000fe40003f05300 */
[----:B------:R-:W-:Y:S01]  /*0070*/  ISETP.NE.AND.EX P1, PT, RZ, c[0x0][0x1c4], PT, P1 ;  /* 0x00007100ff007a0c */ /* 0x000fe20003f25310 */
[----:B------:R-:W-:Y:S02]  /*0080*/  IMAD.MOV.U32 R41, RZ, RZ, c[0x0][0x190] ;  /* 0x00006400ff297624 */ /* 0x000fe400078e00ff */
[----:B0-----:R-:W-:-:S08]  /*0090*/  IMAD.WIDE R4, R11, R6, c[0x0][0x1c0] ;  /* 0x000070000b047625 */ /* 0x001fd000078e0206 */
[----:B------:R-:W-:Y:S02]  /*00a0*/  @P0 IMAD.WIDE R6, R11, R6, c[0x0][0x1c8] ;  /* 0x000072000b060625 */ /* 0x000fe400078e0206 */
[----:B------:R0:W5:Y:S01]  /*00b0*/  @P1 LDG.E R38, [R4.64] ;  /* 0x0000000404261981 */ /* 0x000162000c1e1900 */
[----:B------:R-:W-:-:S03]  /*00c0*/  ISETP.NE.U32.AND P2, PT, RZ, c[0x0][0x1c0], PT ;  /* 0x00007000ff007a0c */ /* 0x000fc60003f45070 */
[----:B------:R0:W5:Y:S04]  /*00d0*/  @P0 LDG.E R41, [R6.64] ;  /* 0x0000000406290981 */ /* 0x000168000c1e1900 */
[----:B------:R-:W1:Y:S02]  /*00e0*/  S2R R3, SR_CTAID.X ;  /* 0x0000000000037919 */ /* 0x000e640000002500 */
[----:B-1----:R-:W-:Y:S01]  /*00f0*/  IMAD.SHL.U32 R42, R3, 0x20, RZ ;  /* 0x00000020032a7824 */ /* 0x002fe200078e00ff */
[----:B------:R-:W-:Y:S05]  /*0100*/  @P0 BRA `(.L_x_517) ;  /* 0x0000004000000947 */ /* 0x000fea0003800000 */
[----:B0-----:R-:W-:Y:S05]  /*0110*/  @!P1 BRA `(.L_x_517) ;  /* 0x0000003000009947 */ /* 0x001fea0003800000 */
[----:B------:R-:W2:Y:S04]  /*0120*/  LDG.E R0, [R4.64] ;  /* 0x0000000404007981 */ /* 0x000ea8000c1e1900 */
[----:B-----5:R-:W2:Y:S02]  /*0130*/  LDG.E R41, [R4.64+0x4] ;  /* 0x0000040404297981 */ /* 0x020ea4000c1e1900 */
[----:B--2---:R-:W-:-:S03]  /*0140*/  IMAD.IADD R41, R41, 0x1, -R0 ;  /* 0x0000000129297824 */ /* 0x004fc600078e0a00 */
.L_x_517:
[----:B0-----:R-:W-:Y:S02]  /*0150*/  ISETP.NE.AND.EX P0, PT, RZ, c[0x0][0x1c4], PT, P2 ;  /* 0x00007100ff007a0c */ /* 0x001fe40003f05320 */
[----:B-----5:R-:W-:-:S02]  /*0160*/  ISETP.LE.AND P2, PT, R41, R42, PT ;  /* 0x0000002a2900720c */ /* 0x020fc40003f43270 */
[----:B------:R-:W-:-:S11]  /*0170*/  @P1 LEA R2, R11, R38, 0x5 ;  /* 0x000000260b021211 */ /* 0x000fd600078e28ff */
[----:B------:R-:W-:Y:S05]  /*0180*/  @P0 EXIT P2 ;  /* 0x000000000000094d */ /* 0x000fea0001000000 */
[----:B------:R-:W0:Y:S01]  /*0190*/  S2R R39, SR_TID.X ;  /* 0x0000000000277919 */ /* 0x000e220000002100 */
[----:B------:R-:W-:Y:S01]  /*01a0*/  @P1 SHF.R.S32.HI R5, RZ, 0x1f, R2 ;  /* 0x0000001fff051819 */ /* 0x000fe20000011402 */
[----:B------:R-:W-:Y:S01]  /*01b0*/  IMAD.SHL.U32 R9, R3, 0x2000, RZ ;  /* 0x0000200003097824 */ /* 0x000fe200078e00ff */
[----:B------:R-:W-:Y:S01]  /*01c0*/  SEL R36, R11, RZ, !P0 ;  /* 0x000000ff0b247207 */ /* 0x000fe20004000000 */
[----:B------:R-:W1:Y:S01]  /*01d0*/  S2R R0, SR_CTAID.Y ;  /* 0x0000000000007919 */ /* 0x000e620000002600 */
[----:B------:R-:W-:-:S05]  /*01e0*/  @P1 LEA.HI R5, R5, R2, RZ, 0x5 ;  /* 0x0000000205051211 */ /* 0x000fca00078f28ff */
[----:B------:R-:W-:-:S05]  /*01f0*/  @P1 IMAD.SHL.U32 R5, R5, 0x100, RZ ;  /* 0x0000010005051824 */ /* 0x000fca00078e00ff */
[----:B------:R-:W-:Y:S02]  /*0200*/  @P1 LOP3.LUT R7, R5, 0xffffe000, RZ, 0xc0, !PT ;  /* 0xffffe00005071812 */ /* 0x000fe400078ec0ff */
[----:B------:R-:W-:Y:S02]  /*0210*/  CS2R R4, SRZ ;  /* 0x0000000000047805 */ /* 0x000fe4000001ff00 */
[--C-:B------:R-:W-:Y:S01]  /*0220*/  @P1 SHF.R.S32.HI R5, RZ, 0x1f, R7.reuse ;  /* 0x0000001fff051819 */ /* 0x100fe20000011407 */
[----:B------:R-:W-:Y:S01]  /*0230*/  @P1 IMAD.MOV.U32 R4, RZ, RZ, R7 ;  /* 0x000000ffff041224 */ /* 0x000fe200078e0007 */
[----:B------:R-:W-:Y:S01]  /*0240*/  SHF.R.S32.HI R7, RZ, 0x1f, R9 ;  /* 0x0000001fff077819 */ /* 0x000fe20000011409 */
[----:B0-----:R-:W-:Y:S01]  /*0250*/  IMAD.SHL.U32 R2, R39, 0x4, RZ ;  /* 0x0000000427027824 */ /* 0x001fe200078e00ff */
[----:B-1----:R-:W-:-:S04]  /*0260*/  SHF.R.S32.HI R37, RZ, 0x1f, R0 ;  /* 0x0000001fff257819 */ /* 0x002fc80000011400 */
[----:B------:R-:W-:Y:S02]  /*0270*/  IADD3 R4, P2, P3, R4, R2, R9 ;  /* 0x0000000204047210 */ /* 0x000fe40007b5e009 */
[----:B------:R-:W-:Y:S01]  /*0280*/  SHF.R.S32.HI R6, RZ, 0x1f, R2 ;  /* 0x0000001fff067819 */ /* 0x000fe20000011402 */
[----:B------:R-:W-:Y:S01]  /*0290*/  IMAD R9, R37, c[0x0][0x178], RZ ;  /* 0x00005e0025097a24 */ /* 0x000fe200078e02ff */
[----:B------:R-:W-:Y:S02]  /*02a0*/  SHF.R.S32.HI R2, RZ, 0x1f, R11 ;  /* 0x0000001fff027819 */ /* 0x000fe4000001140b */
[----:B------:R-:W-:Y:S01]  /*02b0*/  IADD3.X R5, R5, R6, R7, P2, P3 ;  /* 0x0000000605057210 */ /* 0x000fe200017e6407 */
[----:B------:R-:W-:Y:S01]  /*02c0*/  IMAD R9, R0, c[0x0][0x17c], R9 ;  /* 0x00005f0000097a24 */ /* 0x000fe200078e0209 */
[----:B------:R-:W-:-:S03]  /*02d0*/  SEL R2, R2, RZ, !P0 ;  /* 0x000000ff02027207 */ /* 0x000fc60004000000 */
[----:B------:R-:W-:-:S04]  /*02e0*/  IMAD.WIDE.U32 R4, R0, c[0x0][0x178], R4 ;  /* 0x00005e0000047a25 */ /* 0x000fc800078e0004 */
[----:B------:R-:W-:Y:S02]  /*02f0*/  IMAD R7, R2, c[0x0][0x180], RZ ;  /* 0x0000600002077a24 */ /* 0x000fe400078e02ff */
[----:B------:R-:W-:Y:S02]  /*0300*/  IMAD.IADD R5, R5, 0x1, R9 ;  /* 0x0000000105057824 */ /* 0x000fe400078e0209 */
[C---:B------:R-:W-:Y:S02]  /*0310*/  IMAD R7, R36.reuse, c[0x0][0x184], R7 ;  /* 0x0000610024077a24 */ /* 0x040fe400078e0207 */
[----:B------:R-:W-:-:S05]  /*0320*/  IMAD.WIDE.U32 R4, R36, c[0x0][0x180], R4 ;  /* 0x0000600024047a25 */ /* 0x000fca00078e0004 */
[----:B------:R-:W-:Y:S02]  /*0330*/  IADD3 R5, R5, R7, RZ ;  /* 0x0000000705057210 */ /* 0x000fe40007ffe0ff */
[----:B------:R-:W-:-:S04]  /*0340*/  LEA R44, P0, R4, c[0x0][0x160], 0x2 ;  /* 0x00005800042c7a11 */ /* 0x000fc800078010ff */
[----:B------:R-:W-:-:S05]  /*0350*/  LEA.HI.X R45, R4, c[0x0][0x164], R5, 0x2, P0 ;  /* 0x00005900042d7a11 */ /* 0x000fca00000f1405 */
[----:B------:R0:W2:Y:S04]  /*0360*/  LDG.E.128 R4, [R44.64] ;  /* 0x000000042c047981 */ /* 0x0000a8000c1e1d00 */
[----:B------:R0:W3:Y:S04]  /*0370*/  LDG.E.128 R8, [R44.64+0x1000] ;  /* 0x001000042c087981 */ /* 0x0000e8000c1e1d00 */
[----:B------:R0:W4:Y:S04]  /*0380*/  LDG.E.128 R12, [R44.64+0x2000] ;  /* 0x002000042c0c7981 */ /* 0x000128000c1e1d00 */
[----:B------:R0:W5:Y:S04]  /*0390*/  LDG.E.128 R16, [R44.64+0x3000] ;  /* 0x003000042c107981 */ /* 0x000168000c1e1d00 */
[----:B------:R0:W5:Y:S04]  /*03a0*/  LDG.E.128 R20, [R44.64+0x4000] ;  /* 0x004000042c147981 */ /* 0x000168000c1e1d00 */
[----:B------:R0:W5:Y:S04]  /*03b0*/  LDG.E.128 R24, [R44.64+0x5000] ;  /* 0x005000042c187981 */ /* 0x000168000c1e1d00 */
[----:B------:R0:W5:Y:S04]  /*03c0*/  LDG.E.128 R28, [R44.64+0x6000] ;  /* 0x006000042c1c7981 */ /* 0x000168000c1e1d00 */
[----:B------:R0:W5:Y:S01]  /*03d0*/  LDG.E.128 R32, [R44.64+0x7000] ;  /* 0x007000042c207981 */ /* 0x000162000c1e1d00 */
[----:B------:R-:W-:Y:S01]  /*03e0*/  SHF.R.S32.HI R46, RZ, 0x1f, R39 ;  /* 0x0000001fff2e7819 */ /* 0x000fe20000011427 */
[----:B------:R-:W-:Y:S01]  /*03f0*/  IMAD.IADD R41, R41, 0x1, -R42 ;  /* 0x0000000129297824 */ /* 0x000fe200078e0a2a */
[----:B------:R-:W-:Y:S01]  /*0400*/  BSSY B0, `(.L_x_518) ;  /* 0x00000bd000007945 */ /* 0x000fe20003800000 */
[----:B------:R-:W-:Y:S01]  /*0410*/  IMAD R37, R37, c[0x0][0x1a8], RZ ;  /* 0x00006a0025257a24 */ /* 0x000fe200078e02ff */
[----:B------:R-:W-:-:S02]  /*0420*/  LEA.HI R40, R46, R39, RZ, 0x2 ;  /* 0x000000272e287211 */ /* 0x000fc400078f10ff */
[-C--:B------:R-:W-:Y:S01]  /*0430*/  LEA.HI R47, R46, R39.reuse, RZ, 0x6 ;  /* 0x000000272e2f7211 */ /* 0x080fe200078f30ff */
[----:B------:R-:W-:Y:S01]  /*0440*/  IMAD R37, R0, c[0x0][0x1ac], R37 ;  /* 0x00006b0000257a24 */ /* 0x000fe200078e0225 */
[--C-:B------:R-:W-:Y:S02]  /*0450*/  SHF.R.S32.HI R43, RZ, 0x2, R40.reuse ;  /* 0x00000002ff2b7819 */ /* 0x100fe40000011428 */
[----:B------:R-:W-:Y:S01]  /*0460*/  SHF.R.S32.HI R48, RZ, 0x1f, R40 ;  /* 0x0000001fff307819 */ /* 0x000fe20000011428 */
[----:B------:R-:W-:Y:S01]  /*0470*/  IMAD.SHL.U32 R47, R47, 0x8, RZ ;  /* 0x000000082f2f7824 */ /* 0x000fe200078e00ff */
[----:B0-----:R-:W-:Y:S02]  /*0480*/  LEA.HI R45, R46, R39, RZ, 0x5 ;  /* 0x000000272e2d7211 */ /* 0x001fe400078f28ff */
[----:B------:R-:W-:Y:S02]  /*0490*/  LEA.HI R48, R48, R43, RZ, 0x3 ;  /* 0x0000002b30307211 */ /* 0x000fe400078f18ff */
[----:B------:R-:W-:-:S02]  /*04a0*/  LEA.HI R46, R46, R39, RZ, 0x7 ;  /* 0x000000272e2e7211 */ /* 0x000fc400078f38ff */
[----:B------:R-:W-:Y:S02]  /*04b0*/  LOP3.LUT R44, R48, 0xfffffff8, RZ, 0xc0, !PT ;  /* 0xfffffff8302c7812 */ /* 0x000fe400078ec0ff */
[--C-:B------:R-:W-:Y:S02]  /*04c0*/  SHF.R.S32.HI R48, RZ, 0x1f, R45.reuse ;  /* 0x0000001fff307819 */ /* 0x100fe4000001142d */
[----:B------:R-:W-:Y:S01]  /*04d0*/  SHF.R.U32.HI R46, RZ, 0x1, R46 ;  /* 0x00000001ff2e7819 */ /* 0x000fe2000001162e */
[----:B------:R-:W-:Y:S01]  /*04e0*/  IMAD.IADD R44, R43, 0x1, -R44 ;  /* 0x000000012b2c7824 */ /* 0x000fe200078e0a2c */
[----:B------:R-:W-:Y:S02]  /*04f0*/  SHF.R.S32.HI R43, RZ, 0x5, R45 ;  /* 0x00000005ff2b7819 */ /* 0x000fe4000001142d */
[----:B------:R-:W-:Y:S02]  /*0500*/  LOP3.LUT R40, R40, 0x7ffffffc, RZ, 0xc0, !PT ;  /* 0x7ffffffc28287812 */ /* 0x000fe400078ec0ff */
[----:B------:R-:W-:-:S02]  /*0510*/  LEA.HI R48, R48, R43, RZ, 0x2 ;  /* 0x0000002b30307211 */ /* 0x000fc400078f10ff */
[----:B------:R-:W-:Y:S01]  /*0520*/  LOP3.LUT R47, R47, 0x7ffffe00, RZ, 0xc0, !PT ;  /* 0x7ffffe002f2f7812 */ /* 0x000fe200078ec0ff */
[----:B------:R-:W-:Y:S01]  /*0530*/  IMAD.IADD R40, R39, 0x1, -R40 ;  /* 0x0000000127287824 */ /* 0x000fe200078e0a28 */
[----:B------:R-:W-:Y:S02]  /*0540*/  LOP3.LUT R48, R48, 0x7fffffc, RZ, 0xc0, !PT ;  /* 0x07fffffc30307812 */ /* 0x000fe400078ec0ff */
[----:B------:R-:W-:Y:S01]  /*0550*/  IMNMX R41, R41, 0x20, PT ;  /* 0x0000002029297817 */ /* 0x000fe20003800200 */
[----:B------:R-:W-:Y:S01]  /*0560*/  IMAD R40, R40, 0x2, R47 ;  /* 0x0000000228287824 */ /* 0x000fe200078e022f */
[----:B--2---:R0:W-:Y:S04]  /*0570*/  STS.128 [R39.X16], R4 ;  /* 0x0000000427007388 */ /* 0x0041e8000000cc00 */
[----:B---3--:R1:W-:Y:S04]  /*0580*/  STS.128 [R39.X16+0x1000], R8 ;  /* 0x0010000827007388 */ /* 0x0083e8000000cc00 */
[----:B----4-:R-:W-:Y:S04]  /*0590*/  STS.128 [R39.X16+0x2000], R12 ;  /* 0x0020000c27007388 */ /* 0x010fe8000000cc00 */
[----:B-----5:R-:W-:Y:S04]  /*05a0*/  STS.128 [R39.X16+0x3000], R16 ;  /* 0x0030001027007388 */ /* 0x020fe8000000cc00 */
[----:B------:R-:W-:Y:S01]  /*05b0*/  STS.128 [R39.X16+0x4000], R20 ;  /* 0x0040001427007388 */ /* 0x000fe2000000cc00 */
[----:B0-----:R-:W-:-:S02]  /*05c0*/  LOP3.LUT R4, R45, 0xffffffe0, RZ, 0xc0, !PT ;  /* 0xffffffe02d047812 */ /* 0x001fc400078ec0ff */
[----:B------:R-:W-:Y:S01]  /*05d0*/  SHF.R.S32.HI R5, RZ, 0x1f, R44 ;  /* 0x0000001fff057819 */ /* 0x000fe2000001142c */
[----:B------:R-:W-:Y:S01]  /*05e0*/  STS.128 [R39.X16+0x5000], R24 ;  /* 0x0050001827007388 */ /* 0x000fe2000000cc00 */
[----:B-1----:R-:W-:Y:S01]  /*05f0*/  LOP3.LUT R9, R46, 0x40, RZ, 0xc0, !PT ;  /* 0x000000402e097812 */ /* 0x002fe200078ec0ff */
[----:B------:R-:W-:Y:S01]  /*0600*/  IMAD.IADD R4, R39, 0x1, -R4 ;  /* 0x0000000127047824 */ /* 0x000fe200078e0a04 */
[----:B------:R-:W-:Y:S01]  /*0610*/  LEA.HI R5, R5, R44, RZ, 0x2 ;  /* 0x0000002c05057211 */ /* 0x000fe200078f10ff */
[----:B------:R-:W-:Y:S01]  /*0620*/  STS.128 [R39.X16+0x6000], R28 ;  /* 0x0060001c27007388 */ /* 0x000fe2000000cc00 */
[----:B------:R-:W-:Y:S01]  /*0630*/  SHF.R.U32.HI R10, RZ, 0x3, R9 ;  /* 0x00000003ff0a7819 */ /* 0x000fe20000011609 */
[C---:B------:R-:W-:Y:S01]  /*0640*/  IMAD.IADD R11, R43.reuse, 0x1, -R48 ;  /* 0x000000012b0b7824 */ /* 0x040fe200078e0a30 */
[C---:B------:R-:W-:Y:S01]  /*0650*/  LEA.HI R7, R4.reuse, R4, RZ, 0x1 ;  /* 0x0000000404077211 */ /* 0x040fe200078f08ff */
[----:B------:R-:W-:Y:S01]  /*0660*/  STS.128 [R39.X16+0x7000], R32 ;  /* 0x0070002027007388 */ /* 0x000fe2000000cc00 */
[----:B------:R-:W-:Y:S01]  /*0670*/  IMAD.SHL.U32 R4, R4, 0x8, RZ ;  /* 0x0000000804047824 */ /* 0x000fe200078e00ff */
[----:B------:R-:W-:-:S02]  /*0680*/  SHF.L.U32 R6, R43, 0x3, RZ ;  /* 0x000000032b067819 */ /* 0x000fc400000006ff */
[----:B------:R-:W-:Y:S01]  /*0690*/  BAR.SYNC.DEFER_BLOCKING 0x0 ;  /* 0x0000000000007b1d */ /* 0x000fe20000010000 */
[----:B------:R-:W-:Y:S01]  /*06a0*/  IMAD.SHL.U32 R7, R7, 0x100, RZ ;  /* 0x0000010007077824 */ /* 0x000fe200078e00ff */
[----:B------:R-:W-:Y:S02]  /*06b0*/  LOP3.LUT R9, R9, 0x8, R4, 0xf8, !PT ;  /* 0x0000000809097812 */ /* 0x000fe400078ef804 */
[----:B------:R-:W-:Y:S02]  /*06c0*/  ISETP.GE.AND P0, PT, R4, c[0x0][0x194], PT ;  /* 0x0000650004007a0c */ /* 0x000fe40003f06270 */
[----:B------:R-:W-:Y:S02]  /*06d0*/  LOP3.LUT R8, R7, 0x7ffffe00, RZ, 0xc0, !PT ;  /* 0x7ffffe0007087812 */ /* 0x000fe400078ec0ff */
[C---:B------:R-:W-:Y:S01]  /*06e0*/  LOP3.LUT R7, R5.reuse, 0x7fffffc, RZ, 0xc0, !PT ;  /* 0x07fffffc05077812 */ /* 0x040fe200078ec0ff */
[----:B------:R-:W-:Y:S01]  /*06f0*/  IMAD.SHL.U32 R5, R5, 0x10, RZ ;  /* 0x0000001005057824 */ /* 0x000fe200078e00ff */
[----:B------:R-:W-:Y:S01]  /*0700*/  LOP3.LUT R10, R9, R10, RZ, 0x3c, !PT ;  /* 0x0000000a090a7212 */ /* 0x000fe200078e3cff */
[----:B------:R-:W-:Y:S01]  /*0710*/  IMAD R11, R11, 0x10, R8 ;  /* 0x000000100b0b7824 */ /* 0x000fe200078e0208 */
[----:B------:R-:W-:-:S02]  /*0720*/  IADD3 R9, R44, -R7, RZ ;  /* 0x800000072c097210 */ /* 0x000fc40007ffe0ff */
[----:B------:R-:W-:-:S04]  /*0730*/  LOP3.LUT R5, R5, 0x40, RZ, 0xc0, !PT ;  /* 0x0000004005057812 */ /* 0x000fc800078ec0ff */
[----:B------:R-:W-:Y:S01]  /*0740*/  LOP3.LUT R7, R5, 0x8, R6, 0xf8, !PT ;  /* 0x0000000805077812 */ /* 0x000fe200078ef806 */
[----:B------:R-:W-:Y:S01]  /*0750*/  IMAD.IADD R6, R11, 0x1, R10 ;  /* 0x000000010b067824 */ /* 0x000fe200078e020a */
[----:B------:R-:W-:Y:S01]  /*0760*/  SHF.R.U32.HI R8, RZ, 0x3, R5 ;  /* 0x00000003ff087819 */ /* 0x000fe20000011605 */
[----:B------:R-:W-:Y:S01]  /*0770*/  IMAD R5, R9, 0x10, R40 ;  /* 0x0000001009057824 */ /* 0x000fe200078e0228 */
[----:B------:R-:W0:Y:S02]  /*0780*/  LDS R34, [R39.X4+0x400] ;  /* 0x0004000027227984 */ /* 0x000e240000004800 */
[----:B------:R-:W-:Y:S02]  /*0790*/  LOP3.LUT R8, R7, R8, RZ, 0x3c, !PT ;  /* 0x0000000807087212 */ /* 0x000fe400078e3cff */
[----:B------:R-:W1:Y:S03]  /*07a0*/  LDS R33, [R39.X4+0x800] ;  /* 0x0008000027217984 */ /* 0x000e660000004800 */
[----:B------:R-:W-:Y:S01]  /*07b0*/  IMAD.IADD R8, R8, 0x1, R5 ;  /* 0x0000000108087824 */ /* 0x000fe200078e0205 */
[----:B------:R-:W2:Y:S04]  /*07c0*/  LDS R32, [R39.X4+0xc00] ;  /* 0x000c000027207984 */ /* 0x000ea80000004800 */
[----:B------:R-:W3:Y:S04]  /*07d0*/  LDS R35, [R39.X4] ;  /* 0x0000000027237984 */ /* 0x000ee80000004800 */
[----:B------:R-:W4:Y:S04]  /*07e0*/  LDS R26, [R39.X4+0x1000] ;  /* 0x00100000271a7984 */ /* 0x000f280000004800 */
[----:B------:R-:W5:Y:S04]  /*07f0*/  LDS R31, [R39.X4+0x1400] ;  /* 0x00140000271f7984 */ /* 0x000f680000004800 */
[----:B------:R-:W5:Y:S04]  /*0800*/  LDS R28, [R39.X4+0x2c00] ;  /* 0x002c0000271c7984 */ /* 0x000f680000004800 */
[----:B------:R-:W5:Y:S04]  /*0810*/  LDS R25, [R39.X4+0x3000] ;  /* 0x0030000027197984 */ /* 0x000f680000004800 */
[----:B------:R-:W5:Y:S04]  /*0820*/  LDS R27, [R39.X4+0x3400] ;  /* 0x00340000271b7984 */ /* 0x000f680000004800 */
[----:B------:R-:W5:Y:S04]  /*0830*/  LDS R22, [R39.X4+0x2800] ;  /* 0x0028000027167984 */ /* 0x000f680000004800 */
[----:B------:R-:W5:Y:S01]  /*0840*/  LDS R19, [R39.X4+0x4c00] ;  /* 0x004c000027137984 */ /* 0x000f620000004800 */
[----:B0-----:R-:W-:-:S03]  /*0850*/  FMUL.FTZ R40, R34, c[0x0][0x1b8] ;  /* 0x00006e0022287a20 */ /* 0x001fc60000410000 */
[----:B------:R-:W0:Y:S01]  /*0860*/  LDS R9, [R39.X4+0x4000] ;  /* 0x0040000027097984 */ /* 0x000e220000004800 */
[----:B-1----:R-:W-:-:S03]  /*0870*/  FMUL.FTZ R42, R33, c[0x0][0x1b8] ;  /* 0x00006e00212a7a20 */ /* 0x002fc60000410000 */
[----:B------:R-:W1:Y:S01]  /*0880*/  LDS R20, [R39.X4+0x4400] ;  /* 0x0044000027147984 */ /* 0x000e620000004800 */
[----:B--2---:R-:W-:-:S03]  /*0890*/  FMUL.FTZ R45, R32, c[0x0][0x1b8] ;  /* 0x00006e00202d7a20 */ /* 0x004fc60000410000 */
[----:B------:R-:W2:Y:S01]  /*08a0*/  LDS R12, [R39.X4+0x5000] ;  /* 0x00500000270c7984 */ /* 0x000ea20000004800 */
[----:B---3--:R-:W-:-:S03]  /*08b0*/  FMUL.FTZ R35, R35, c[0x0][0x1b8] ;  /* 0x00006e0023237a20 */ /* 0x008fc60000410000 */
[----:B------:R-:W3:Y:S01]  /*08c0*/  LDS R18, [R39.X4+0x5400] ;  /* 0x0054000027127984 */ /* 0x000ee20000004800 */
[----:B----4-:R-:W-:Y:S01]  /*08d0*/  FMUL.FTZ R26, R26, c[0x0][0x1b8] ;  /* 0x00006e001a1a7a20 */ /* 0x010fe20000410000 */
[----:B------:R-:W-:Y:S02]  /*08e0*/  F2FP.PACK_AB R35, R40, R35 ;  /* 0x000000232823723e */ /* 0x000fe400000000ff */
[----:B------:R-:W4:Y:S01]  /*08f0*/  LDS R24, [R39.X4+0x1800] ;  /* 0x0018000027187984 */ /* 0x000f220000004800 */
[----:B-----5:R-:W-:Y:S01]  /*0900*/  FMUL.FTZ R31, R31, c[0x0][0x1b8] ;  /* 0x00006e001f1f7a20 */ /* 0x020fe20000410000 */
[----:B------:R-:W-:Y:S02]  /*0910*/  F2FP.PACK_AB R40, R45, R42 ;  /* 0x0000002a2d28723e */ /* 0x000fe400000000ff */
[----:B------:R-:W5:Y:S01]  /*0920*/  LDS R30, [R39.X4+0x1c00] ;  /* 0x001c0000271e7984 */ /* 0x000f620000004800 */
[----:B------:R-:W-:-:S03]  /*0930*/  FMUL.FTZ R47, R28, c[0x0][0x1b8] ;  /* 0x00006e001c2f7a20 */ /* 0x000fc60000410000 */
[----:B------:R-:W5:Y:S01]  /*0940*/  LDS R23, [R39.X4+0x2000] ;  /* 0x0020000027177984 */ /* 0x000f620000004800 */
[----:B------:R-:W-:-:S03]  /*0950*/  FMUL.FTZ R28, R25, c[0x0][0x1b8] ;  /* 0x00006e00191c7a20 */ /* 0x000fc60000410000 */
[----:B------:R-:W5:Y:S01]  /*0960*/  LDS R29, [R39.X4+0x2400] ;  /* 0x00240000271d7984 */ /* 0x000f620000004800 */
[----:B------:R-:W-:-:S03]  /*0970*/  FMUL.FTZ R27, R27, c[0x0][0x1b8] ;  /* 0x00006e001b1b7a20 */ /* 0x000fc60000410000 */
[----:B------:R-:W5:Y:S01]  /*0980*/  LDS R14, [R39.X4+0x3800] ;  /* 0x00380000270e7984 */ /* 0x000f620000004800 */
[----:B------:R-:W-:Y:S01]  /*0990*/  FMUL.FTZ R42, R22, c[0x0][0x1b8] ;  /* 0x00006e00162a7a20 */ /* 0x000fe20000410000 */
[----:B------:R-:W-:Y:S02]  /*09a0*/  F2FP.PACK_AB R22, R31, R26 ;  /* 0x0000001a1f16723e */ /* 0x000fe400000000ff */
[----:B------:R-:W5:Y:S01]  /*09b0*/  LDS R21, [R39.X4+0x3c00] ;  /* 0x003c000027157984 */ /* 0x000f620000004800 */
[----:B------:R-:W-:Y:S01]  /*09c0*/  F2FP.PACK_AB R26, R27, R28 ;  /* 0x0000001c1b1a723e */ /* 0x000fe200000000ff */
[----:B------:R-:W-:Y:S01]  /*09d0*/  FMUL.FTZ R28, R19, c[0x0][0x1b8] ;  /* 0x00006e00131c7a20 */ /* 0x000fe20000410000 */
[----:B------:R-:W-:Y:S01]  /*09e0*/  F2FP.PACK_AB R25, R47, R42 ;  /* 0x0000002a2f19723e */ /* 0x000fe200000000ff */
[----:B------:R-:W5:Y:S01]  /*09f0*/  LDS R13, [R39.X4+0x4800] ;  /* 0x00480000270d7984 */ /* 0x000f620000004800 */
[----:B0-----:R-:W-:-:S03]  /*0a00*/  FMUL.FTZ R9, R9, c[0x0][0x1b8] ;  /* 0x00006e0009097a20 */ /* 0x001fc60000410000 */
[----:B------:R-:W0:Y:S01]  /*0a10*/  LDS R11, [R39.X4+0x5800] ;  /* 0x00580000270b7984 */ /* 0x000e220000004800 */
[----:B-1----:R-:W-:-:S03]  /*0a20*/  FMUL.FTZ R20, R20, c[0x0][0x1b8] ;  /* 0x00006e0014147a20 */ /* 0x002fc60000410000 */
[----:B------:R-:W1:Y:S01]  /*0a30*/  LDS R17, [R39.X4+0x5c00] ;  /* 0x005c000027117984 */ /* 0x000e620000004800 */
[----:B--2---:R-:W-:Y:S01]  /*0a40*/  FMUL.FTZ R12, R12, c[0x0][0x1b8] ;  /* 0x00006e000c0c7a20 */ /* 0x004fe20000410000 */
[----:B------:R-:W-:Y:S02]  /*0a50*/  F2FP.PACK_AB R20, R20, R9 ;  /* 0x000000091414723e */ /* 0x000fe400000000ff */
[----:B------:R-:W2:Y:S01]  /*0a60*/  LDS R5, [R39.X4+0x6000] ;  /* 0x0060000027057984 */ /* 0x000ea20000004800 */
[----:B---3--:R-:W-:-:S03]  /*0a70*/  FMUL.FTZ R19, R18, c[0x0][0x1b8] ;  /* 0x00006e0012137a20 */ /* 0x008fc60000410000 */
[----:B------:R-:W3:Y:S01]  /*0a80*/  LDS R16, [R39.X4+0x6400] ;  /* 0x0064000027107984 */ /* 0x000ee20000004800 */
[----:B----4-:R-:W-:Y:S01]  /*0a90*/  FMUL.FTZ R24, R24, c[0x0][0x1b8] ;  /* 0x00006e0018187a20 */ /* 0x010fe20000410000 */
[----:B------:R-:W-:Y:S02]  /*0aa0*/  F2FP.PACK_AB R19, R19, R12 ;  /* 0x0000000c1313723e */ /* 0x000fe400000000ff */
[----:B------:R-:W4:Y:S01]  /*0ab0*/  LDS R7, [R39.X4+0x6800] ;  /* 0x0068000027077984 */ /* 0x000f220000004800 */
[----:B-----5:R-:W-:-:S03]  /*0ac0*/  FMUL.FTZ R45, R30, c[0x0][0x1b8] ;  /* 0x00006e001e2d7a20 */ /* 0x020fc60000410000 */
[----:B------:R-:W5:Y:S01]  /*0ad0*/  LDS R15, [R39.X4+0x6c00] ;  /* 0x006c0000270f7984 */ /* 0x000f620000004800 */
[----:B------:R-:W-:Y:S01]  /*0ae0*/  FMUL.FTZ R30, R23, c[0x0][0x1b8] ;  /* 0x00006e00171e7a20 */ /* 0x000fe20000410000 */
[----:B------:R-:W-:Y:S02]  /*0af0*/  F2FP.PACK_AB R23, R45, R24 ;  /* 0x000000182d17723e */ /* 0x000fe400000000ff */
[----:B------:R-:W5:Y:S01]  /*0b00*/  LDS R10, [R39.X4+0x7000] ;  /* 0x00700000270a7984 */ /* 0x000f620000004800 */
[----:B------:R-:W-:-:S03]  /*0b10*/  FMUL.FTZ R29, R29, c[0x0][0x1b8] ;  /* 0x00006e001d1d7a20 */ /* 0x000fc60000410000 */
[----:B------:R-:W5:Y:S01]  /*0b20*/  LDS R33, [R39.X4+0x7400] ;  /* 0x0074000027217984 */ /* 0x000f620000004800 */
[----:B------:R-:W-:Y:S01]  /*0b30*/  FMUL.FTZ R14, R14, c[0x0][0x1b8] ;  /* 0x00006e000e0e7a20 */ /* 0x000fe20000410000 */
[----:B------:R-:W-:Y:S02]  /*0b40*/  F2FP.PACK_AB R24, R29, R30 ;  /* 0x0000001e1d18723e */ /* 0x000fe400000000ff */
[----:B------:R-:W5:Y:S01]  /*0b50*/  LDS R32, [R39.X4+0x7800] ;  /* 0x0078000027207984 */ /* 0x000f620000004800 */
[----:B------:R-:W-:-:S03]  /*0b60*/  FMUL.FTZ R21, R21, c[0x0][0x1b8] ;  /* 0x00006e0015157a20 */ /* 0x000fc60000410000 */
[----:B------:R-:W5:Y:S01]  /*0b70*/  LDS R34, [R39.X4+0x7c00] ;  /* 0x007c000027227984 */ /* 0x000f620000004800 */
[----:B------:R-:W-:Y:S01]  /*0b80*/  FMUL.FTZ R13, R13, c[0x0][0x1b8] ;  /* 0x00006e000d0d7a20 */ /* 0x000fe20000410000 */
[----:B------:R-:W-:Y:S01]  /*0b90*/  F2FP.PACK_AB R14, R21, R14 ;  /* 0x0000000e150e723e */ /* 0x000fe200000000ff */
[----:B0-----:R-:W-:-:S03]  /*0ba0*/  FMUL.FTZ R11, R11, c[0x0][0x1b8] ;  /* 0x00006e000b0b7a20 */ /* 0x001fc60000410000 */
[----:B------:R-:W-:Y:S01]  /*0bb0*/  F2FP.PACK_AB R13, R28, R13 ;  /* 0x0000000d1c0d723e */ /* 0x000fe200000000ff */
[----:B-1----:R-:W-:Y:S02]  /*0bc0*/  FMUL.FTZ R18, R17, c[0x0][0x1b8] ;  /* 0x00006e0011127a20 */ /* 0x002fe40000410000 */
[----:B------:R-:W-:Y:S02]  /*0bd0*/  IMAD R17, R2, c[0x0][0x1b0], RZ ;  /* 0x00006c0002117a24 */ /* 0x000fe400078e02ff */
[----:B--2---:R-:W-:Y:S01]  /*0be0*/  FMUL.FTZ R5, R5, c[0x0][0x1b8] ;  /* 0x00006e0005057a20 */ /* 0x004fe20000410000 */
[----:B------:R-:W-:Y:S01]  /*0bf0*/  F2FP.PACK_AB R18, R18, R11 ;  /* 0x0000000b1212723e */ /* 0x000fe200000000ff */
[----:B------:R-:W-:Y:S02]  /*0c00*/  IMAD R17, R36, c[0x0][0x1b4], R17 ;  /* 0x00006d0024117a24 */ /* 0x000fe400078e0211 */
[----:B---3--:R-:W-:Y:S02]  /*0c10*/  FMUL.FTZ R16, R16, c[0x0][0x1b8] ;  /* 0x00006e0010107a20 */ /* 0x008fe40000410000 */
[----:B----4-:R-:W-:-:S03]  /*0c20*/  FMUL.FTZ R7, R7, c[0x0][0x1b8] ;  /* 0x00006e0007077a20 */ /* 0x010fc60000410000 */
[----:B------:R-:W-:Y:S02]  /*0c30*/  F2FP.PACK_AB R5, R16, R5 ;  /* 0x000000051005723e */ /* 0x000fe400000000ff */
[----:B------:R-:W-:Y:S01]  /*0c40*/  IADD3 R16, R43, 0x10, RZ ;  /* 0x000000102b107810 */ /* 0x000fe20007ffe0ff */
[----:B-----5:R-:W-:Y:S01]  /*0c50*/  FMUL.FTZ R12, R15, c[0x0][0x1b8] ;  /* 0x00006e000f0c7a20 */ /* 0x020fe20000410000 */
[----:B------:R-:W-:Y:S02]  /*0c60*/  SHF.L.U32 R15, R8, 0x1, RZ ;  /* 0x00000001080f7819 */ /* 0x000fe400000006ff */
[----:B------:R-:W-:Y:S01]  /*0c70*/  ISETP.GE.OR P3, PT, R16, R41, P0 ;  /* 0x000000291000720c */ /* 0x000fe20000766670 */
[----:B------:R-:W-:Y:S01]  /*0c80*/  FMUL.FTZ R10, R10, c[0x0][0x1b8] ;  /* 0x00006e000a0a7a20 */ /* 0x000fe20000410000 */
[----:B------:R-:W-:Y:S01]  /*0c90*/  F2FP.PACK_AB R12, R12, R7 ;  /* 0x000000070c0c723e */ /* 0x000fe200000000ff */
[----:B------:R-:W-:Y:S01]  /*0ca0*/  STS [R15+0x8000], R35 ;  /* 0x008000230f007388 */ /* 0x000fe20000000800 */
[----:B------:R-:W-:-:S02]  /*0cb0*/  IMAD.SHL.U32 R7, R6, 0x2, RZ ;  /* 0x0000000206077824 */ /* 0x000fc400078e00ff */
[----:B------:R-:W-:Y:S01]  /*0cc0*/  FMUL.FTZ R33, R33, c[0x0][0x1b8] ;  /* 0x00006e0021217a20 */ /* 0x000fe20000410000 */
[----:B------:R-:W-:Y:S01]  /*0cd0*/  STS [R15+0x8100], R40 ;  /* 0x008100280f007388 */ /* 0x000fe20000000800 */
[----:B------:R-:W-:-:S03]  /*0ce0*/  FMUL.FTZ R32, R32, c[0x0][0x1b8] ;  /* 0x00006e0020207a20 */ /* 0x000fc60000410000 */
[----:B------:R-:W-:Y:S01]  /*0cf0*/  F2FP.PACK_AB R33, R33, R10 ;  /* 0x0000000a2121723e */ /* 0x000fe200000000ff */
[----:B------:R-:W-:Y:S01]  /*0d00*/  STS [R15+0x9000], R24 ;  /* 0x009000180f007388 */ /* 0x000fe20000000800 */
[----:B------:R-:W-:-:S03]  /*0d10*/  FMUL.FTZ R9, R34, c[0x0][0x1b8] ;  /* 0x00006e0022097a20 */ /* 0x000fc60000410000 */
[----:B------:R-:W-:Y:S02]  /*0d20*/  STS [R15+0x9100], R25 ;  /* 0x009100190f007388 */ /* 0x000fe40000000800 */
[----:B------:R-:W-:Y:S02]  /*0d30*/  F2FP.PACK_AB R32, R9, R32 ;  /* 0x000000200920723e */ /* 0x000fe400000000ff */
        /* <DEDUP_REMOVED lines=8> */
[----:B0-----:R-:W-:-:S03]  /*0dc0*/  IADD3 R13, R43, 0x8, RZ ;  /* 0x000000082b0d7810 */ /* 0x001fc60007ffe0ff */
[----:B------:R-:W-:Y:S01]  /*0dd0*/  STS [R15+0xa200], R19 ;  /* 0x00a200130f007388 */ /* 0x000fe20000000800 */
[----:B-1----:R-:W-:-:S03]  /*0de0*/  SHF.R.S32.HI R5, RZ, 0x1f, R4 ;  /* 0x0000001fff057819 */ /* 0x002fc60000011404 */
[----:B------:R-:W-:Y:S01]  /*0df0*/  STS [R15+0xa300], R18 ;  /* 0x00a300120f007388 */ /* 0x000fe20000000800 */
[----:B------:R-:W-:Y:S02]  /*0e00*/  ISETP.GE.OR P2, PT, R13, R41, P0 ;  /* 0x000000290d00720c */ /* 0x000fe40000746670 */
[----:B--2---:R-:W-:Y:S01]  /*0e10*/  CS2R R12, SRZ ;  /* 0x00000000000c7805 */ /* 0x004fe2000001ff00 */
[----:B------:R-:W-:Y:S01]  /*0e20*/  STS [R15+0xb200], R33 ;  /* 0x00b200210f007388 */ /* 0x000fe20000000800 */
[--C-:B------:R-:W-:Y:S01]  /*0e30*/  @P1 SHF.R.S32.HI R13, RZ, 0x1f, R38.reuse ;  /* 0x0000001fff0d1819 */ /* 0x100fe20000011426 */
[----:B------:R-:W-:Y:S02]  /*0e40*/  @P1 IMAD.MOV.U32 R12, RZ, RZ, R38 ;  /* 0x000000ffff0c1224 */ /* 0x000fe400078e0026 */
[----:B------:R0:W-:Y:S04]  /*0e50*/  STS [R15+0xb300], R32 ;  /* 0x00b300200f007388 */ /* 0x0001e80000000800 */
[----:B------:R-:W-:Y:S01]  /*0e60*/  BAR.SYNC.DEFER_BLOCKING 0x0 ;  /* 0x0000000000007b1d */ /* 0x000fe20000010000 */
[----:B0-----:R-:W-:Y:S01]  /*0e70*/  IMAD.WIDE.U32 R14, R0, c[0x0][0x1a8], R4 ;  /* 0x00006a00000e7a25 */ /* 0x001fe200078e0004 */
[----:B------:R-:W-:-:S02]  /*0e80*/  IADD3 R0, R43, 0x18, RZ ;  /* 0x000000182b007810 */ /* 0x000fc40007ffe0ff */
[----:B------:R-:W-:Y:S01]  /*0e90*/  IADD3 R4, P4, R43, R12, RZ ;  /* 0x0000000c2b047210 */ /* 0x000fe20007f9e0ff */
[----:B------:R-:W-:Y:S01]  /*0ea0*/  IMAD.IADD R15, R15, 0x1, R37 ;  /* 0x000000010f0f7824 */ /* 0x000fe200078e0225 */
[-C--:B------:R-:W-:Y:S02]  /*0eb0*/  ISETP.GE.OR P1, PT, R0, R41.reuse, P0 ;  /* 0x000000290000720c */ /* 0x080fe40000726670 */
[C---:B------:R-:W-:Y:S01]  /*0ec0*/  ISETP.GE.OR P0, PT, R43.reuse, R41, P0 ;  /* 0x000000292b00720c */ /* 0x040fe20000706670 */
[----:B------:R-:W-:Y:S01]  /*0ed0*/  IMAD.WIDE.U32 R36, R36, c[0x0][0x1b0], R14 ;  /* 0x00006c0024247a25 */ /* 0x000fe200078e000e */
[----:B------:R-:W-:Y:S02]  /*0ee0*/  LEA.HI.X.SX32 R5, R43, R13, 0x1, P4 ;  /* 0x0000000d2b057211 */ /* 0x000fe400020f0eff */
[----:B------:R-:W-:-:S03]  /*0ef0*/  LEA R12, R6, 0x8000, 0x1 ;  /* 0x00008000060c7811 */ /* 0x000fc600078e08ff */
[----:B------:R-:W-:Y:S01]  /*0f00*/  IMAD.WIDE R2, R3, 0x20, R4 ;  /* 0x0000002003027825 */ /* 0x000fe200078e0204 */
[----:B------:R0:W1:Y:S03]  /*0f10*/  LDS.128 R8, [R7+0x8300] ;  /* 0x0083000007087984 */ /* 0x0000660000000c00 */
[----:B------:R-:W-:Y:S02]  /*0f20*/  IMAD.IADD R5, R37, 0x1, R17 ;  /* 0x0000000125057824 */ /* 0x000fe400078e0211 */
[----:B------:R-:W-:Y:S05]  /*0f30*/  @P0 BRA `(.L_x_519) ;  /* 0x0000009000000947 */ /* 0x000fea0003800000 */
[----:B------:R-:W2:Y:S01]  /*0f40*/  LDS.128 R12, [R12] ;  /* 0x000000000c0c7984 */ /* 0x000ea20000000c00 */
[----:B------:R-:W-:Y:S01]  /*0f50*/  MOV R4, R36 ;  /* 0x0000002400047202 */ /* 0x000fe20000000f00 */
[----:B------:R-:W-:-:S04]  /*0f60*/  IMAD R19, R3, c[0x0][0x1a0], RZ ;  /* 0x0000680003137a24 */ /* 0x000fc800078e02ff */
[----:B------:R-:W-:-:S04]  /*0f70*/  IMAD.WIDE.U32 R16, R2, c[0x0][0x1a0], R4 ;  /* 0x0000680002107a25 */ /* 0x000fc800078e0004 */
[----:B------:R-:W-:Y:S01]  /*0f80*/  IMAD R19, R2, c[0x0][0x1a4], R19 ;  /* 0x0000690002137a24 */ /* 0x000fe200078e0213 */
[----:B------:R-:W-:-:S03]  /*0f90*/  LEA R18, P0, R16, c[0x0][0x188], 0x1 ;  /* 0x0000620010127a11 */ /* 0x000fc600078008ff */
[----:B------:R-:W-:-:S05]  /*0fa0*/  IMAD.IADD R17, R17, 0x1, R19 ;  /* 0x0000000111117824 */ /* 0x000fca00078e0213 */
[----:B------:R-:W-:-:S05]  /*0fb0*/  LEA.HI.X R19, R16, c[0x0][0x18c], R17, 0x1, P0 ;  /* 0x0000630010137a11 */ /* 0x000fca00000f0c11 */
[----:B--2---:R2:W-:Y:S02]  /*0fc0*/  STG.E.128 [R18.64], R12 ;  /* 0x0000000c12007986 */ /* 0x0045e4000c101d04 */
.L_x_519:
[----:B------:R-:W-:Y:S05]  /*0fd0*/  BSYNC B0 ;  /* 0x0000000000007941 */ /* 0x000fea0003800000 */
.L_x_518:
[----:B--2---:R2:W3:Y:S01]  /*0fe0*/  LDS.128 R12, [R7+0x8100] ;  /* 0x00810000070c7984 */ /* 0x0044e20000000c00 */
[----:B------:R-:W-:Y:S01]  /*0ff0*/  BSSY B0, `(.L_x_520) ;  /* 0x000000d000007945 */ /* 0x000fe20003800000 */
[----:B------:R-:W-:Y:S05]  /*1000*/  @P2 BRA `(.L_x_521) ;  /* 0x000000b000002947 */ /* 0x000fea0003800000 */
[----:B------:R-:W-:Y:S01]  /*1010*/  IADD3 R19, P0, R2, 0x8, RZ ;  /* 0x0000000802137810 */ /* 0x000fe20007f1e0ff */
[----:B------:R-:W-:Y:S02]  /*1020*/  IMAD.MOV.U32 R16, RZ, RZ, R36 ;  /* 0x000000ffff107224 */ /* 0x000fe400078e0024 */
[----:B------:R-:W-:Y:S02]  /*1030*/  IMAD.MOV.U32 R17, RZ, RZ, R5 ;  /* 0x000000ffff117224 */ /* 0x000fe400078e0005 */
[----:B------:R-:W-:Y:S02]  /*1040*/  IMAD.X R0, RZ, RZ, R3, P0 ;  /* 0x000000ffff007224 */ /* 0x000fe400000e0603 */
[----:B------:R-:W-:-:S04]  /*1050*/  IMAD.WIDE.U32 R16, R19, c[0x0][0x1a0], R16 ;  /* 0x0000680013107a25 */ /* 0x000fc800078e0010 */
[----:B------:R-:W-:Y:S01]  /*1060*/  IMAD R0, R0, c[0x0][0x1a0], RZ ;  /* 0x0000680000007a24 */ /* 0x000fe200078e02ff */
[----:B------:R-:W-:-:S03]  /*1070*/  LEA R18, P0, R16, c[0x0][0x188], 0x1 ;  /* 0x0000620010127a11 */ /* 0x000fc600078008ff */
[----:B------:R-:W-:-:S05]  /*1080*/  IMAD R19, R19, c[0x0][0x1a4], R0 ;  /* 0x0000690013137a24 */ /* 0x000fca00078e0200 */
[----:B------:R-:W-:-:S04]  /*1090*/  IADD3 R17, R17, R19, RZ ;  /* 0x0000001311117210 */ /* 0x000fc80007ffe0ff */
[----:B------:R-:W-:-:S05]  /*10a0*/  LEA.HI.X R19, R16, c[0x0][0x18c], R17, 0x1, P0 ;  /* 0x0000630010137a11 */ /* 0x000fca00000f0c11 */
[----:B---3--:R3:W-:Y:S02]  /*10b0*/  STG.E.128 [R18.64], R12 ;  /* 0x0000000c12007986 */ /* 0x0087e4000c101d04 */
.L_x_521:
[----:B------:R-:W-:Y:S05]  /*10c0*/  BSYNC B0 ;  /* 0x0000000000007941 */ /* 0x000fea0003800000 */
.L_x_520:
[----:B---3--:R3:W4:Y:S01]  /*10d0*/  LDS.128 R12, [R7+0x8200] ;  /* 0x00820000070c7984 */ /* 0x0087220000000c00 */
[----:B------:R-:W-:Y:S01]  /*10e0*/  BSSY B0, `(.L_x_522) ;  /* 0x000000d000007945 */ /* 0x000fe20003800000 */
[----:B------:R-:W-:Y:S05]  /*10f0*/  @P3 BRA `(.L_x_523) ;  /* 0x000000b000003947 */ /* 0x000fea0003800000 */
[----:B------:R-:W-:Y:S01]  /*1100*/  IADD3 R17, P0, R2, 0x10, RZ ;  /* 0x0000001002117810 */ /* 0x000fe20007f1e0ff */
[----:B------:R-:W-:Y:S02]  /*1110*/  IMAD.MOV.U32 R6, RZ, RZ, R36 ;  /* 0x000000ffff067224 */ /* 0x000fe400078e0024 */
[----:B0-23--:R-:W-:Y:S02]  /*1120*/  IMAD.MOV.U32 R7, RZ, RZ, R5 ;  /* 0x000000ffff077224 */ /* 0x00dfe400078e0005 */
[----:B------:R-:W-:Y:S02]  /*1130*/  IMAD.X R0, RZ, RZ, R3, P0 ;  /* 0x000000ffff007224 */ /* 0x000fe400000e0603 */
[----:B------:R-:W-:-:S04]  /*1140*/  IMAD.WIDE.U32 R6, R17, c[0x0][0x1a0], R6 ;  /* 0x0000680011067a25 */ /* 0x000fc800078e0006 */
[----:B------:R-:W-:Y:S01]  /*1150*/  IMAD R0, R0, c[0x0][0x1a0], RZ ;  /* 0x0000680000007a24 */ /* 0x000fe200078e02ff */
[----:B------:R-:W-:-:S03]  /*1160*/  LEA R16, P0, R6, c[0x0][0x188], 0x1 ;  /* 0x0000620006107a11 */ /* 0x000fc600078008ff */
[----:B------:R-:W-:-:S04]  /*1170*/  IMAD R17, R17, c[0x0][0x1a4], R0 ;  /* 0x0000690011117a24 */ /* 0x000fc800078e0200 */
[----:B------:R-:W-:-:S05]  /*1180*/  IMAD.IADD R7, R7, 0x1, R17 ;  /* 0x0000000107077824 */ /* 0x000fca00078e0211 */
[----:B------:R-:W-:-:S05]  /*1190*/  LEA.HI.X R17, R6, c[0x0][0x18c], R7, 0x1, P0 ;  /* 0x0000630006117a11 */ /* 0x000fca00000f0c07 */
[----:B----4-:R0:W-:Y:S02]  /*11a0*/  STG.E.128 [R16.64], R12 ;  /* 0x0000000c10007986 */ /* 0x0101e4000c101d04 */
.L_x_523:
[----:B------:R-:W-:Y:S05]  /*11b0*/  BSYNC B0 ;  /* 0x0000000000007941 */ /* 0x000fea0003800000 */
.L_x_522:
[----:B------:R-:W-:Y:S05]  /*11c0*/  @P1 EXIT ;  /* 0x000000000000194d */ /* 0x000fea0003800000 */
[----:B0-23--:R-:W-:-:S04]  /*11d0*/  IADD3 R7, P0, R2, 0x18, RZ ;  /* 0x0000001802077810 */ /* 0x00dfc80007f1e0ff */
[----:B------:R-:W-:Y:S01]  /*11e0*/  IADD3.X R2, RZ, R3, RZ, P0, !PT ;  /* 0x00000003ff027210 */ /* 0x000fe200007fe4ff */
[----:B------:R-:W-:-:S04]  /*11f0*/  IMAD.MOV.U32 R3, RZ, RZ, R5 ;  /* 0x000000ffff037224 */ /* 0x000fc800078e0005 */
[----:B------:R-:W-:Y:S02]  /*1200*/  IMAD R0, R2, c[0x0][0x1a0], RZ ;  /* 0x0000680002007a24 */ /* 0x000fe400078e02ff */
[----:B------:R-:W-:-:S04]  /*1210*/  IMAD.MOV.U32 R2, RZ, RZ, R36 ;  /* 0x000000ffff027224 */ /* 0x000fc800078e0024 */
[----:B------:R-:W-:-:S04]  /*1220*/  IMAD.WIDE.U32 R2, R7, c[0x0][0x1a0], R2 ;  /* 0x0000680007027a25 */ /* 0x000fc800078e0002 */
[----:B------:R-:W-:Y:S01]  /*1230*/  IMAD R7, R7, c[0x0][0x1a4], R0 ;  /* 0x0000690007077a24 */ /* 0x000fe200078e0200 */
[----:B------:R-:W-:-:S03]  /*1240*/  LEA R4, P0, R2, c[0x0][0x188], 0x1 ;  /* 0x0000620002047a11 */ /* 0x000fc600078008ff */
[----:B------:R-:W-:-:S05]  /*1250*/  IMAD.IADD R3, R3, 0x1, R7 ;  /* 0x0000000103037824 */ /* 0x000fca00078e0207 */
[----:B------:R-:W-:-:S05]  /*1260*/  LEA.HI.X R5, R2, c[0x0][0x18c], R3, 0x1, P0 ;  /* 0x0000630002057a11 */ /* 0x000fca00000f0c03 */
[----:B-1----:R-:W-:Y:S01]  /*1270*/  STG.E.128 [R4.64], R8 ;  /* 0x0000000804007986 */ /* 0x002fe2000c101d04 */
[----:B------:R-:W-:Y:S05]  /*1280*/  EXIT ;  /* 0x000000000000794d */ /* 0x000fea0003800000 */
.L_x_524:
        /* <DEDUP_REMOVED lines=15> */
.L_x_1158:


//--------------------- .text._ZN7cutlass13device_kernelIN5flash19enable_sm80_to_sm89INS1_16FlashAttnBwdSm80INS1_25CollectiveMainloopBwdSm80ILi1ELi1EN4cute5tupleIJNS5_1CILi32EEENS7_ILi64EEENS7_ILi256EEEEEENS_6half_tEfNS_4arch4Sm80ELb1ELb0ELb0ELb1ELb0ELb0ELb0ELb0ELi2ELi2ELi2ELi1ELb1EEENS1_24CollectiveEpilogueBwdGQAISB_fSE_Li256ELb1ELb0EEENS1_25SingleTileBwdLPTSchedulerILb1ELi64ELb0EEEEEEEEEvNT_6ParamsE --------------------------
	.section	.text._ZN7cutlass13device_kernelIN5flash19enable_sm80_to_sm89INS1_16FlashAttnBwdSm80INS1_25CollectiveMainloopBwdSm80ILi1ELi1EN4cute5tupleIJNS5_1CILi32EEENS7_ILi64EEENS7_ILi256EEEEEENS_6half_tEfNS_4arch4Sm80ELb1ELb0ELb0ELb1ELb0ELb0ELb0ELb0ELi2ELi2ELi2ELi1ELb1EEENS1_24CollectiveEpilogueBwdGQAISB_fSE_Li256ELb1ELb0EEENS1_25SingleTileBwdLPTSchedulerILb1ELi64ELb0EEEEEEEEEvNT_6ParamsE,"ax",@progbits
	.sectioninfo	@"SHI_REGISTERS=255"
	.align	128
.text._ZN7cutlass13device_kernelIN5flash19enable_sm80_to_sm89INS1_16FlashAttnBwdSm80INS1_25CollectiveMainloopBwdSm80ILi1ELi1EN4cute5tupleIJNS5_1CILi32EEENS7_ILi64EEENS7_ILi256EEEEEENS_6half_tEfNS_4arch4Sm80ELb1ELb0ELb0ELb1ELb0ELb0ELb0ELb0ELi2ELi2ELi2ELi1ELb1EEENS1_24CollectiveEpilogueBwdGQAISB_fSE_Li256ELb1ELb0EEENS1_25SingleTileBwdLPTSchedulerILb1ELi64ELb0EEEEEEEEEvNT_6ParamsE:
        .type           _ZN7cutlass13device_kernelIN5flash19enable_sm80_to_sm89INS1_16FlashAttnBwdSm80INS1_25CollectiveMainloopBwdSm80ILi1ELi1EN4cute5tupleIJNS5_1CILi32EEENS7_ILi64EEENS7_ILi256EEEEEENS_6half_tEfNS_4arch4Sm80ELb1ELb0ELb0ELb1ELb0ELb0ELb0ELb0ELi2ELi2ELi2ELi1ELb1EEENS1_24CollectiveEpilogueBwdGQAISB_fSE_Li256ELb1ELb0EEENS1_25SingleTileBwdLPTSchedulerILb1ELi64ELb0EEEEEEEEEvNT_6ParamsE,@function
        .size           _ZN7cutlass13device_kernelIN5flash19enable_sm80_to_sm89INS1_16FlashAttnBwdSm80INS1_25CollectiveMainloopBwdSm80ILi1ELi1EN4cute5tupleIJNS5_1CILi32EEENS7_ILi64EEENS7_ILi256EEEEEENS_6half_tEfNS_4arch4Sm80ELb1ELb0ELb0ELb1ELb0ELb0ELb0ELb0ELi2ELi2ELi2ELi1ELb1EEENS1_24CollectiveEpilogueBwdGQAISB_fSE_Li256ELb1ELb0EEENS1_25SingleTileBwdLPTSchedulerILb1ELi64ELb0EEEEEEEEEvNT_6ParamsE,(.L_x_1159 - _ZN7cutlass13device_kernelIN5flash19enable_sm80_to_sm89INS1_16FlashAttnBwdSm80INS1_25CollectiveMainloopBwdSm80ILi1ELi1EN4cute5tupleIJNS5_1CILi32EEENS7_ILi64EEENS7_ILi256EEEEEENS_6half_tEfNS_4arch4Sm80ELb1ELb0ELb0ELb1ELb0ELb0ELb0ELb0ELi2ELi2ELi2ELi1ELb1EEENS1_24CollectiveEpilogueBwdGQAISB_fSE_Li256ELb1ELb0EEENS1_25SingleTileBwdLPTSchedulerILb1ELi64ELb0EEEEEEEEEvNT_6ParamsE)
        .other          _ZN7cutlass13device_kernelIN5flash19enable_sm80_to_sm89INS1_16FlashAttnBwdSm80INS1_25CollectiveMainloopBwdSm80ILi1ELi1EN4cute5tupleIJNS5_1CILi32EEENS7_ILi64EEENS7_ILi256EEEEEENS_6half_tEfNS_4arch4Sm80ELb1ELb0ELb0ELb1ELb0ELb0ELb0ELb0ELi2ELi2ELi2ELi1ELb1EEENS1_24CollectiveEpilogueBwdGQAISB_fSE_Li256ELb1ELb0EEENS1_25SingleTileBwdLPTSchedulerILb1ELi64ELb0EEEEEEEEEvNT_6ParamsE,@"STO_CUDA_ENTRY STV_DEFAULT"
_ZN7cutlass13device_kernelIN5flash19enable_sm80_to_sm89INS1_16FlashAttnBwdSm80INS1_25CollectiveMainloopBwdSm80ILi1ELi1EN4cute5tupleIJNS5_1CILi32EEENS7_ILi64EEENS7_ILi256EEEEEENS_6half_tEfNS_4arch4Sm80ELb1ELb0ELb0ELb1ELb0ELb0ELb0ELb0ELi2ELi2ELi2ELi1ELb1EEENS1_24CollectiveEpilogueBwdGQAISB_fSE_Li256ELb1ELb0EEENS1_25SingleTileBwdLPTSchedulerILb1ELi64ELb0EEEEEEEEEvNT_6ParamsE:
        /* <DEDUP_REMOVED lines=31> */
.L_x_526:
        /* <DEDUP_REMOVED lines=8> */
.L_x_527:
        /* <DEDUP_REMOVED lines=8> */
[----:B------:R-:W-:Y:S02]  /*02f0*/  UMOV UR7, UR5 ;  /* 0x0000000500077c82 */ /* 0x000fe40008000000 */
        /* <DEDUP_REMOVED lines=12> */
.L_x_528:
        /* <DEDUP_REMOVED lines=14> */
.L_x_530:
[----:B------:R-:W-:Y:S02]  /*04a0*/  ULDC UR5, c[0x0][0x3dc] ;  /* 0x0000f70000057ab9 */ /* 0x000fe40000000800 */
.L_x_529:
[----:B------:R-:W-:-:S04]  /*04b0*/  UIADD3 UR5, UR5, 0x3f, URZ ;  /* 0x0000003f05057890 */ /* 0x000fc8000fffe03f */
[----:B------:R-:W-:-:S04]  /*04c0*/  USHF.R.S32.HI UR4, URZ, 0x1f, UR5 ;  /* 0x0000001f3f047899 */ /* 0x000fc80008011405 */
[----:B------:R-:W-:-:S04]  /*04d0*/  ULEA.HI UR4, UR4, UR5, URZ, 0x6 ;  /* 0x0000000504047291 */ /* 0x000fc8000f8f303f */
[----:B------:R-:W-:-:S04]  /*04e0*/  USHF.R.S32.HI UR4, URZ, 0x6, UR4 ;  /* 0x000000063f047899 */ /* 0x000fc80008011404 */
[----:B------:R-:W-:-:S04]  /*04f0*/  UISETP.GE.AND UP0, UPT, UR15, UR4, UPT ;  /* 0x000000040f00728c */ /* 0x000fc8000bf06270 */
[----:B------:R-:W-:-:S06]  /*0500*/  USEL UR7, UR7, 0xffffffff, !UP0 ;  /* 0xffffffff07077887 */ /* 0x000fcc000c000000 */
[----:B------:R-:W-:-:S05]  /*0510*/  MOV R0, UR7 ;  /* 0x0000000700007c02 */ /* 0x000fca0008000f00 */
[----:B------:R1:W-:Y:S01]  /*0520*/  STL [R1+0xb4], R0 ;  /* 0x0000b40001007387 */ /* 0x0003e20000100800 */
[----:B------:R-:W-:Y:S05]  /*0530*/  BRA `(.L_x_531) ;  /* 0x000004a000007947 */ /* 0x000fea0003800000 */
.L_x_525:
        /* <DEDUP_REMOVED lines=22> */
.L_x_532:
        /* <DEDUP_REMOVED lines=8> */
.L_x_533:
        /* <DEDUP_REMOVED lines=21> */
.L_x_534:
        /* <DEDUP_REMOVED lines=14> */
.L_x_536:
[----:B------:R-:W-:Y:S02]  /*0950*/  ULDC UR5, c[0x0][0x3dc] ;  /* 0x0000f70000057ab9 */ /* 0x000fe40000000800 */
.L_x_535:
[----:B------:R-:W-:-:S04]  /*0960*/  UIADD3 UR5, UR5, 0x3f, URZ ;  /* 0x0000003f05057890 */ /* 0x000fc8000fffe03f */
[----:B------:R-:W-:-:S04]  /*0970*/  USHF.R.S32.HI UR4, URZ, 0x1f, UR5 ;  /* 0x0000001f3f047899 */ /* 0x000fc80008011405 */
[----:B------:R-:W-:-:S04]  /*0980*/  ULEA.HI UR4, UR4, UR5, URZ, 0x6 ;  /* 0x0000000504047291 */ /* 0x000fc8000f8f303f */
[----:B------:R-:W-:-:S04]  /*0990*/  USHF.R.S32.HI UR4, URZ, 0x6, UR4 ;  /* 0x000000063f047899 */ /* 0x000fc80008011404 */
[----:B------:R-:W-:-:S04]  /*09a0*/  UISETP.GE.AND UP0, UPT, UR15, UR4, UPT ;  /* 0x000000040f00728c */ /* 0x000fc8000bf06270 */
[----:B------:R-:W-:-:S06]  /*09b0*/  USEL UR7, UR7, 0xffffffff, !UP0 ;  /* 0xffffffff07077887 */ /* 0x000fcc000c000000 */
[----:B------:R-:W-:-:S05]  /*09c0*/  MOV R0, UR7 ;  /* 0x0000000700007c02 */ /* 0x000fca0008000f00 */
[----:B------:R1:W-:Y:S02]  /*09d0*/  STL [R1+0xb4], R0 ;  /* 0x0000b40001007387 */ /* 0x0003e40000100800 */
.L_x_531:
[----:B------:R-:W2:Y:S02]  /*09e0*/  LDL R148, [R1+0xb4] ;  /* 0x0000b40001947983 */ /* 0x000ea40000100800 */
[----:B--2---:R-:W-:-:S13]  /*09f0*/  ISETP.GE.AND P0, PT, R148, RZ, PT ;  /* 0x000000ff9400720c */ /* 0x004fda0003f06270 */
[----:B------:R-:W-:Y:S05]  /*0a00*/  @!P0 EXIT ;  /* 0x000000000000894d */ /* 0x000fea0003800000 */
[----:B------:R-:W-:Y:S01]  /*0a10*/  ISETP.NE.U32.AND P0, PT, RZ, c[0x0][0x2d8], PT ;  /* 0x0000b600ff007a0c */ /* 0x000fe20003f05070 */
[----:B------:R-:W-:Y:S01]  /*0a20*/  IMAD.MOV.U32 R13, RZ, RZ, 0x4 ;  /* 0x00000004ff0d7424 */ /* 0x000fe200078e00ff */
[----:B------:R-:W-:Y:S02]  /*0a30*/  ISETP.NE.U32.AND P2, PT, RZ, c[0x0][0x2c8], PT ;  /* 0x0000b200ff007a0c */ /* 0x000fe40003f45070 */
[----:B------:R-:W-:Y:S01]  /*0a40*/  ISETP.NE.AND.EX P0, PT, RZ, c[0x0][0x2dc], PT, P0 ;  /* 0x0000b700ff007a0c */ /* 0x000fe20003f05300 */
[----:B------:R-:W-:Y:S01]  /*0a50*/  IMAD.WIDE R4, R148, R13, c[0x0][0x2c8] ;  /* 0x0000b20094047625 */ /* 0x000fe200078e020d */
        /* <DEDUP_REMOVED lines=30> */
.L_x_537:
[----:B------:R-:W-:-:S04]  /*0c40*/  ISETP.NE.U32.AND P0, PT, RZ, c[0x0][0x2e0], PT ;  /* 0x0000b800ff007a0c */ /* 0x000fc80003f05070 */
[----:B------:R-:W-:-:S13]  /*0c50*/  ISETP.NE.AND.EX P0, PT, RZ, c[0x0][0x2e4], PT, P0 ;  /* 0x0000b900ff007a0c */ /* 0x000fda0003f05300 */
[----:B------:R-:W-:Y:S05]  /*0c60*/  @!P0 BRA `(.L_x_538) ;  /* 0x0000004000008947 */ /* 0x000fea0003800000 */
[----:B------:R-:W-:-:S05]  /*0c70*/  IMAD.WIDE R2, R148, R13, c[0x0][0x2e0] ;  /* 0x0000b80094027625 */ /* 0x000fca00078e020d */
[----:B------:R-:W2:Y:S02]  /*0c80*/  LDG.E R0, [R2.64] ;  /* 0x0000001002007981 */ /* 0x000ea4000c1e1900 */
[----:B--2---:R1:W2:Y:S02]  /*0c90*/  R2UR UR12, R0 ;  /* 0x00000000000c73c2 */ /* 0x0042a400000e0000 */
[----:B-12---:R-:W-:Y:S05]  /*0ca0*/  BRA `(.L_x_539) ;  /* 0x0000006000007947 */ /* 0x006fea0003800000 */
.L_x_538:
[----:B------:R-:W-:Y:S05]  /*0cb0*/  @!P5 BRA `(.L_x_539) ;  /* 0x000000500000d947 */ /* 0x000fea0003800000 */
[----:B------:R1:W2:Y:S04]  /*0cc0*/  LDG.E R0, [R2.64] ;  /* 0x0000001002007981 */ /* 0x0002a8000c1e1900 */
[----:B-1----:R-:W3:Y:S01]  /*0cd0*/  LDG.E R2, [R2.64+0x4] ;  /* 0x0000041002027981 */ /* 0x002ee2000c1e1900 */
[----:B--2---:R-:W1:Y:S08]  /*0ce0*/  R2UR UR12, R0 ;  /* 0x00000000000c73c2 */ /* 0x004e7000000e0000 */
[----:B---3--:R-:W1:Y:S02]  /*0cf0*/  R2UR UR4, R2 ;  /* 0x00000000020473c2 */ /* 0x008e6400000e0000 */
[----:B-1----:R-:W-:-:S06]  /*0d00*/  UIADD3 UR12, -UR12, UR4, URZ ;  /* 0x000000040c0c7290 */ /* 0x002fcc000fffe13f */
.L_x_539:
        /* <DEDUP_REMOVED lines=81> */
[----:B------:R-:W-:Y:S01]  /*1220*/  SHF.R.S32.HI R37, RZ, 0x1f, R149 ;  /* 0x0000001fff257819 */ /* 0x000fe20000011495 */
[----:B------:R-:W-:Y:S01]  /*1230*/  IMAD.SHL.U32 R5, R149, 0x4, RZ ;  /* 0x0000000495057824 */ /* 0x000fe200078e00ff */
[----:B------:R-:W-:Y:S01]  /*1240*/  SHF.R.S32.HI R3, RZ, 0x1f, R12 ;  /* 0x0000001fff037819 */ /* 0x000fe2000001140c */
[----:B------:R-:W-:Y:S01]  /*1250*/  IMAD.SHL.U32 R0, R12, 0x100, RZ ;  /* 0x000001000c007824 */ /* 0x000fe200078e00ff */
[-C--:B------:R-:W-:Y:S01]  /*1260*/  LEA.HI R39, R37, R149.reuse, RZ, 0x3 ;  /* 0x0000009525277211 */ /* 0x080fe200078f18ff */
[----:B------:R-:W-:Y:S01]  /*1270*/  ULDC.64 UR4, c[0x0][0x248] ;  /* 0x0000920000047ab9 */ /* 0x000fe20000000a00 */
[----:B------:R-:W-:Y:S01]  /*1280*/  IADD3 R2, P3, R5, R12, RZ ;  /* 0x0000000c05027210 */ /* 0x000fe20007f7e0ff */
[----:B------:R-:W-:Y:S01]  /*1290*/  UISETP.NE.AND UP0, UPT, UR4, 0x1, UPT ;  /* 0x000000010400788c */ /* 0x000fe2000bf05270 */
[----:B------:R-:W-:Y:S01]  /*12a0*/  SHF.R.S32.HI R43, RZ, 0x3, R39 ;  /* 0x00000003ff2b7819 */ /* 0x000fe20000011427 */
[----:B------:R-:W-:Y:S01]  /*12b0*/  UIMAD.WIDE.U32 UR20, UR14, UR5, URZ ;  /* 0x000000050e1472a5 */ /* 0x000fe2000f8e003f */
[----:B------:R-:W-:Y:S01]  /*12c0*/  SHF.R.S32.HI R7, RZ, 0x1f, R149 ;  /* 0x0000001fff077819 */ /* 0x000fe20000011495 */
[----:B------:R-:W-:Y:S01]  /*12d0*/  ULDC UR4, c[0x0][0x250] ;  /* 0x0000940000047ab9 */ /* 0x000fe20000000800 */
[----:B------:R-:W-:Y:S01]  /*12e0*/  IADD3 R4, P1, R0, R149, RZ ;  /* 0x0000009500047210 */ /* 0x000fe20007f3e0ff */
[----:B------:R-:W-:Y:S01]  /*12f0*/  UMOV UR7, UR14 ;  /* 0x0000000e00077c82 */ /* 0x000fe20008000000 */
[----:B------:R-:W-:Y:S01]  /*1300*/  SHF.R.S32.HI R6, RZ, 0x1f, R43 ;  /* 0x0000001fff067819 */ /* 0x000fe2000001142b */
[----:B------:R-:W-:Y:S01]  /*1310*/  UIADD3 UR8, -UR9, UR12, URZ ;  /* 0x0000000c09087290 */ /* 0x000fe2000fffe13f */
[C---:B------:R-:W-:Y:S01]  /*1320*/  IADD3 R12, P4, R43.reuse, R8, RZ ;  /* 0x000000082b0c7210 */ /* 0x040fe20007f9e0ff */
[----:B------:R-:W-:Y:S01]  /*1330*/  USHF.R.S32.HI UR11, URZ, 0x1f, UR14 ;  /* 0x0000001f3f0b7899 */ /* 0x000fe2000801140e */
[----:B------:R-:W-:Y:S01]  /*1340*/  IADD3 R8, P0, R43, R10, RZ ;  /* 0x0000000a2b087210 */ /* 0x000fe20007f1e0ff */
[----:B------:R-:W-:Y:S01]  /*1350*/  @UP0 UMOV UR5, UR21 ;  /* 0x0000001500050c82 */ /* 0x000fe20008000000 */
[----:B------:R-:W-:Y:S01]  /*1360*/  LEA.HI.X.SX32 R3, R5, R3, 0x1, P3 ;  /* 0x0000000305037211 */ /* 0x000fe200018f0eff */
[----:B------:R-:W-:Y:S01]  /*1370*/  IMAD.X R19, R6, 0x1, R9, P4 ;  /* 0x0000000106137824 */ /* 0x000fe200020e0609 */
[----:B------:R-:W-:Y:S01]  /*1380*/  LEA.HI.X.SX32 R5, R0, R7, 0x1, P1 ;  /* 0x0000000700057211 */ /* 0x000fe200008f0eff */
[----:B------:R-:W-:Y:S01]  /*1390*/  IMAD.U32 R0, RZ, RZ, UR14 ;  /* 0x0000000eff007e24 */ /* 0x000fe2000f8e00ff */
[CC--:B------:R-:W-:Y:S01]  /*13a0*/  LEA.HI R41, R37.reuse, R149.reuse, RZ, 0x4 ;  /* 0x0000009525297211 */ /* 0x0c0fe200078f20ff */
[----:B------:R-:W-:Y:S01]  /*13b0*/  IMAD.X R9, R6, 0x1, R11, P0 ;  /* 0x0000000106097824 */ /* 0x000fe200000e060b */
[----:B------:R-:W-:Y:S01]  /*13c0*/  LEA.HI R28, R37, R149, RZ, 0x2 ;  /* 0x00000095251c7211 */ /* 0x000fe200078f10ff */
[----:B------:R-:W-:Y:S01]  /*13d0*/  IMAD.U32 R7, RZ, RZ, UR14 ;  /* 0x0000000eff077e24 */ /* 0x000fe2000f8e00ff */
[----:B------:R-:W-:Y:S01]  /*13e0*/  @UP0 USHF.R.U32.HI UR7, URZ, UR4, UR5 ;  /* 0x000000043f070299 */ /* 0x000fe20008011605 */
[----:B------:R-:W-:Y:S01]  /*13f0*/  IMAD.U32 R6, RZ, RZ, UR14 ;  /* 0x0000000eff067e24 */ /* 0x000fe2000f8e00ff */
[----:B------:R-:W-:Y:S01]  /*1400*/  SHF.R.S32.HI R26, RZ, 0x1f, R148 ;  /* 0x0000001fff1a7819 */ /* 0x000fe20000011494 */
[----:B------:R-:W-:Y:S01]  /*1410*/  IMAD.WIDE.U32 R34, R0, c[0x0][0x238], R4 ;  /* 0x00008e0000227a25 */ /* 0x000fe200078e0004 */
[----:B------:R-:W-:Y:S01]  /*1420*/  SHF.R.S32.HI R4, RZ, 0x4, R41 ;  /* 0x00000004ff047819 */ /* 0x000fe20000011429 */
[----:B------:R-:W-:Y:S01]  /*1430*/  USHF.R.S32.HI UR6, URZ, 0x1f, UR7 ;  /* 0x0000001f3f067899 */ /* 0x000fe20008011407 */
[----:B------:R-:W-:Y:S01]  /*1440*/  SHF.R.S32.HI R5, RZ, 0x2, R28 ;  /* 0x00000002ff057819 */ /* 0x000fe2000001141c */
[----:B------:R-:W-:Y:S01]  /*1450*/  IMAD.WIDE.U32 R30, R7, c[0x0][0x270], R2 ;  /* 0x00009c00071e7a25 */ /* 0x000fe200078e0002 */
[----:B------:R-:W-:Y:S01]  /*1460*/  SHF.R.S32.HI R0, RZ, 0x1f, R28 ;  /* 0x0000001fff007819 */ /* 0x000fe2000001141c */
[----:B------:R-:W-:Y:S01]  /*1470*/  ULDC.64 UR4, c[0x0][0x1e0] ;  /* 0x0000780000047ab9 */ /* 0x000fe20000000a00 */
[----:B------:R-:W-:Y:S01]  /*1480*/  SEL R16, R26, RZ, !P5 ;  /* 0x000000ff1a107207 */ /* 0x000fe20006800000 */
[----:B------:R-:W-:Y:S01]  /*1490*/  IMAD.WIDE.U32 R32, R6, c[0x0][0x288], R2 ;  /* 0x0000a20006207a25 */ /* 0x000fe200078e0002 */
[----:B------:R-:W-:Y:S01]  /*14a0*/  LEA.HI R2, R41, R4, RZ, 0x1 ;  /* 0x0000000429027211 */ /* 0x000fe200078f08ff */
[----:B------:R-:W-:Y:S01]  /*14b0*/  UIMAD UR4, UR6, UR4, URZ ;  /* 0x00000004060472a4 */ /* 0x000fe2000f8e023f */
[----:B------:R-:W-:Y:S01]  /*14c0*/  LEA.HI R0, R0, R5, RZ, 0x3 ;  /* 0x0000000500007211 */ /* 0x000fe200078f18ff */
[----:B------:R-:W-:Y:S01]  /*14d0*/  IMAD.U32 R10, RZ, RZ, UR15 ;  /* 0x0000000fff0a7e24 */ /* 0x000fe2000f8e00ff */
[----:B------:R-:W-:Y:S01]  /*14e0*/  LOP3.LUT R3, R39, 0xfffffff8, RZ, 0xc0, !PT ;  /* 0xfffffff827037812 */ /* 0x000fe200078ec0ff */
[----:B------:R-:W-:Y:S01]  /*14f0*/  UIMAD UR4, UR7, UR5, UR4 ;  /* 0x00000005070472a4 */ /* 0x000fe2000f8e0204 */
[----:B------:R-:W-:Y:S01]  /*1500*/  LOP3.LUT R2, R2, 0xfffffffe, RZ, 0xc0, !PT ;  /* 0xfffffffe02027812 */ /* 0x000fe200078ec0ff */
[----:B------:R-:W-:Y:S01]  /*1510*/  IMAD.WIDE R10, R10, 0x40, R8 ;  /* 0x000000400a0a7825 */ /* 0x000fe200078e0208 */
[----:B------:R-:W-:Y:S01]  /*1520*/  LOP3.LUT R0, R0, 0xfffffff8, RZ, 0xc0, !PT ;  /* 0xfffffff800007812 */ /* 0x000fe200078ec0ff */
[----:B------:R-:W-:Y:S01]  /*1530*/  CS2R R146, SRZ ;  /* 0x0000000000927805 */ /* 0x000fe2000001ff00 */
[----:B------:R-:W-:Y:S01]  /*1540*/  SEL R17, R148, RZ, !P5 ;  /* 0x000000ff94117207 */ /* 0x000fe20006800000 */
[----:B------:R-:W-:Y:S01]  /*1550*/  IMAD.IADD R22, R149, 0x1, -R3 ;  /* 0x0000000195167824 */ /* 0x000fe200078e0a03 */
[-C--:B------:R-:W-:Y:S01]  /*1560*/  LEA.HI R38, R37, R149.reuse, RZ, 0x5 ;  /* 0x0000009525267211 */ /* 0x080fe200078f28ff */
[----:B------:R-:W-:Y:S01]  /*1570*/  IMAD.IADD R27, R4, 0x1, -R2 ;  /* 0x00000001041b7824 */ /* 0x000fe200078e0a02 */
[----:B------:R-:W-:Y:S01]  /*1580*/  CS2R R144, SRZ ;  /* 0x0000000000907805 */ /* 0x000fe2000001ff00 */
[----:B------:R-:W-:Y:S01]  /*1590*/  IMAD.IADD R25, R5, 0x1, -R0 ;  /* 0x0000000105197824 */ /* 0x000fe200078e0a00 */
[----:B------:R-:W-:Y:S01]  /*15a0*/  LEA.HI R0, R37, R149, RZ, 0x6 ;  /* 0x0000009525007211 */ /* 0x000fe200078f30ff */
[----:B------:R-:W-:Y:S01]  /*15b0*/  IMAD.SHL.U32 R14, R22, 0x8, RZ ;  /* 0x00000008160e7824 */ /* 0x000fe200078e00ff */
[----:B------:R-:W-:Y:S01]  /*15c0*/  SHF.R.S32.HI R37, RZ, 0x5, R38 ;  /* 0x00000005ff257819 */ /* 0x000fe20000011426 */
[----:B------:R-:W-:Y:S01]  /*15d0*/  IMAD.SHL.U32 R2, R43, 0x40, RZ ;  /* 0x000000402b027824 */ /* 0x000fe200078e00ff */
[----:B------:R-:W-:Y:S01]  /*15e0*/  SHF.R.S32.HI R24, RZ, 0x6, R0 ;  /* 0x00000006ff187819 */ /* 0x000fe20000011400 */
[----:B------:R-:W-:Y:S01]  /*15f0*/  IMAD.U32 R5, RZ, RZ, UR7 ;  /* 0x00000007ff057e24 */ /* 0x000fe2000f8e00ff */
[--C-:B------:R-:W-:Y:S01]  /*1600*/  SHF.R.S32.HI R15, RZ, 0x1f, R14.reuse ;  /* 0x0000001fff0f7819 */ /* 0x100fe2000001140e */
[----:B------:R-:W-:Y:S01]  /*1610*/  IMAD R6, R16, c[0x0][0x1e8], RZ ;  /* 0x00007a0010067a24 */ /* 0x000fe200078e02ff */
[----:B------:R-:W-:Y:S01]  /*1620*/  LOP3.LUT R0, R2, 0x1c0, RZ, 0xc0, !PT ;  /* 0x000001c002007812 */ /* 0x000fe200078ec0ff */
[----:B------:R-:W-:Y:S01]  /*1630*/  IMAD.SHL.U32 R40, R24, 0x200, RZ ;  /* 0x0000020018287824 */ /* 0x000fe200078e00ff */
[----:B------:R-:W-:Y:S01]  /*1640*/  ISETP.GE.AND P5, PT, R14, c[0x0][0x1cc], PT ;  /* 0x000073000e007a0c */ /* 0x000fe20003fa6270 */
[--C-:B------:R-:W-:Y:S01]  /*1650*/  IMAD.WIDE.U32 R2, R5, c[0x0][0x1e0], R14.reuse ;  /* 0x0000780005027a25 */ /* 0x100fe200078e000e */
[----:B------:R-:W-:Y:S01]  /*1660*/  LOP3.LUT R4, R0, 0x38, R14, 0xf8, !PT ;  /* 0x0000003800047812 */ /* 0x000fe200078ef80e */
[----:B------:R-:W-:Y:S01]  /*1670*/  CS2R R142, SRZ ;  /* 0x00000000008e7805 */ /* 0x000fe2000001ff00 */
[----:B------:R-:W-:Y:S01]  /*1680*/  SHF.R.U32.HI R0, RZ, 0x3, R0 ;  /* 0x00000003ff007819 */ /* 0x000fe20000011600 */
[----:B------:R-:W-:Y:S01]  /*1690*/  IMAD.WIDE.U32 R8, R12, c[0x0][0x178], R14 ;  /* 0x00005e000c087a25 */ /* 0x000fe200078e000e */
[----:B------:R-:W-:Y:S01]  /*16a0*/  IADD3 R3, R3, UR4, RZ ;  /* 0x0000000403037c10 */ /* 0x000fe2000fffe0ff */
[----:B------:R-:W-:Y:S01]  /*16b0*/  ULDC.64 UR4, c[0x0][0x1b0] ;  /* 0x00006c0000047ab9 */ /* 0x000fe20000000a00 */
[----:B------:R-:W-:Y:S01]  /*16c0*/  LOP3.LUT R23, R40, R4, R0, 0xf6, !PT ;  /* 0x0000000428177212 */ /* 0x000fe200078ef600 */
[----:B------:R-:W-:Y:S01]  /*16d0*/  IMAD R0, R19, c[0x0][0x178], RZ ;  /* 0x00005e0013007a24 */ /* 0x000fe200078e02ff */
[----:B------:R-:W-:Y:S01]  /*16e0*/  UIMAD UR4, UR6, UR4, URZ ;  /* 0x00000004060472a4 */ /* 0x000fe2000f8e023f */
[----:B------:R-:W-:Y:S01]  /*16f0*/  IMAD.WIDE.U32 R4, R5, c[0x0][0x1b0], R14 ;  /* 0x00006c0005047a25 */ /* 0x000fe200078e000e */
[C---:B------:R-:W-:Y:S01]  /*1700*/  IADD3 R36, R14.reuse, 0x80, RZ ;  /* 0x000000800e247810 */ /* 0x040fe20007ffe0ff */
[----:B------:R-:W-:Y:S01]  /*1710*/  USHF.R.S32.HI UR6, URZ, 0x1f, UR18 ;  /* 0x0000001f3f067899 */ /* 0x000fe20008011412 */
[----:B------:R-:W-:Y:S01]  /*1720*/  IADD3 R29, R14, 0xc0, RZ ;  /* 0x000000c00e1d7810 */ /* 0x000fe20007ffe0ff */
[----:B------:R-:W-:Y:S01]  /*1730*/  IMAD R0, R12, c[0x0][0x17c], R0 ;  /* 0x00005f000c007a24 */ /* 0x000fe200078e0200 */
[----:B------:R-:W-:Y:S01]  /*1740*/  UIMAD UR4, UR7, UR5, UR4 ;  /* 0x00000005070472a4 */ /* 0x000fe2000f8e0204 */
[----:B------:R-:W-:Y:S01]  /*1750*/  IMAD R19, R19, c[0x0][0x208], RZ ;  /* 0x0000820013137a24 */ /* 0x000fe200078e02ff */
[----:B------:R-:W-:Y:S01]  /*1760*/  ISETP.GE.AND P3, PT, R36, c[0x0][0x1cc], PT ;  /* 0x0000730024007a0c */ /* 0x000fe20003f66270 */
[----:B------:R-:W-:Y:S01]  /*1770*/  IMAD R18, R17, c[0x0][0x1ec], R6 ;  /* 0x00007b0011127a24 */ /* 0x000fe200078e0206 */
[----:B------:R-:W-:Y:S01]  /*1780*/  CS2R R140, SRZ ;  /* 0x00000000008c7805 */ /* 0x000fe2000001ff00 */
[----:B------:R-:W-:Y:S01]  /*1790*/  IMAD.IADD R13, R9, 0x1, R0 ;  /* 0x00000001090d7824 */ /* 0x000fe200078e0200 */
[----:B------:R-:W-:Y:S01]  /*17a0*/  CS2R R138, SRZ ;  /* 0x00000000008a7805 */ /* 0x000fe2000001ff00 */
[----:B------:R-:W-:Y:S01]  /*17b0*/  IMAD.WIDE.U32 R6, R17, c[0x0][0x1e8], R2 ;  /* 0x00007a0011067a25 */ /* 0x000fe200078e0002 */
[----:B------:R-:W-:Y:S01]  /*17c0*/  IADD3 R3, R5, UR4, RZ ;  /* 0x0000000405037c10 */ /* 0x000fe2000fffe0ff */
[----:B------:R-:W-:Y:S01]  /*17d0*/  ULDC.64 UR4, c[0x0][0x180] ;  /* 0x0000600000047ab9 */ /* 0x000fe20000000a00 */
[----:B------:R-:W-:Y:S01]  /*17e0*/  CS2R R136, SRZ ;  /* 0x0000000000887805 */ /* 0x000fe2000001ff00 */
[----:B------:R-:W-:Y:S01]  /*17f0*/  IMAD R0, R11, c[0x0][0x1d8], RZ ;  /* 0x000076000b007a24 */ /* 0x000fe200078e02ff */
[----:B------:R-:W-:Y:S01]  /*1800*/  UIMAD UR4, UR11, UR4, URZ ;  /* 0x000000040b0472a4 */ /* 0x000fe2000f8e023f */
[C---:B------:R-:W-:Y:S01]  /*1810*/  IMAD R19, R12.reuse, c[0x0][0x20c], R19 ;  /* 0x000083000c137a24 */ /* 0x040fe200078e0213 */
[----:B------:R-:W-:Y:S01]  /*1820*/  CS2R R134, SRZ ;  /* 0x0000000000867805 */ /* 0x000fe2000001ff00 */
[----:B------:R-:W-:Y:S01]  /*1830*/  IMAD.WIDE.U32 R20, R12, c[0x0][0x208], R14 ;  /* 0x000082000c147a25 */ /* 0x000fe200078e000e */
[----:B------:R-:W-:Y:S01]  /*1840*/  UIMAD UR4, UR14, UR5, UR4 ;  /* 0x000000050e0472a4 */ /* 0x000fe2000f8e0204 */
[----:B------:R-:W-:Y:S01]  /*1850*/  CS2R R132, SRZ ;  /* 0x0000000000847805 */ /* 0x000fe2000001ff00 */
[----:B------:R-:W-:Y:S01]  /*1860*/  CS2R R130, SRZ ;  /* 0x0000000000827805 */ /* 0x000fe2000001ff00 */
[----:B------:R-:W-:Y:S01]  /*1870*/  IMAD.MOV.U32 R12, RZ, RZ, R8 ;  /* 0x000000ffff0c7224 */ /* 0x000fe200078e0008 */
[----:B------:R-:W-:Y:S01]  /*1880*/  CS2R R128, SRZ ;  /* 0x0000000000807805 */ /* 0x000fe2000001ff00 */
[----:B------:R-:W-:Y:S01]  /*1890*/  IMAD.MOV.U32 R2, RZ, RZ, R4 ;  /* 0x000000ffff027224 */ /* 0x000fe200078e0004 */
[----:B------:R-:W-:Y:S01]  /*18a0*/  CS2R R126, SRZ ;  /* 0x00000000007e7805 */ /* 0x000fe2000001ff00 */
[----:B------:R-:W-:Y:S01]  /*18b0*/  IMAD.IADD R5, R7, 0x1, R18 ;  /* 0x0000000107057824 */ /* 0x000fe200078e0212 */
[----:B------:R-:W-:Y:S01]  /*18c0*/  CS2R R124, SRZ ;  /* 0x00000000007c7805 */ /* 0x000fe2000001ff00 */
[----:B------:R-:W-:Y:S01]  /*18d0*/  IMAD.MOV.U32 R4, RZ, RZ, R6 ;  /* 0x000000ffff047224 */ /* 0x000fe200078e0006 */
[----:B------:R-:W-:Y:S01]  /*18e0*/  CS2R R122, SRZ ;  /* 0x00000000007a7805 */ /* 0x000fe2000001ff00 */
[----:B------:R-:W-:Y:S01]  /*18f0*/  IMAD R8, R10, c[0x0][0x1dc], R0 ;  /* 0x000077000a087a24 */ /* 0x000fe200078e0200 */
[----:B------:R-:W-:Y:S01]  /*1900*/  IADD3 R0, -R43, UR8, RZ ;  /* 0x000000082b007c10 */ /* 0x000fe2000fffe1ff */
[----:B------:R-:W-:Y:S01]  /*1910*/  IMAD R7, R16, c[0x0][0x1b8], RZ ;  /* 0x00006e0010077a24 */ /* 0x000fe200078e02ff */
[----:B------:R-:W-:Y:S01]  /*1920*/  IADD3 R16, R14, 0x40, RZ ;  /* 0x000000400e107810 */ /* 0x000fe20007ffe0ff */
[----:B------:R-:W-:Y:S01]  /*1930*/  IMAD.WIDE.U32 R4, R10, c[0x0][0x1d8], R4 ;  /* 0x000076000a047a25 */ /* 0x000fe200078e0004 */
[----:B------:R-:W-:Y:S01]  /*1940*/  ISETP.LT.OR P1, PT, R0, 0x1, P5 ;  /* 0x000000010000780c */ /* 0x000fe20002f21670 */
[----:B------:R-:W-:Y:S01]  /*1950*/  CS2R R120, SRZ ;  /* 0x0000000000787805 */ /* 0x000fe2000001ff00 */
[----:B------:R-:W-:Y:S01]  /*1960*/  ISETP.GE.AND P4, PT, R16, c[0x0][0x1cc], PT ;  /* 0x0000730010007a0c */ /* 0x000fe20003f86270 */
[C---:B------:R-:W-:Y:S01]  /*1970*/  IMAD R9, R17.reuse, c[0x0][0x1bc], R7 ;  /* 0x00006f0011097a24 */ /* 0x040fe200078e0207 */
[----:B------:R-:W-:Y:S01]  /*1980*/  ISETP.LT.OR P5, PT, R0, 0x21, P5 ;  /* 0x000000210000780c */ /* 0x000fe20002fa1670 */
[----:B------:R-:W-:Y:S01]  /*1990*/  IMAD.WIDE.U32 R6, R17, c[0x0][0x1b8], R2 ;  /* 0x00006e0011067a25 */ /* 0x000fe200078e0002 */
[----:B------:R-:W-:Y:S01]  /*19a0*/  LEA R2, P0, R4, c[0x0][0x1c0], 0x1 ;  /* 0x0000700004027a11 */ /* 0x000fe200078008ff */
[----:B------:R-:W-:Y:S01]  /*19b0*/  CS2R R118, SRZ ;  /* 0x0000000000767805 */ /* 0x000fe2000001ff00 */
[C---:B------:R-:W-:Y:S01]  /*19c0*/  ISETP.LT.OR P6, PT, R0.reuse, 0x1, P4 ;  /* 0x000000010000780c */ /* 0x040fe200027c1670 */
[----:B------:R-:W-:Y:S01]  /*19d0*/  IMAD.IADD R3, R5, 0x1, R8 ;  /* 0x0000000105037824 */ /* 0x000fe200078e0208 */
[----:B------:R-:W-:Y:S01]  /*19e0*/  ISETP.LT.OR P4, PT, R0, 0x21, P4 ;  /* 0x000000210000780c */ /* 0x000fe20002781670 */
[----:B------:R-:W-:Y:S01]  /*19f0*/  IMAD.SHL.U32 R42, R23, 0x2, RZ ;  /* 0x00000002172a7824 */ /* 0x000fe200078e00ff */
[----:B------:R-:W-:Y:S01]  /*1a00*/  CS2R R116, SRZ ;  /* 0x0000000000747805 */ /* 0x000fe2000001ff00 */
[----:B------:R-:W-:Y:S01]  /*1a10*/  IMAD.MOV.U32 R17, RZ, RZ, c[0x0][0x1d8] ;  /* 0x00007600ff117624 */ /* 0x000fe200078e00ff */
[----:B------:R-:W-:Y:S01]  /*1a20*/  LEA.HI.X R3, R4, c[0x0][0x1c4], R3, 0x1, P0 ;  /* 0x0000710004037a11 */ /* 0x000fe200000f0c03 */
[----:B------:R-:W-:Y:S01]  /*1a30*/  IMAD.MOV.U32 R18, RZ, RZ, c[0x0][0x1dc] ;  /* 0x00007700ff127624 */ /* 0x000fe200078e00ff */
[C---:B------:R-:W-:Y:S01]  /*1a40*/  ISETP.LT.OR P0, PT, R0.reuse, 0x1, P3 ;  /* 0x000000010000780c */ /* 0x040fe20001f01670 */
[----:B------:R-:W-:Y:S01]  /*1a50*/  IMAD R5, R11, c[0x0][0x1a8], RZ ;  /* 0x00006a000b057a24 */ /* 0x000fe200078e02ff */
[----:B------:R-:W-:Y:S01]  /*1a60*/  ISETP.LT.OR P3, PT, R0, 0x21, P3 ;  /* 0x000000210000780c */ /* 0x000fe20001f61670 */
[----:B------:R-:W-:Y:S01]  /*1a70*/  @!PT LDS RZ, [RZ] ;  /* 0x00000000fffff984 */ /* 0x000fe20000000800 */
[----:B------:R-:W-:Y:S01]  /*1a80*/  @!PT LDS RZ, [RZ] ;  /* 0x00000000fffff984 */ /* 0x000fe20000000800 */
[----:B------:R-:W-:Y:S01]  /*1a90*/  @!PT LDS RZ, [RZ] ;  /* 0x00000000fffff984 */ /* 0x000fe20000000800 */
[----:B------:R1:W-:Y:S01]  /*1aa0*/  LDGSTS.E.BYPASS.LTC128B.128 [R42+0x8080], [R2.64], !P1 ;  /* 0x08080000022a7fae */ /* 0x0003e2000c901d50 */
[C---:B------:R-:W-:Y:S01]  /*1ab0*/  LEA R4, P1, R17.reuse, R2, 0x6 ;  /* 0x0000000211047211 */ /* 0x040fe200078230ff */
[C---:B------:R-:W-:Y:S01]  /*1ac0*/  IMAD R15, R10.reuse, c[0x0][0x1ac], R5 ;  /* 0x00006b000a0f7a24 */ /* 0x040fe200078e0205 */
[----:B------:R-:W-:Y:S01]  /*1ad0*/  CS2R R114, SRZ ;  /* 0x0000000000727805 */ /* 0x000fe2000001ff00 */
[----:B------:R1:W-:Y:S01]  /*1ae0*/  LDGSTS.E.BYPASS.LTC128B.128 [R42+0xa080], [R2.64+0x80], !P6 ;  /* 0x0a080080022a7fae */ /* 0x0003e2000f101d50 */
[----:B------:R-:W-:Y:S01]  /*1af0*/  LEA.HI.X R5, R17, R3, R18, 0x6, P1 ;  /* 0x0000000311057211 */ /* 0x000fe200008f3412 */
[----:B------:R-:W-:Y:S01]  /*1b00*/  IMAD.IADD R7, R7, 0x1, R9 ;  /* 0x0000000107077824 */ /* 0x000fe200078e0209 */
[----:B------:R-:W-:Y:S01]  /*1b10*/  ISETP.GE.AND P1, PT, R29, c[0x0][0x1cc], PT ;  /* 0x000073001d007a0c */ /* 0x000fe20003f26270 */
[----:B------:R-:W-:Y:S01]  /*1b20*/  IMAD.U32 R11, RZ, RZ, UR14 ;  /* 0x0000000eff0b7e24 */ /* 0x000fe2000f8e00ff */
[----:B------:R-:W-:Y:S01]  /*1b30*/  STL [R1+0x50], R42 ;  /* 0x0000502a01007387 */ /* 0x000fe20000100800 */
[----:B------:R-:W-:Y:S01]  /*1b40*/  IMAD.WIDE.U32 R8, R10, c[0x0][0x1a8], R6 ;  /* 0x00006a000a087a25 */ /* 0x000fe200078e0006 */
[C---:B------:R-:W-:Y:S01]  /*1b50*/  ISETP.LT.OR P6, PT, R0.reuse, 0x1, P1 ;  /* 0x000000010000780c */ /* 0x040fe20000fc1670 */
[----:B------:R-:W-:Y:S01]  /*1b60*/  CS2R R112, SRZ ;  /* 0x0000000000707805 */ /* 0x000fe2000001ff00 */
[----:B------:R1:W-:Y:S01]  /*1b70*/  LDGSTS.E.BYPASS.LTC128B.128 [R42+0xc080], [R2.64+0x100], !P0 ;  /* 0x0c080100022a7fae */ /* 0x0003e2000c101d50 */
[----:B------:R-:W-:Y:S01]  /*1b80*/  IMAD.SHL.U32 R7, R25, 0x40, RZ ;  /* 0x0000004019077824 */ /* 0x000fe200078e00ff */
[----:B------:R-:W-:Y:S01]  /*1b90*/  ISETP.LT.OR P1, PT, R0, 0x21, P1 ;  /* 0x000000210000780c */ /* 0x000fe20000f21670 */
[----:B------:R-:W-:Y:S01]  /*1ba0*/  IMAD.SHL.U32 R6, R24, 0x8, RZ ;  /* 0x0000000818067824 */ /* 0x000fe200078e00ff */
[----:B------:R-:W-:Y:S01]  /*1bb0*/  SEL R17, R148, RZ, !P2 ;  /* 0x000000ff94117207 */ /* 0x000fe20005000000 */
[----:B------:R-:W-:Y:S01]  /*1bc0*/  IMAD.IADD R9, R9, 0x1, R15 ;  /* 0x0000000109097824 */ /* 0x000fe200078e020f */
[----:B------:R-:W-:Y:S01]  /*1bd0*/  LOP3.LUT R7, R7, 0x1c0, RZ, 0xc0, !PT ;  /* 0x000001c007077812 */ /* 0x000fe200078ec0ff */
[----:B------:R-:W-:Y:S01]  /*1be0*/  IMAD.MOV.U32 R148, RZ, RZ, 0x20 ;  /* 0x00000020ff947424 */ /* 0x000fe200078e00ff */
[----:B------:R-:W-:Y:S01]  /*1bf0*/  LOP3.LUT R23, R6, 0x18, RZ, 0xc0, !PT ;  /* 0x0000001806177812 */ /* 0x000fe200078ec0ff */
[----:B------:R-:W-:Y:S01]  /*1c00*/  CS2R R110, SRZ ;  /* 0x00000000006e7805 */ /* 0x000fe2000001ff00 */
[----:B------:R-:W-:Y:S01]  /*1c10*/  SHF.R.U32.HI R10, RZ, 0x3, R7 ;  /* 0x00000003ff0a7819 */ /* 0x000fe20000011607 */
[----:B------:R1:W-:Y:S01]  /*1c20*/  LDGSTS.E.BYPASS.LTC128B.128 [R42+0xe080], [R2.64+0x180], !P6 ;  /* 0x0e080180022a7fae */ /* 0x0003e2000f101d50 */
[----:B------:R-:W-:Y:S01]  /*1c30*/  LEA R6, P0, R8, c[0x0][0x190], 0x1 ;  /* 0x0000640008067a11 */ /* 0x000fe200078008ff */
[----:B------:R-:W-:Y:S01]  /*1c40*/  CS2R R108, SRZ ;  /* 0x00000000006c7805 */ /* 0x000fe2000001ff00 */
[----:B------:R-:W-:Y:S01]  /*1c50*/  ISETP.GE.AND P6, PT, R14, c[0x0][0x19c], PT ;  /* 0x000067000e007a0c */ /* 0x000fe20003fc6270 */
[----:B------:R2:W-:Y:S01]  /*1c60*/  LDGSTS.E.BYPASS.LTC128B.128 [R42+0x9080], [R4.64], !P5 ;  /* 0x09080000042a7fae */ /* 0x0005e2000e901d50 */
[----:B------:R-:W-:Y:S01]  /*1c70*/  ISETP.GE.AND P5, PT, R16, c[0x0][0x19c], PT ;  /* 0x0000670010007a0c */ /* 0x000fe20003fa6270 */
[----:B------:R-:W-:Y:S01]  /*1c80*/  CS2R R106, SRZ ;  /* 0x00000000006a7805 */ /* 0x000fe2000001ff00 */
[----:B------:R-:W-:Y:S01]  /*1c90*/  LOP3.LUT R15, R10, R7, R23, 0x1e, !PT ;  /* 0x000000070a0f7212 */ /* 0x000fe200078e1e17 */
[----:B------:R2:W-:Y:S01]  /*1ca0*/  LDGSTS.E.BYPASS.LTC128B.128 [R42+0xb080], [R4.64+0x80], !P4 ;  /* 0x0b080080042a7fae */ /* 0x0005e2000e101d50 */
[----:B------:R-:W-:Y:S01]  /*1cb0*/  ISETP.GE.AND P4, PT, R36, c[0x0][0x19c], PT ;  /* 0x0000670024007a0c */ /* 0x000fe20003f86270 */
[----:B------:R-:W-:Y:S01]  /*1cc0*/  IMAD.WIDE.U32 R10, R11, c[0x0][0x180], R12 ;  /* 0x000060000b0a7a25 */ /* 0x000fe200078e000c */
[----:B------:R-:W-:Y:S01]  /*1cd0*/  LEA.HI.X R7, R8, c[0x0][0x194], R9, 0x1, P0 ;  /* 0x0000650008077a11 */ /* 0x000fe200000f0c09 */
[----:B------:R2:W-:Y:S01]  /*1ce0*/  LDGSTS.E.BYPASS.LTC128B.128 [R42+0xd080], [R4.64+0x100], !P3 ;  /* 0x0d080100042a7fae */ /* 0x0005e2000d901d50 */
[C---:B------:R-:W-:Y:S01]  /*1cf0*/  ISETP.LT.OR P0, PT, R0.reuse, 0x1, P5 ;  /* 0x000000010000780c */ /* 0x040fe20002f01670 */
[----:B------:R-:W-:Y:S01]  /*1d00*/  IMAD.MOV.U32 R8, RZ, RZ, R10 ;  /* 0x000000ffff087224 */ /* 0x000fe200078e000a */
[C---:B------:R-:W-:Y:S01]  /*1d10*/  ISETP.LT.OR P3, PT, R0.reuse, 0x1, P4 ;  /* 0x000000010000780c */ /* 0x040fe20002761670 */
[----:B------:R2:W-:Y:S01]  /*1d20*/  LDGSTS.E.BYPASS.LTC128B.128 [R42+0xf080], [R4.64+0x180], !P1 ;  /* 0x0f080180042a7fae */ /* 0x0005e2000c901d50 */
[C---:B------:R-:W-:Y:S01]  /*1d30*/  ISETP.LT.OR P1, PT, R0.reuse, 0x1, P6 ;  /* 0x000000010000780c */ /* 0x040fe20003721670 */
[----:B------:R-:W-:Y:S01]  /*1d40*/  IMAD.MOV.U32 R10, RZ, RZ, c[0x0][0x1ac] ;  /* 0x00006b00ff0a7624 */ /* 0x000fe200078e00ff */
[----:B------:R-:W-:Y:S01]  /*1d50*/  IADD3 R9, R11, UR4, RZ ;  /* 0x000000040b097c10 */ /* 0x000fe2000fffe0ff */
[----:B------:R-:W0:Y:S01]  /*1d60*/  LDGDEPBAR ;  /* 0x00000000000079af */ /* 0x000e220000000000 */
[C---:B------:R-:W-:Y:S01]  /*1d70*/  ISETP.LT.OR P6, PT, R0.reuse, 0x21, P6 ;  /* 0x000000210000780c */ /* 0x040fe200037c1670 */
[----:B------:R-:W-:Y:S01]  /*1d80*/  ULDC.64 UR4, c[0x0][0x210] ;  /* 0x0000840000047ab9 */ /* 0x000fe20000000a00 */
[C---:B------:R-:W-:Y:S01]  /*1d90*/  ISETP.LT.OR P5, PT, R0.reuse, 0x21, P5 ;  /* 0x000000210000780c */ /* 0x040fe20002fa1670 */
[----:B------:R-:W-:Y:S01]  /*1da0*/  UIMAD UR4, UR11, UR4, URZ ;  /* 0x000000040b0472a4 */ /* 0x000fe2000f8e023f */
[----:B------:R-:W-:Y:S01]  /*1db0*/  ISETP.LT.OR P4, PT, R0, 0x21, P4 ;  /* 0x000000210000780c */ /* 0x000fe20002781670 */
[----:B------:R-:W-:Y:S01]  /*1dc0*/  IMAD.SHL.U32 R12, R22, 0x40, RZ ;  /* 0x00000040160c7824 */ /* 0x000fe200078e00ff */
[----:B-1----:R-:W-:Y:S01]  /*1dd0*/  LEA.HI R3, R38, R37, RZ, 0x1 ;  /* 0x0000002526037211 */ /* 0x002fe200078f08ff */
[----:B------:R-:W-:Y:S01]  /*1de0*/  UIMAD UR5, UR14, UR5, UR4 ;  /* 0x000000050e0572a4 */ /* 0x000fe2000f8e0204 */
[----:B------:R-:W-:Y:S01]  /*1df0*/  LOP3.LUT R2, R28, 0x3ffffffc, RZ, 0xc0, !PT ;  /* 0x3ffffffc1c027812 */ /* 0x000fe200078ec0ff */
[----:B------:R1:W-:Y:S01]  /*1e00*/  LDGSTS.E.BYPASS.LTC128B.128 [R42+0x80], [R6.64], !P1 ;  /* 0x00080000062a7fae */ /* 0x0003e2000c901d50 */
[----:B------:R-:W-:Y:S01]  /*1e10*/  LOP3.LUT R3, R3, 0xfffffffe, RZ, 0xc0, !PT ;  /* 0xfffffffe03037812 */ /* 0x000fe200078ec0ff */
[----:B------:R-:W-:Y:S01]  /*1e20*/  IMAD.WIDE.U32 R46, R17, c[0x0][0x188], R8 ;  /* 0x00006200112e7a25 */ /* 0x000fe200078e0008 */
[----:B------:R-:W-:Y:S01]  /*1e30*/  LOP3.LUT P1, RZ, R25, 0x4, RZ, 0xc0, !PT ;  /* 0x0000000419ff7812 */ /* 0x000fe2000782c0ff */
[----:B------:R1:W-:Y:S01]  /*1e40*/  LDGSTS.E.BYPASS.LTC128B.128 [R42+0x2080], [R6.64+0x80], !P0 ;  /* 0x02080080062a7fae */ /* 0x0003e2000c101d50 */
[----:B------:R-:W-:Y:S01]  /*1e50*/  SEL R13, R26, RZ, !P2 ;  /* 0x000000ff1a0d7207 */ /* 0x000fe20005000000 */
[----:B------:R-:W-:Y:S01]  /*1e60*/  IMAD.IADD R18, R37, 0x1, -R3 ;  /* 0x0000000125127824 */ /* 0x000fe200078e0a03 */
[----:B------:R-:W-:Y:S01]  /*1e70*/  LOP3.LUT P2, RZ, R22, 0x4, RZ, 0xc0, !PT ;  /* 0x0000000416ff7812 */ /* 0x000fe2000784c0ff */
[----:B------:R-:W-:Y:S01]  /*1e80*/  IMAD.IADD R2, R149, 0x1, -R2 ;  /* 0x0000000195027824 */ /* 0x000fe200078e0a02 */
[----:B------:R1:W-:Y:S01]  /*1e90*/  LDGSTS.E.BYPASS.LTC128B.128 [R42+0x4080], [R6.64+0x100], !P3 ;  /* 0x04080100062a7fae */ /* 0x0003e2000d901d50 */
[----:B------:R-:W-:Y:S01]  /*1ea0*/  IMAD.SHL.U32 R28, R18, 0x400, RZ ;  /* 0x00000400121c7824 */ /* 0x000fe200078e00ff */
[----:B------:R-:W-:Y:S01]  /*1eb0*/  ISETP.GE.AND P3, PT, R29, c[0x0][0x19c], PT ;  /* 0x000067001d007a0c */ /* 0x000fe20003f66270 */
[----:B------:R-:W-:Y:S01]  /*1ec0*/  IMAD.IADD R3, R21, 0x1, R19 ;  /* 0x0000000115037824 */ /* 0x000fe200078e0213 */
[----:B------:R-:W-:Y:S01]  /*1ed0*/  CS2R R104, SRZ ;  /* 0x0000000000687805 */ /* 0x000fe2000001ff00 */
[----:B--2---:R-:W-:Y:S01]  /*1ee0*/  IMAD R4, R2, 0x2, R28 ;  /* 0x0000000202047824 */ /* 0x004fe200078e021c */
[----:B------:R-:W-:Y:S01]  /*1ef0*/  CS2R R102, SRZ ;  /* 0x0000000000667805 */ /* 0x000fe2000001ff00 */
[----:B------:R-:W-:Y:S01]  /*1f00*/  IMAD.U32 R5, RZ, RZ, UR14 ;  /* 0x0000000eff057e24 */ /* 0x000fe2000f8e00ff */
[----:B------:R-:W-:Y:S01]  /*1f10*/  CS2R R100, SRZ ;  /* 0x0000000000647805 */ /* 0x000fe2000001ff00 */
[----:B------:R-:W-:Y:S01]  /*1f20*/  IMAD.MOV.U32 R2, RZ, RZ, R20 ;  /* 0x000000ffff027224 */ /* 0x000fe200078e0014 */
[----:B------:R-:W-:Y:S01]  /*1f30*/  CS2R R98, SRZ ;  /* 0x0000000000627805 */ /* 0x000fe2000001ff00 */
[----:B------:R-:W-:Y:S01]  /*1f40*/  IMAD.IADD R11, R4, 0x1, R15 ;  /* 0x00000001040b7824 */ /* 0x000fe200078e020f */
[----:B------:R-:W-:Y:S01]  /*1f50*/  LOP3.LUT R15, R12, 0x1c0, RZ, 0xc0, !PT ;  /* 0x000001c00c0f7812 */ /* 0x000fe200078ec0ff */
[----:B------:R-:W-:Y:S01]  /*1f60*/  IMAD.WIDE.U32 R2, R5, c[0x0][0x210], R2 ;  /* 0x0000840005027a25 */ /* 0x000fe200078e0002 */
[----:B------:R-:W-:Y:S01]  /*1f70*/  CS2R R96, SRZ ;  /* 0x0000000000607805 */ /* 0x000fe2000001ff00 */
[----:B------:R-:W-:Y:S01]  /*1f80*/  CS2R R94, SRZ ;  /* 0x00000000005e7805 */ /* 0x000fe2000001ff00 */
[----:B------:R-:W-:Y:S01]  /*1f90*/  SHF.R.U32.HI R21, RZ, 0x3, R15 ;  /* 0x00000003ff157819 */ /* 0x000fe2000001160f */
[----:B------:R-:W-:Y:S01]  /*1fa0*/  IMAD.MOV.U32 R5, RZ, RZ, c[0x0][0x1a8] ;  /* 0x00006a00ff057624 */ /* 0x000fe200078e00ff */
[----:B------:R-:W-:Y:S01]  /*1fb0*/  IADD3 R3, R3, UR5, RZ ;  /* 0x0000000503037c10 */ /* 0x000fe2000fffe0ff */
[----:B------:R-:W-:Y:S01]  /*1fc0*/  IMAD.SHL.U32 R45, R11, 0x2, RZ ;  /* 0x000000020b2d7824 */ /* 0x000fe200078e00ff */
[----:B------:R-:W-:Y:S01]  /*1fd0*/  ULDC.64 UR4, c[0x0][0x178] ;  /* 0x00005e0000047ab9 */ /* 0x000fe20000000a00 */
[----:B------:R-:W-:Y:S01]  /*1fe0*/  IMAD R9, R27, 0x800, R40 ;  /* 0x000008001b097824 */ /* 0x000fe200078e0228 */
[----:B------:R-:W-:Y:S01]  /*1ff0*/  LEA R4, P0, R5, R6, 0x6 ;  /* 0x0000000605047211 */ /* 0x000fe200078030ff */
[----:B------:R-:W-:Y:S01]  /*2000*/  UIMAD UR19, UR6, UR4, URZ ;  /* 0x00000004061372a4 */ /* 0x000fe2000f8e023f */
[----:B------:R-:W-:Y:S01]  /*2010*/  IADD3 R11, R45, 0x141c0, RZ ;  /* 0x000141c02d0b7810 */ /* 0x000fe20007ffe0ff */
[----:B------:R-:W-:Y:S01]  /*2020*/  UIMAD.WIDE.U32 UR20, UR18, UR4, URZ ;  /* 0x00000004121472a5 */ /* 0x000fe2000f8e003f */
[----:B------:R-:W-:Y:S01]  /*2030*/  LEA.HI.X R5, R5, R7, R10, 0x6, P0 ;  /* 0x0000000705057211 */ /* 0x000fe200000f340a */
[----:B------:R-:W-:Y:S01]  /*2040*/  STL [R1+0x64], R45 ;  /* 0x0000642d01007387 */ /* 0x000fe20000100800 */
[C---:B------:R-:W-:Y:S01]  /*2050*/  ISETP.LT.OR P0, PT, R0.reuse, 0x1, P3 ;  /* 0x000000010000780c */ /* 0x040fe20001f01670 */
[----:B------:R-:W-:Y:S01]  /*2060*/  UIMAD UR19, UR18, UR5, UR19 ;  /* 0x00000005121372a4 */ /* 0x000fe2000f8e0213 */
[----:B------:R-:W-:Y:S01]  /*2070*/  ISETP.LT.OR P3, PT, R0, 0x21, P3 ;  /* 0x000000210000780c */ /* 0x000fe20001f61670 */
[----:B------:R-:W-:Y:S01]  /*2080*/  IMAD R20, R13, c[0x0][0x290], RZ ;  /* 0x0000a4000d147a24 */ /* 0x000fe200078e02ff */
[----:B------:R-:W-:Y:S01]  /*2090*/  IADD3 R10, R45, 0x14180, RZ ;  /* 0x000141802d0a7810 */ /* 0x000fe20007ffe0ff */
[----:B------:R-:W-:Y:S01]  /*20a0*/  UIADD3 UR19, UR21, UR19, URZ ;  /* 0x0000001315137290 */ /* 0x000fe2000fffe03f */
[----:B------:R-:W-:Y:S01]  /*20b0*/  CS2R R92, SRZ ;  /* 0x00000000005c7805 */ /* 0x000fe2000001ff00 */
[----:B------:R-:W-:Y:S01]  /*20c0*/  ULDC.64 UR4, c[0x0][0x208] ;  /* 0x0000820000047ab9 */ /* 0x000fe20000000a00 */
[----:B------:R-:W-:Y:S01]  /*20d0*/  @P1 IADD3 R11, R10, -0x40, RZ ;  /* 0xffffffc00a0b1810 */ /* 0x000fe20007ffe0ff */
[----:B------:R-:W-:Y:S01]  /*20e0*/  IMAD R10, R13, c[0x0][0x218], RZ ;  /* 0x000086000d0a7a24 */ /* 0x000fe200078e02ff */
[----:B------:R-:W-:Y:S01]  /*20f0*/  USHF.L.U32 UR7, UR4, 0x5, URZ ;  /* 0x0000000504077899 */ /* 0x000fe2000800063f */
[----:B------:R-:W-:Y:S01]  /*2100*/  LOP3.LUT P1, RZ, R22, 0x2, RZ, 0xc0, !PT ;  /* 0x0000000216ff7812 */ /* 0x000fe2000782c0ff */
[----:B------:R-:W-:Y:S01]  /*2110*/  CS2R R90, SRZ ;  /* 0x00000000005a7805 */ /* 0x000fe2000001ff00 */
[----:B------:R1:W-:Y:S01]  /*2120*/  LDGSTS.E.BYPASS.LTC128B.128 [R42+0x6080], [R6.64+0x180], !P0 ;  /* 0x06080180062a7fae */ /* 0x0003e2000c101d50 */
[----:B------:R-:W-:Y:S01]  /*2130*/  IMAD R12, R17, c[0x0][0x21c], R10 ;  /* 0x00008700110c7a24 */ /* 0x000fe200078e020a */
[----:B------:R-:W-:Y:S01]  /*2140*/  CS2R R88, SRZ ;  /* 0x0000000000587805 */ /* 0x000fe2000001ff00 */
[----:B------:R-:W-:Y:S01]  /*2150*/  IMAD.U32 R10, RZ, RZ, UR19 ;  /* 0x00000013ff0a7e24 */ /* 0x000fe2000f8e00ff */
[----:B------:R2:W-:Y:S01]  /*2160*/  LDGSTS.E.BYPASS.LTC128B.128 [R42+0x1080], [R4.64], !P6 ;  /* 0x01080000042a7fae */ /* 0x0005e2000f101d50 */
[----:B------:R-:W-:Y:S01]  /*2170*/  IMAD.U32 R0, RZ, RZ, UR7 ;  /* 0x00000007ff007e24 */ /* 0x000fe2000f8e00ff */
[----:B------:R-:W-:Y:S01]  /*2180*/  UMOV UR19, 0x5 ;  /* 0x0000000500137882 */ /* 0x000fe20000000000 */
[----:B------:R-:W-:Y:S01]  /*2190*/  CS2R R86, SRZ ;  /* 0x0000000000567805 */ /* 0x000fe2000001ff00 */
[----:B------:R2:W-:Y:S01]  /*21a0*/  LDGSTS.E.BYPASS.LTC128B.128 [R42+0x3080], [R4.64+0x80], !P5 ;  /* 0x03080080042a7fae */ /* 0x0005e2000e901d50 */
[----:B------:R-:W-:Y:S01]  /*21b0*/  USHF.L.U64.HI UR4, UR4, UR19, UR5 ;  /* 0x0000001304047299 */ /* 0x000fe20008010205 */
[----:B------:R-:W-:Y:S01]  /*21c0*/  CS2R R84, SRZ ;  /* 0x0000000000547805 */ /* 0x000fe2000001ff00 */
[----:B------:R-:W-:Y:S01]  /*21d0*/  USHF.L.U32 UR19, UR18, 0x5, URZ ;  /* 0x0000000512137899 */ /* 0x000fe2000800063f */
[----:B------:R2:W-:Y:S01]  /*21e0*/  LDGSTS.E.BYPASS.LTC128B.128 [R42+0x5080], [R4.64+0x100], !P4 ;  /* 0x05080100042a7fae */ /* 0x0005e2000e101d50 */
[----:B------:R-:W-:Y:S01]  /*21f0*/  UIMAD UR4, UR4, UR18, URZ ;  /* 0x00000012040472a4 */ /* 0x000fe2000f8e023f */
[----:B------:R-:W-:Y:S01]  /*2200*/  CS2R R82, SRZ ;  /* 0x0000000000527805 */ /* 0x000fe2000001ff00 */
[----:B------:R-:W-:Y:S01]  /*2210*/  UIADD3 UR5, -UR19, UR13, URZ ;  /* 0x0000000d13057290 */ /* 0x000fe2000fffe13f */
[----:B------:R2:W-:Y:S01]  /*2220*/  LDGSTS.E.BYPASS.LTC128B.128 [R42+0x7080], [R4.64+0x180], !P3 ;  /* 0x07080180042a7fae */ /* 0x0005e2000d901d50 */
[----:B------:R-:W-:Y:S01]  /*2230*/  UIMAD UR4, UR6, UR7, UR4 ;  /* 0x00000007060472a4 */ /* 0x000fe2000f8e0204 */
[----:B------:R-:W-:Y:S01]  /*2240*/  ISETP.GE.AND P3, PT, R14, c[0x0][0x1fc], PT ;  /* 0x00007f000e007a0c */ /* 0x000fe20003f66270 */
[----:B------:R-:W-:Y:S01]  /*2250*/  CS2R R80, SRZ ;  /* 0x0000000000507805 */ /* 0x000fe2000001ff00 */
[----:B------:R-:W0:Y:S01]  /*2260*/  LDGDEPBAR ;  /* 0x00000000000079af */ /* 0x000e220000000000 */
[----:B------:R-:W-:Y:S01]  /*2270*/  ULDC.64 UR6, c[0x0][0x288] ;  /* 0x0000a20000067ab9 */ /* 0x000fe20000000a00 */
[----:B------:R-:W-:Y:S01]  /*2280*/  CS2R R78, SRZ ;  /* 0x00000000004e7805 */ /* 0x000fe2000001ff00 */
[----:B------:R-:W-:Y:S01]  /*2290*/  UIMAD UR6, UR11, UR6, URZ ;  /* 0x000000060b0672a4 */ /* 0x000fe2000f8e023f */
[----:B------:R3:W-:Y:S01]  /*22a0*/  STL [R1+0x68], R11 ;  /* 0x0000680b01007387 */ /* 0x0007e20000100800 */
[----:B------:R-:W-:Y:S01]  /*22b0*/  CS2R R76, SRZ ;  /* 0x00000000004c7805 */ /* 0x000fe2000001ff00 */
[----:B------:R-:W-:Y:S01]  /*22c0*/  CS2R R74, SRZ ;  /* 0x00000000004a7805 */ /* 0x000fe2000001ff00 */
[----:B-1----:R-:W-:Y:S01]  /*22d0*/  IMAD.U32 R7, RZ, RZ, UR21 ;  /* 0x00000015ff077e24 */ /* 0x002fe2000f8e00ff */
[----:B------:R-:W-:Y:S01]  /*22e0*/  LOP3.LUT R7, R15, 0x8, R39, 0xf8, !PT ;  /* 0x000000080f077812 */ /* 0x000fe200078ef827 */
[----:B------:R-:W-:Y:S01]  /*22f0*/  IMAD.U32 R6, RZ, RZ, UR20 ;  /* 0x00000014ff067e24 */ /* 0x000fe2000f8e00ff */
[----:B------:R1:W-:Y:S01]  /*2300*/  STL.64 [R1+0x98], R46 ;  /* 0x0000982e01007387 */ /* 0x0003e20000100a00 */
[----:B------:R-:W-:Y:S01]  /*2310*/  UIMAD UR6, UR14, UR7, UR6 ;  /* 0x000000070e0672a4 */ /* 0x000fe2000f8e0206 */
[----:B------:R-:W-:Y:S01]  /*2320*/  LOP3.LUT R8, R7, R21, RZ, 0x3c, !PT ;  /* 0x0000001507087212 */ /* 0x000fe200078e3cff */
[----:B------:R-:W-:Y:S01]  /*2330*/  CS2R R72, SRZ ;  /* 0x0000000000487805 */ /* 0x000fe2000001ff00 */
[----:B------:R-:W-:Y:S01]  /*2340*/  LEA R7, P0, R6, R46, 0x5 ;  /* 0x0000002e06077211 */ /* 0x000fe200078028ff */
        /* <DEDUP_REMOVED lines=9> */
[----:B------:R-:W-:-:S04]  /*23e0*/  DEPBAR.LE SB0, 0x1 ;  /* 0x000080400000791a */ /* 0x000fc80000000000 */
[----:B------:R-:W-:Y:S01]  /*23f0*/  CS2R R52, SRZ ;  /* 0x0000000000347805 */ /* 0x000fe2000001ff00 */
[----:B---3--:R-:W-:Y:S01]  /*2400*/  IMAD R11, R13, c[0x0][0x188], RZ ;  /* 0x000062000d0b7a24 */ /* 0x008fe200078e02ff */
[----:B------:R-:W-:Y:S01]  /*2410*/  CS2R R50, SRZ ;  /* 0x0000000000327805 */ /* 0x000fe2000001ff00 */
[----:B------:R-:W-:Y:S02]  /*2420*/  CS2R R48, SRZ ;  /* 0x0000000000307805 */ /* 0x000fe4000001ff00 */
[----:B------:R-:W-:-:S04]  /*2430*/  IMAD R11, R17, c[0x0][0x18c], R11 ;  /* 0x00006300110b7a24 */ /* 0x000fc800078e020b */
[----:B------:R-:W-:Y:S02]  /*2440*/  IMAD.IADD R19, R47, 0x1, R11 ;  /* 0x000000012f137824 */ /* 0x000fe400078e020b */
[----:B-1----:R-:W-:-:S03]  /*2450*/  IMAD.WIDE.U32 R46, R17, c[0x0][0x218], R2 ;  /* 0x00008600112e7a25 */ /* 0x002fc600078e0002 */
[----:B------:R-:W-:Y:S01]  /*2460*/  LEA.HI.X R6, R6, R19, R10, 0x5, P0 ;  /* 0x0000001306067211 */ /* 0x000fe200000f2c0a */
[----:B------:R-:W-:Y:S01]  /*2470*/  IMAD.IADD R2, R9, 0x1, R8 ;  /* 0x0000000109027824 */ /* 0x000fe200078e0208 */
[----:B------:R-:W-:Y:S01]  /*2480*/  BAR.SYNC.DEFER_BLOCKING 0x0 ;  /* 0x0000000000007b1d */ /* 0x000fe20000010000 */
[----:B------:R-:W-:Y:S01]  /*2490*/  LEA R8, P0, R7, c[0x0][0x160], 0x1 ;  /* 0x0000580007087a11 */ /* 0x000fe200078008ff */
[----:B------:R-:W-:Y:S02]  /*24a0*/  IMAD.IADD R45, R47, 0x1, R12 ;  /* 0x000000012f2d7824 */ /* 0x000fe400078e020c */
[----:B------:R-:W-:Y:S01]  /*24b0*/  IMAD.MOV.U32 R44, RZ, RZ, R46 ;  /* 0x000000ffff2c7224 */ /* 0x000fe200078e002e */
[----:B------:R-:W-:Y:S01]  /*24c0*/  LEA.HI.X R9, R7, c[0x0][0x164], R6, 0x1, P0 ;  /* 0x0000590007097a11 */ /* 0x000fe200000f0c06 */
[----:B------:R-:W-:Y:S01]  /*24d0*/  IMAD.MOV.U32 R3, RZ, RZ, 0x40 ;  /* 0x00000040ff037424 */ /* 0x000fe200078e00ff */
[----:B------:R-:W-:Y:S01]  /*24e0*/  ISETP.LT.AND P0, PT, R43, UR5, PT ;  /* 0x000000052b007c0c */ /* 0x000fe2000bf01270 */
[----:B------:R-:W-:Y:S01]  /*24f0*/  IMAD.WIDE.U32 R6, R0, UR18, R44 ;  /* 0x0000001200067c25 */ /* 0x000fe2000f8e002c */
[----:B------:R-:W-:Y:S01]  /*2500*/  SHF.R.S32.HI R0, RZ, 0x1f, R24 ;  /* 0x0000001fff007819 */ /* 0x000fe20000011418 */
[----:B------:R-:W-:Y:S01]  /*2510*/  STL [R1+0xb0], R19 ;  /* 0x0000b01301007387 */ /* 0x000fe20000100800 */
[----:B------:R-:W-:Y:S01]  /*2520*/  SEL R3, R3, 0xffffffc0, !P2 ;  /* 0xffffffc003037807 */ /* 0x000fe20005000000 */
[----:B------:R-:W-:Y:S01]  /*2530*/  IMAD.SHL.U32 R2, R2, 0x2, RZ ;  /* 0x0000000202027824 */ /* 0x000fe200078e00ff */
[----:B--2---:R-:W-:Y:S01]  /*2540*/  LEA.HI R4, R0, R24, RZ, 0x2 ;  /* 0x0000001800047211 */ /* 0x004fe200078f10ff */
[----:B------:R1:W-:Y:S01]  /*2550*/  STL.64 [R1+0x88], R46 ;  /* 0x0000882e01007387 */ /* 0x0003e20000100a00 */
[----:B------:R-:W-:Y:S01]  /*2560*/  SEL R0, R148, 0xffffffe0, !P1 ;  /* 0xffffffe094007807 */ /* 0x000fe20004800000 */
[----:B------:R-:W-:Y:S01]  /*2570*/  IMAD.IADD R10, R2, 0x1, R3 ;  /* 0x00000001020a7824 */ /* 0x000fe200078e0203 */
[----:B------:R-:W-:Y:S01]  /*2580*/  ISETP.GE.OR P6, PT, R14, c[0x0][0x16c], !P0 ;  /* 0x00005b000e007a0c */ /* 0x000fe200047c6670 */
[----:B------:R-:W-:Y:S01]  /*2590*/  STL.64 [R1+0x70], R44 ;  /* 0x0000702c01007387 */ /* 0x000fe20000100a00 */
[----:B------:R-:W-:Y:S01]  /*25a0*/  ISETP.GE.OR P2, PT, R16, c[0x0][0x16c], !P0 ;  /* 0x00005b0010007a0c */ /* 0x000fe20004746670 */
[----:B------:R-:W-:Y:S01]  /*25b0*/  IMAD.IADD R11, R2, 0x1, R0 ;  /* 0x00000001020b7824 */ /* 0x000fe200078e0200 */
[----:B------:R-:W-:Y:S01]  /*25c0*/  IADD3 R0, R7, UR4, RZ ;  /* 0x0000000407007c10 */ /* 0x000fe2000fffe0ff */
[----:B------:R-:W-:Y:S01]  /*25d0*/  STL [R1+0x28], R2 ;  /* 0x0000280201007387 */ /* 0x000fe20000100800 */
[----:B------:R-:W-:Y:S01]  /*25e0*/  ULDC.64 UR4, c[0x0][0x270] ;  /* 0x00009c0000047ab9 */ /* 0x000fe20000000a00 */
[----:B------:R-:W-:Y:S01]  /*25f0*/  IMAD.IADD R5, R3, 0x1, R11 ;  /* 0x0000000103057824 */ /* 0x000fe200078e020b */
[----:B------:R-:W-:Y:S01]  /*2600*/  UIMAD UR4, UR11, UR4, URZ ;  /* 0x000000040b0472a4 */ /* 0x000fe2000f8e023f */
[----:B------:R-:W2:Y:S01]  /*2610*/  LDSM.16.M88.4 R164, [R2+0x8080] ;  /* 0x0080800002a4783b */ /* 0x000ea20000000200 */
[----:B------:R-:W-:-:S02]  /*2620*/  ISETP.GE.AND P1, PT, R14, c[0x0][0x16c], PT ;  /* 0x00005b000e007a0c */ /* 0x000fc40003f26270 */
[----:B------:R-:W-:Y:S01]  /*2630*/  UIMAD UR5, UR14, UR5, UR4 ;  /* 0x000000050e0572a4 */ /* 0x000fe2000f8e0204 */
[----:B------:R-:W3:Y:S01]  /*2640*/  LDSM.16.M88.4 R168, [R11+0x8080] ;  /* 0x008080000ba8783b */ /* 0x000ee20000000200 */
[----:B------:R-:W-:Y:S02]  /*2650*/  SEL R40, RZ, 0x1, P1 ;  /* 0x00000001ff287807 */ /* 0x000fe40000800000 */
[----:B------:R-:W-:Y:S01]  /*2660*/  ISETP.GT.AND P1, PT, R149, 0x7, PT ;  /* 0x000000079500780c */ /* 0x000fe20003f24270 */
[----:B------:R-:W4:Y:S01]  /*2670*/  LDSM.16.M88.4 R172, [R10+0x8080] ;  /* 0x008080000aac783b */ /* 0x000f220000000200 */
[----:B------:R-:W-:Y:S01]  /*2680*/  IADD3 R7, R31, UR5, RZ ;  /* 0x000000051f077c10 */ /* 0x000fe2000fffe0ff */
[----:B------:R-:W-:Y:S01]  /*2690*/  ULDC.64 UR4, c[0x0][0x238] ;  /* 0x00008e0000047ab9 */ /* 0x000fe20000000a00 */
[C---:B------:R-:W-:Y:S01]  /*26a0*/  ISETP.GE.OR P5, PT, R36.reuse, c[0x0][0x16c], !P0 ;  /* 0x00005b0024007a0c */ /* 0x040fe200047a6670 */
[----:B------:R-:W2:Y:S01]  /*26b0*/  LDSM.16.M88.4 R176, [R5+0x8080] ;  /* 0x0080800005b0783b */ /* 0x000ea20000000200 */
[----:B------:R-:W-:Y:S01]  /*26c0*/  ISETP.GE.OR P4, PT, R29, c[0x0][0x16c], !P0 ;  /* 0x00005b001d007a0c */ /* 0x000fe20004786670 */
[----:B------:R-:W-:Y:S01]  /*26d0*/  UIMAD UR11, UR11, UR4, URZ ;  /* 0x000000040b0b72a4 */ /* 0x000fe2000f8e023f */
[----:B------:R-:W-:Y:S01]  /*26e0*/  SEL R31, RZ, 0x1, P3 ;  /* 0x00000001ff1f7807 */ /* 0x000fe20001800000 */
[----:B------:R-:W2:Y:S01]  /*26f0*/  LDSM.16.M88.4 R180, [R2+0xa080] ;  /* 0x00a0800002b4783b */ /* 0x000ea20000000200 */
[----:B------:R-:W-:Y:S01]  /*2700*/  USHF.R.S32.HI UR4, URZ, 0x1f, UR19 ;  /* 0x0000001f3f047899 */ /* 0x000fe20008011413 */
[----:B------:R-:W-:Y:S01]  /*2710*/  ISETP.GE.AND P3, PT, R36, c[0x0][0x1fc], PT ;  /* 0x00007f0024007a0c */ /* 0x000fe20003f66270 */
[----:B------:R-:W-:Y:S01]  /*2720*/  UIMAD UR5, UR14, UR5, UR11 ;  /* 0x000000050e0572a4 */ /* 0x000fe2000f8e020b */
[----:B------:R-:W2:Y:S01]  /*2730*/  LDSM.16.M88.4 R184, [R11+0xa080] ;  /* 0x00a080000bb8783b */ /* 0x000ea20000000200 */
[----:B-1----:R-:W-:-:S03]  /*2740*/  CS2R R46, SRZ ;  /* 0x00000000002e7805 */ /* 0x002fc6000001ff00 */
        /* <DEDUP_REMOVED lines=12> */
[----:B-----5:R-:W-:-:S03]  /*2810*/  LOP3.LUT R2, R4, 0x1ffffffc, RZ, 0xc0, !PT ;  /* 0x1ffffffc04027812 */ /* 0x020fc600078ec0ff */
[----:B------:R-:W-:Y:S02]  /*2820*/  STL [R1+0x34], R10 ;  /* 0x0000340a01007387 */ /* 0x000fe40000100800 */
[----:B------:R-:W-:Y:S02]  /*2830*/  IMAD.IADD R24, R24, 0x1, -R2 ;  /* 0x0000000118187824 */ /* 0x000fe400078e0a02 */
[----:B------:R5:W-:Y:S04]  /*2840*/  STL [R1+0x30], R5 ;  /* 0x0000300501007387 */ /* 0x000be80000100800 */
[----:B------:R-:W-:Y:S01]  /*2850*/  @!PT LDS RZ, [RZ] ;  /* 0x00000000fffff984 */ /* 0x000fe20000000800 */
[----:B------:R-:W-:Y:S01]  /*2860*/  @!PT LDS RZ, [RZ] ;  /* 0x00000000fffff984 */ /* 0x000fe20000000800 */
[----:B------:R-:W-:Y:S01]  /*2870*/  @!PT LDS RZ, [RZ] ;  /* 0x00000000fffff984 */ /* 0x000fe20000000800 */
[----:B------:R1:W-:Y:S01]  /*2880*/  LDGSTS.E.BYPASS.LTC128B.128 [R42+0x8080], [R8.64], !P6 ;  /* 0x08080000082a7fae */ /* 0x0003e2000f101d50 */
[----:B------:R-:W-:Y:S01]  /*2890*/  ISETP.GE.OR P6, PT, R14, c[0x0][0x1fc], !P0 ;  /* 0x00007f000e007a0c */ /* 0x000fe200047c6670 */
[----:B------:R-:W-:-:S02]  /*28a0*/  IMAD.SHL.U32 R14, R27, 0x20, RZ ;  /* 0x000000201b0e7824 */ /* 0x000fc400078e00ff */
[----:B------:R1:W-:Y:S01]  /*28b0*/  LDGSTS.E.BYPASS.LTC128B.128 [R42+0x9080], [R8.64+0x80], !P2 ;  /* 0x09080080082a7fae */ /* 0x0003e2000d101d50 */
[----:B------:R-:W-:Y:S02]  /*28c0*/  LEA R4, P2, R6, c[0x0][0x1f0], 0x1 ;  /* 0x00007c0006047a11 */ /* 0x000fe400078408ff */
[----:B------:R-:W-:Y:S01]  /*28d0*/  LOP3.LUT R23, R23, 0x20, R14, 0xf8, !PT ;  /* 0x0000002017177812 */ /* 0x000fe200078ef80e */
[----:B------:R1:W-:Y:S01]  /*28e0*/  LDGSTS.E.BYPASS.LTC128B.128 [R42+0xa080], [R8.64+0x100], !P5 ;  /* 0x0a080100082a7fae */ /* 0x0003e2000e901d50 */
[----:B------:R-:W-:Y:S01]  /*28f0*/  ISETP.GE.OR P5, PT, R16, c[0x0][0x1fc], !P0 ;  /* 0x00007f0010007a0c */ /* 0x000fe200047a6670 */
[----:B------:R-:W-:Y:S02]  /*2900*/  IMAD.SHL.U32 R14, R18, 0x10, RZ ;  /* 0x00000010120e7824 */ /* 0x000fe400078e00ff */
[----:B------:R1:W-:Y:S01]  /*2910*/  LDGSTS.E.BYPASS.LTC128B.128 [R42+0xb080], [R8.64+0x180], !P4 ;  /* 0x0b080180082a7fae */ /* 0x0003e2000e101d50 */
[----:B------:R-:W-:Y:S02]  /*2920*/  ISETP.GE.AND P4, PT, R16, c[0x0][0x1fc], PT ;  /* 0x00007f0010007a0c */ /* 0x000fe40003f86270 */
[----:B-----5:R-:W-:Y:S01]  /*2930*/  LEA.HI.X R5, R6, c[0x0][0x1f4], R0, 0x1, P2 ;  /* 0x00007d0006057a11 */ /* 0x020fe200010f0c00 */
[----:B------:R-:W-:Y:S01]  /*2940*/  IMAD R0, R13, c[0x0][0x278], RZ ;  /* 0x00009e000d007a24 */ /* 0x000fe200078e02ff */
[----:B------:R-:W-:Y:S01]  /*2950*/  ISETP.GE.AND P2, PT, R16, c[0x0][0x16c], PT ;  /* 0x00005b0010007a0c */ /* 0x000fe20003f46270 */
[----:B------:R-:W-:Y:S01]  /*2960*/  IMAD.MOV.U32 R6, RZ, RZ, R30 ;  /* 0x000000ffff067224 */ /* 0x000fe200078e001e */
[----:B------:R-:W-:Y:S01]  /*2970*/  SEL R22, RZ, 0xffffffff, P4 ;  /* 0xffffffffff167807 */ /* 0x000fe20002000000 */
[C---:B------:R-:W-:Y:S01]  /*2980*/  IMAD R0, R17.reuse, c[0x0][0x27c], R0 ;  /* 0x00009f0011007a24 */ /* 0x040fe200078e0200 */
[----:B------:R-:W-:Y:S01]  /*2990*/  SEL R25, RZ, 0xffffffff, P2 ;  /* 0xffffffffff197807 */ /* 0x000fe20001000000 */
[----:B------:R-:W-:Y:S01]  /*29a0*/  IMAD.WIDE.U32 R44, R17, c[0x0][0x278], R6 ;  /* 0x00009e00112c7a25 */ /* 0x000fe200078e0006 */
[----:B------:R-:W-:-:S02]  /*29b0*/  ISETP.GE.AND P2, PT, R36, c[0x0][0x16c], PT ;  /* 0x00005b0024007a0c */ /* 0x000fc40003f46270 */
[----:B------:R-:W-:Y:S01]  /*29c0*/  LOP3.LUT R7, R41, 0xfffffff0, RZ, 0xc0, !PT ;  /* 0xfffffff029077812 */ /* 0x000fe200078ec0ff */
[----:B------:R-:W-:Y:S01]  /*29d0*/  IMAD.IADD R10, R45, 0x1, R0 ;  /* 0x000000012d0a7824 */ /* 0x000fe200078e0200 */
[----:B------:R-:W-:Y:S01]  /*29e0*/  SEL R30, RZ, 0x4, P2 ;  /* 0x00000004ff1e7807 */ /* 0x000fe20001000000 */
[----:B------:R5:W-:Y:S01]  /*29f0*/  STL.64 [R1+0x80], R44 ;  /* 0x0000802c01007387 */ /* 0x000be20000100a00 */
[----:B------:R-:W-:Y:S01]  /*2a00*/  ISETP.GE.AND P2, PT, R29, c[0x0][0x16c], PT ;  /* 0x00005b001d007a0c */ /* 0x000fe20003f46270 */
[----:B------:R-:W-:Y:S01]  /*2a10*/  IMAD.IADD R0, R149, 0x1, -R7 ;  /* 0x0000000195007824 */ /* 0x000fe200078e0a07 */
[----:B------:R-:W-:Y:S01]  /*2a20*/  IADD3 R7, R35, UR5, RZ ;  /* 0x0000000523077c10 */ /* 0x000fe2000fffe0ff */
[----:B------:R2:W-:Y:S01]  /*2a30*/  STL [R1+0xa8], R10 ;  /* 0x0000a80a01007387 */ /* 0x0005e20000100800 */
[----:B------:R-:W-:Y:S02]  /*2a40*/  SEL R26, RZ, 0x8, P2 ;  /* 0x00000008ff1a7807 */ /* 0x000fe40001000000 */
[----:B------:R-:W-:-:S02]  /*2a50*/  @!P1 IADD3 R2, P2, R44, UR19, RZ ;  /* 0x000000132c029c10 */ /* 0x000fc4000ff5e0ff */
[----:B------:R-:W-:Y:S02]  /*2a60*/  SHF.R.S32.HI R16, RZ, 0x1f, R0 ;  /* 0x0000001fff107819 */ /* 0x000fe40000011400 */
[----:B------:R-:W-:Y:S01]  /*2a70*/  @!P1 IADD3.X R6, R10, UR4, RZ, P2, !PT ;  /* 0x000000040a069c10 */ /* 0x000fe200097fe4ff */
[----:B-1----:R-:W-:Y:S01]  /*2a80*/  IMAD.MOV.U32 R8, RZ, RZ, R32 ;  /* 0x000000ffff087224 */ /* 0x002fe200078e0020 */
[----:B------:R-:W-:Y:S02]  /*2a90*/  LEA.HI R16, R16, R0, RZ, 0x3 ;  /* 0x0000000010107211 */ /* 0x000fe400078f18ff */
[----:B------:R-:W-:Y:S02]  /*2aa0*/  IADD3 R9, R33, UR6, RZ ;  /* 0x0000000621097c10 */ /* 0x000fe4000fffe0ff */
[----:B------:R-:W-:Y:S02]  /*2ab0*/  LOP3.LUT R12, R16, 0xfffffff8, RZ, 0xc0, !PT ;  /* 0xfffffff8100c7812 */ /* 0x000fe400078ec0ff */
[----:B------:R-:W-:Y:S01]  /*2ac0*/  LOP3.LUT R15, R15, 0x10, R14, 0xf8, !PT ;  /* 0x000000100f0f7812 */ /* 0x000fe200078ef80e */
[----:B------:R-:W-:Y:S01]  /*2ad0*/  IMAD.WIDE.U32 R32, R17, c[0x0][0x290], R8 ;  /* 0x0000a40011207a25 */ /* 0x000fe200078e0008 */
[----:B------:R-:W-:-:S02]  /*2ae0*/  ISETP.GE.OR P4, PT, R36, c[0x0][0x1fc], !P0 ;  /* 0x00007f0024007a0c */ /* 0x000fc40004786670 */
[----:B------:R-:W-:Y:S01]  /*2af0*/  ISETP.GE.OR P0, PT, R29, c[0x0][0x1fc], !P0 ;  /* 0x00007f001d007a0c */ /* 0x000fe20004706670 */
[----:B------:R-:W-:Y:S02]  /*2b00*/  IMAD.IADD R0, R0, 0x1, -R12 ;  /* 0x0000000100007824 */ /* 0x000fe400078e0a0c */
[----:B------:R-:W-:Y:S01]  /*2b10*/  IMAD.SHL.U32 R8, R22, 0x2, RZ ;  /* 0x0000000216087824 */ /* 0x000fe200078e00ff */
[----:B-----5:R-:W-:Y:S01]  /*2b20*/  CS2R R44, SRZ ;  /* 0x00000000002c7805 */ /* 0x020fe2000001ff00 */
[----:B--2---:R-:W-:-:S03]  /*2b30*/  @!P1 LEA R10, P2, R2, c[0x0][0x258], 0x2 ;  /* 0x00009600020a9a11 */ /* 0x004fc600078410ff */
[----:B------:R-:W-:Y:S02]  /*2b40*/  LOP3.LUT R8, R8, 0x2, R31, 0xe2, !PT ;  /* 0x0000000208087812 */ /* 0x000fe400078ee21f */
[----:B------:R-:W-:Y:S01]  /*2b50*/  @!P1 LEA.HI.X R11, R2, c[0x0][0x25c], R6, 0x2, P2 ;  /* 0x00009700020b9a11 */ /* 0x000fe200010f1406 */
[----:B------:R-:W-:Y:S01]  /*2b60*/  IMAD.MOV.U32 R6, RZ, RZ, R34 ;  /* 0x000000ffff067224 */ /* 0x000fe200078e0022 */
[----:B------:R-:W-:Y:S01]  /*2b70*/  LOP3.LUT R2, R38, 0xffffffe0, RZ, 0xc0, !PT ;  /* 0xffffffe026027812 */ /* 0x000fe200078ec0ff */
[----:B------:R-:W-:Y:S01]  /*2b80*/  CS2R R34, SRZ ;  /* 0x0000000000227805 */ /* 0x000fe2000001ff00 */
[----:B------:R-:W-:Y:S01]  /*2b90*/  ISETP.GE.AND P2, PT, R29, c[0x0][0x1fc], PT ;  /* 0x00007f001d007a0c */ /* 0x000fe20003f46270 */
[----:B------:R-:W-:-:S03]  /*2ba0*/  IMAD.WIDE.U32 R150, R17, c[0x0][0x240], R6 ;  /* 0x0000900011967a25 */ /* 0x000fc600078e0006 */
[----:B------:R-:W-:Y:S01]  /*2bb0*/  SEL R9, RZ, 0x8, P2 ;  /* 0x00000008ff097807 */ /* 0x000fe20001000000 */
[----:B------:R-:W-:Y:S02]  /*2bc0*/  IMAD.IADD R2, R149, 0x1, -R2 ;  /* 0x0000000195027824 */ /* 0x000fe400078e0a02 */
[----:B------:R-:W-:Y:S02]  /*2bd0*/  IMAD.SHL.U32 R7, R25, 0x2, RZ ;  /* 0x0000000219077824 */ /* 0x000fe400078e00ff */
[----:B------:R-:W-:Y:S01]  /*2be0*/  @!P1 IMAD.SHL.U32 R6, R149, 0x10, RZ ;  /* 0x0000001095069824 */ /* 0x000fe200078e00ff */
[----:B------:R-:W-:Y:S02]  /*2bf0*/  SHF.R.S32.HI R19, RZ, 0x1f, R2 ;  /* 0x0000001fff137819 */ /* 0x000fe40000011402 */
[----:B------:R-:W-:Y:S02]  /*2c00*/  LOP3.LUT R7, R7, 0x2, R40, 0xe2, !PT ;  /* 0x0000000207077812 */ /* 0x000fe400078ee228 */
[----:B------:R-:W-:Y:S01]  /*2c10*/  LEA.HI R12, R19, R2, RZ, 0x2 ;  /* 0x00000002130c7211 */ /* 0x000fe200078f10ff */
[----:B------:R-:W-:Y:S01]  /*2c20*/  IMAD R19, R13, c[0x0][0x240], RZ ;  /* 0x000090000d137a24 */ /* 0x000fe200078e02ff */
[----:B------:R1:W-:Y:S01]  /*2c30*/  @!P1 LDGSTS.E.BYPASS.LTC128B.128 [R6+0x14080], [R10.64] ;  /* 0x140800000a069fae */ /* 0x0003e2000b901d50 */
[----:B------:R-:W-:Y:S01]  /*2c40*/  CS2R R40, SRZ ;  /* 0x0000000000287805 */ /* 0x000fe2000001ff00 */
[C---:B------:R-:W-:Y:S01]  /*2c50*/  LOP3.LUT R18, R12.reuse, 0x7ffffffc, RZ, 0xc0, !PT ;  /* 0x7ffffffc0c127812 */ /* 0x040fe200078ec0ff */
[C---:B------:R-:W-:Y:S01]  /*2c60*/  IMAD R19, R17.reuse, c[0x0][0x244], R19 ;  /* 0x0000910011137a24 */ /* 0x040fe200078e0213 */
[----:B------:R-:W-:Y:S01]  /*2c70*/  LEA.HI.SX32 R14, R12, R14, 0x1e ;  /* 0x0000000e0c0e7211 */ /* 0x000fe200078ff2ff */
[----:B------:R-:W-:Y:S01]  /*2c80*/  IMAD R12, R17, c[0x0][0x294], R20 ;  /* 0x0000a500110c7a24 */ /* 0x000fe200078e0214 */
[----:B------:R-:W0:Y:S01]  /*2c90*/  LDGDEPBAR ;  /* 0x00000000000079af */ /* 0x000e220000000000 */
[----:B------:R-:W-:Y:S01]  /*2ca0*/  IMAD.IADD R13, R2, 0x1, -R18 ;  /* 0x00000001020d7824 */ /* 0x000fe200078e0a12 */
[----:B------:R-:W-:Y:S01]  /*2cb0*/  LOP3.LUT R2, R15, 0x8, R39, 0xf8, !PT ;  /* 0x000000080f027812 */ /* 0x000fe200078ef827 */
[----:B------:R-:W-:Y:S01]  /*2cc0*/  IMAD.IADD R29, R33, 0x1, R12 ;  /* 0x00000001211d7824 */ /* 0x000fe200078e020c */
[----:B------:R2:W-:Y:S01]  /*2cd0*/  STL [R1+0x58], R14 ;  /* 0x0000580e01007387 */ /* 0x0005e20000100800 */
[----:B------:R-:W-:Y:S01]  /*2ce0*/  LOP3.LUT R12, R26, R7, R30, 0xfe, !PT ;  /* 0x000000071a0c7212 */ /* 0x000fe200078efe1e */
[----:B------:R-:W-:Y:S01]  /*2cf0*/  CS2R R38, SRZ ;  /* 0x0000000000267805 */ /* 0x000fe2000001ff00 */
[----:B------:R-:W-:Y:S01]  /*2d00*/  CS2R R30, SRZ ;  /* 0x00000000001e7805 */ /* 0x000fe2000001ff00 */
[----:B------:R5:W-:Y:S01]  /*2d10*/  LDGSTS.E.BYPASS.LTC128B.128 [R42+0x10080], [R4.64], !P6 ;  /* 0x10080000042a7fae */ /* 0x000be2000f101d50 */
[----:B------:R-:W-:-:S03]  /*2d20*/  LOP3.LUT P6, RZ, R0, 0x2, RZ, 0xc0, !PT ;  /* 0x0000000200ff7812 */ /* 0x000fc600078cc0ff */
[----:B------:R3:W-:Y:S04]  /*2d30*/  STL.64 [R1+0x78], R32 ;  /* 0x0000782001007387 */ /* 0x0007e80000100a00 */
[----:B------:R-:W-:Y:S04]  /*2d40*/  STL.64 [R1+0xa0], R150 ;  /* 0x0000a09601007387 */ /* 0x000fe80000100a00 */
[----:B------:R-:W-:Y:S01]  /*2d50*/  STL [R1+0x94], R29 ;  /* 0x0000941d01007387 */ /* 0x000fe20000100800 */
[----:B-1----:R-:W-:Y:S02]  /*2d60*/  SEL R11, RZ, 0x4, P3 ;  /* 0x00000004ff0b7807 */ /* 0x002fe40001800000 */
[C---:B------:R-:W-:Y:S01]  /*2d70*/  LOP3.LUT P3, RZ, R0.reuse, 0x4, RZ, 0xc0, !PT ;  /* 0x0000000400ff7812 */ /* 0x040fe2000786c0ff */
[----:B------:R-:W-:Y:S01]  /*2d80*/  IMAD.SHL.U32 R0, R0, 0x40, RZ ;  /* 0x0000004000007824 */ /* 0x000fe200078e00ff */
[----:B------:R-:W-:Y:S01]  /*2d90*/  LOP3.LUT R7, R9, R8, R11, 0xfe, !PT ;  /* 0x0000000809077212 */ /* 0x000fe200078efe0b */
[----:B------:R1:W-:Y:S01]  /*2da0*/  STL [R1+0x60], R12 ;  /* 0x0000600c01007387 */ /* 0x0003e20000100800 */
[----:B------:R-:W-:-:S02]  /*2db0*/  IMAD.SHL.U32 R8, R27, 0x8, RZ ;  /* 0x000000081b087824 */ /* 0x000fc400078e00ff */
[----:B--2---:R-:W-:Y:S01]  /*2dc0*/  IMAD R14, R24, 0x4, R13 ;  /* 0x00000004180e7824 */ /* 0x004fe200078e020d */
[----:B------:R-:W-:Y:S01]  /*2dd0*/  LOP3.LUT R13, R2, R21, RZ, 0x3c, !PT ;  /* 0x00000015020d7212 */ /* 0x000fe200078e3cff */
[----:B------:R2:W-:Y:S01]  /*2de0*/  STL [R1+0x5c], R7 ;  /* 0x00005c0701007387 */ /* 0x0005e20000100800 */
[----:B------:R-:W-:Y:S01]  /*2df0*/  IADD3 R2, P2, R32, UR19, RZ ;  /* 0x0000001320027c10 */ /* 0x000fe2000ff5e0ff */
[----:B------:R-:W-:Y:S01]  /*2e00*/  CS2R R24, SRZ ;  /* 0x0000000000187805 */ /* 0x000fe2000001ff00 */
[----:B------:R-:W-:Y:S01]  /*2e10*/  LOP3.LUT R0, R0, 0x1c0, RZ, 0xc0, !PT ;  /* 0x000001c000007812 */ /* 0x000fe200078ec0ff */
[----:B------:R5:W-:Y:S01]  /*2e20*/  LDGSTS.E.BYPASS.LTC128B.128 [R42+0x11080], [R4.64+0x80], !P5 ;  /* 0x11080080042a7fae */ /* 0x000be2000e901d50 */
[----:B------:R-:W-:Y:S01]  /*2e30*/  IADD3.X R6, R29, UR4, RZ, P2, !PT ;  /* 0x000000041d067c10 */ /* 0x000fe200097fe4ff */
[----:B------:R-:W-:Y:S01]  /*2e40*/  CS2R R20, SRZ ;  /* 0x0000000000147805 */ /* 0x000fe2000001ff00 */
[----:B------:R-:W-:Y:S01]  /*2e50*/  LEA R10, P2, R2, c[0x0][0x280], 0x2 ;  /* 0x0000a000020a7a11 */ /* 0x000fe200078410ff */
[----:B------:R5:W-:Y:S01]  /*2e60*/  LDGSTS.E.BYPASS.LTC128B.128 [R42+0x12080], [R4.64+0x100], !P4 ;  /* 0x12080100042a7fae */ /* 0x000be2000e101d50 */
[----:B------:R-:W-:Y:S01]  /*2e70*/  LOP3.LUT R8, R0, 0x8, R8, 0xf8, !PT ;  /* 0x0000000800087812 */ /* 0x000fe200078ef808 */
[----:B---3--:R-:W-:Y:S01]  /*2e80*/  CS2R R32, SRZ ;  /* 0x0000000000207805 */ /* 0x008fe2000001ff00 */
[----:B------:R-:W-:Y:S01]  /*2e90*/  LEA.HI.X R11, R2, c[0x0][0x284], R6, 0x2, P2 ;  /* 0x0000a100020b7a11 */ /* 0x000fe200010f1406 */
[----:B------:R-:W-:Y:S01]  /*2ea0*/  IMAD.SHL.U32 R6, R16, 0x40, RZ ;  /* 0x0000004010067824 */ /* 0x000fe200078e00ff */
[----:B------:R-:W-:Y:S01]  /*2eb0*/  ISETP.GE.AND P2, PT, R149, 0x8, PT ;  /* 0x000000089500780c */ /* 0x000fe20003f46270 */
[----:B------:R5:W-:Y:S01]  /*2ec0*/  LDGSTS.E.BYPASS.LTC128B.128 [R42+0x13080], [R4.64+0x180], !P0 ;  /* 0x13080180042a7fae */ /* 0x000be2000c101d50 */
[----:B------:R-:W-:-:S02]  /*2ed0*/  SHF.R.U32.HI R2, RZ, 0x3, R0 ;  /* 0x00000003ff027819 */ /* 0x000fc40000011600 */
[----:B------:R-:W-:Y:S02]  /*2ee0*/  LOP3.LUT R6, R6, 0xfffffe00, RZ, 0xc0, !PT ;  /* 0xfffffe0006067812 */ /* 0x000fe400078ec0ff */
[----:B------:R-:W-:Y:S02]  /*2ef0*/  LOP3.LUT R8, R8, R2, RZ, 0x3c, !PT ;  /* 0x0000000208087212 */ /* 0x000fe400078e3cff */
[----:B-1----:R-:W-:Y:S02]  /*2f00*/  LOP3.LUT R12, R2, R23, R0, 0x1e, !PT ;  /* 0x00000017020c7212 */ /* 0x002fe400078e1e00 */
[----:B------:R-:W-:Y:S01]  /*2f10*/  CS2R R22, SRZ ;  /* 0x0000000000167805 */ /* 0x000fe2000001ff00 */
[----:B--2---:R-:W-:Y:S02]  /*2f20*/  IMAD.SHL.U32 R7, R37, 0x8, RZ ;  /* 0x0000000825077824 */ /* 0x004fe400078e00ff */
[----:B------:R-:W-:-:S03]  /*2f30*/  CS2R R36, SRZ ;  /* 0x0000000000247805 */ /* 0x000fc6000001ff00 */
[----:B------:R-:W-:Y:S01]  /*2f40*/  LOP3.LUT R7, R0, 0x38, R7, 0xf8, !PT ;  /* 0x0000003800077812 */ /* 0x000fe200078ef807 */
[C---:B------:R-:W-:Y:S02]  /*2f50*/  IMAD R0, R27.reuse, 0x200, R13 ;  /* 0x000002001b007824 */ /* 0x040fe400078e020d */
[----:B------:R-:W-:Y:S01]  /*2f60*/  IMAD R27, R27, 0x1000, R6 ;  /* 0x000010001b1b7824 */ /* 0x000fe200078e0206 */
[----:B------:R-:W-:Y:S01]  /*2f70*/  LOP3.LUT R9, R7, R2, RZ, 0x3c, !PT ;  /* 0x0000000207097212 */ /* 0x000fe200078e3cff */
[----:B------:R-:W-:Y:S01]  /*2f80*/  IMAD R3, R0, 0x2, R3 ;  /* 0x0000000200037824 */ /* 0x000fe200078e0203 */
[-C--:B------:R-:W-:Y:S01]  /*2f90*/  LOP3.LUT R7, R12, R6.reuse, RZ, 0xfc, !PT ;  /* 0x000000060c077212 */ /* 0x080fe200078efcff */
[----:B------:R-:W-:Y:S01]  /*2fa0*/  @!P2 IMAD.SHL.U32 R12, R149, 0x10, RZ ;  /* 0x00000010950ca824 */ /* 0x000fe200078e00ff */
[-C--:B------:R-:W-:Y:S01]  /*2fb0*/  IADD3 R2, R8, R6.reuse, R28 ;  /* 0x0000000608027210 */ /* 0x080fe20007ffe01c */
[----:B------:R-:W-:Y:S01]  /*2fc0*/  IMAD.SHL.U32 R0, R0, 0x2, RZ ;  /* 0x0000000200007824 */ /* 0x000fe200078e00ff */
[----:B------:R-:W-:Y:S01]  /*2fd0*/  LOP3.LUT R6, R8, R6, RZ, 0xfc, !PT ;  /* 0x0000000608067212 */ /* 0x000fe200078efcff */
[----:B------:R-:W-:Y:S01]  /*2fe0*/  IMAD.IADD R8, R27, 0x1, R9 ;  /* 0x000000011b087824 */ /* 0x000fe200078e0209 */
[----:B------:R1:W-:Y:S01]  /*2ff0*/  @!P2 LDGSTS.E.BYPASS.LTC128B.128 [R12+0x14100], [R10.64] ;  /* 0x141000000a0cafae */ /* 0x0003e2000b901d50 */
[----:B-----5:R-:W-:Y:S01]  /*3000*/  IMAD.IADD R5, R151, 0x1, R19 ;  /* 0x0000000197057824 */ /* 0x020fe200078e0213 */
[----:B------:R-:W-:Y:S01]  /*3010*/  SEL R4, R148, 0xffffffe0, !P3 ;  /* 0xffffffe094047807 */ /* 0x000fe20005800000 */
[----:B------:R-:W-:Y:S01]  /*3020*/  IMAD.MOV.U32 R9, RZ, RZ, 0x10 ;  /* 0x00000010ff097424 */ /* 0x000fe200078e00ff */
[----:B------:R-:W0:Y:S01]  /*3030*/  LDGDEPBAR ;  /* 0x00000000000079af */ /* 0x000e220000000000 */
[----:B------:R-:W-:Y:S01]  /*3040*/  IMAD.SHL.U32 R2, R2, 0x2, RZ ;  /* 0x0000000202027824 */ /* 0x000fe200078e00ff */
[----:B------:R-:W-:Y:S01]  /*3050*/  CS2R R42, SRZ ;  /* 0x00000000002a7805 */ /* 0x000fe2000001ff00 */
[----:B------:R-:W-:Y:S01]  /*3060*/  CS2R R28, SRZ ;  /* 0x00000000001c7805 */ /* 0x000fe2000001ff00 */
[----:B------:R2:W-:Y:S01]  /*3070*/  STL [R1+0xac], R5 ;  /* 0x0000ac0501007387 */ /* 0x0005e20000100800 */
[----:B------:R-:W-:Y:S01]  /*3080*/  CS2R R26, SRZ ;  /* 0x00000000001a7805 */ /* 0x000fe2000001ff00 */
[----:B-1----:R-:W-:-:S05]  /*3090*/  IMAD.SHL.U32 R10, R14, 0x2, RZ ;  /* 0x000000020e0a7824 */ /* 0x002fca00078e00ff */
[----:B------:R-:W-:Y:S01]  /*30a0*/  STL [R1+0x90], R10 ;  /* 0x0000900a01007387 */ /* 0x000fe20000100800 */
[----:B--2---:R-:W-:Y:S02]  /*30b0*/  SEL R5, R9, 0xfffffff0, !P6 ;  /* 0xfffffff009057807 */ /* 0x004fe40007000000 */
[----:B------:R-:W-:Y:S01]  /*30c0*/  LEA R9, R6, 0x15180, 0x1 ;  /* 0x0001518006097811 */ /* 0x000fe200078e08ff */
[----:B------:R1:W-:Y:S01]  /*30d0*/  STL [R1+0x38], R3 ;  /* 0x0000380301007387 */ /* 0x0003e20000100800 */
[----:B------:R-:W-:-:S03]  /*30e0*/  LEA R6, R8, 0x80, 0x1 ;  /* 0x0000008008067811 */ /* 0x000fc600078e08ff */
[----:B------:R2:W-:Y:S04]  /*30f0*/  STL [R1+0x3c], R0 ;  /* 0x00003c0001007387 */ /* 0x0005e80000100800 */
[----:B------:R-:W-:Y:S04]  /*3100*/  STL [R1+0x40], R9 ;  /* 0x0000400901007387 */ /* 0x000fe80000100800 */
[----:B------:R3:W-:Y:S01]  /*3110*/  STL [R1+0x24], R6 ;  /* 0x0000240601007387 */ /* 0x0007e20000100800 */
[----:B-1----:R-:W-:Y:S02]  /*3120*/  IMAD R3, R5, 0x2, R2 ;  /* 0x0000000205037824 */ /* 0x002fe400078e0202 */
[----:B--2---:R-:W-:-:S02]  /*3130*/  IMAD.SHL.U32 R0, R7, 0x2, RZ ;  /* 0x0000000207007824 */ /* 0x004fc400078e00ff */
[C---:B------:R-:W-:Y:S02]  /*3140*/  IMAD R7, R4.reuse, 0x2, R2 ;  /* 0x0000000204077824 */ /* 0x040fe400078e0202 */
[----:B------:R-:W-:-:S03]  /*3150*/  IMAD R252, R4, 0x2, R3 ;  /* 0x0000000204fc7824 */ /* 0x000fc600078e0203 */
[----:B------:R-:W-:Y:S01]  /*3160*/  STL [R1+0x20], R7 ;  /* 0x0000200701007387 */ /* 0x000fe20000100800 */
[--C-:B---3--:R-:W-:Y:S02]  /*3170*/  IMAD R6, R5, 0x2, R9.reuse ;  /* 0x0000000205067824 */ /* 0x108fe400078e0209 */
[----:B------:R-:W-:-:S03]  /*3180*/  IMAD R5, R4, 0x2, R9 ;  /* 0x0000000204057824 */ /* 0x000fc600078e0209 */
[----:B------:R-:W-:Y:S04]  /*3190*/  STL [R1+0x44], R6 ;  /* 0x0000440601007387 */ /* 0x000fe80000100800 */
[----:B------:R1:W-:Y:S02]  /*31a0*/  STL [R1+0x4c], R5 ;  /* 0x00004c0501007387 */ /* 0x0003e40000100800 */
[----:B-1----:R-:W-:Y:S01]  /*31b0*/  IMAD R5, R4, 0x2, R6 ;  /* 0x0000000204057824 */ /* 0x002fe200078e0206 */
[----:B------:R-:W-:-:S05]  /*31c0*/  IADD3 R4, -R10, UR8, RZ ;  /* 0x000000080a047c10 */ /* 0x000fca000fffe1ff */
[----:B------:R1:W-:Y:S04]  /*31d0*/  STL [R1+0x6c], R4 ;  /* 0x00006c0401007387 */ /* 0x0003e80000100800 */
[----:B----4-:R1:W-:Y:S02]  /*31e0*/  STL [R1+0x48], R5 ;  /* 0x0000480501007387 */ /* 0x0103e40000100800 */
.L_x_543:
[----:B-1----:R-:W2:Y:S01]  /*31f0*/  LDL R159, [R1+0x28] ;  /* 0x00002800019f7983 */ /* 0x002ea20000100800 */
[----:B------:R-:W-:Y:S04]  /*3200*/  DEPBAR.LE SB0, 0x0 ;  /* 0x000080000000791a */ /* 0x000fe80000000000 */
[----:B------:R-:W3:Y:S01]  /*3210*/  LDL R158, [R1+0x2c] ;  /* 0x00002c00019e7983 */ /* 0x000ee20000100800 */
[----:B------:R-:W-:Y:S02]  /*3220*/  USHF.L.U32 UR7, UR18, 0x5, URZ ;  /* 0x0000000512077899 */ /* 0x000fe4000800063f */
[----:B------:R-:W-:Y:S01]  /*3230*/  UIADD3 UR6, UR18, 0x1, URZ ;  /* 0x0000000112067890 */ /* 0x000fe2000fffe03f */
[----:B------:R-:W4:Y:S01]  /*3240*/  LDL R157, [R1+0x34] ;  /* 0x00003400019d7983 */ /* 0x000f220000100800 */
[----:B------:R-:W-:Y:S02]  /*3250*/  UIADD3 UR4, -UR9, 0x1, UR7 ;  /* 0x0000000109047890 */ /* 0x000fe4000fffe107 */
[----:B------:R-:W-:Y:S01]  /*3260*/  UISETP.GE.AND UP0, UPT, UR6, UR10, UPT ;  /* 0x0000000a0600728c */ /* 0x000fe2000bf06270 */
[----:B-----5:R-:W5:Y:S01]  /*3270*/  LDL R229, [R1+0x20] ;  /* 0x0000200001e57983 */ /* 0x020f620000100800 */
[----:B------:R-:W-:Y:S03]  /*3280*/  UIADD3 UR4, -UR13, UR4, UR12 ;  /* 0x000000040d047290 */ /* 0x000fe6000fffe10c */
[----:B------:R-:W5:Y:S04]  /*3290*/  LDL R156, [R1+0x30] ;  /* 0x00003000019c7983 */ /* 0x000f680000100800 */
[----:B------:R-:W-:Y:S06]  /*32a0*/  BAR.SYNC.DEFER_BLOCKING 0x0 ;  /* 0x0000000000007b1d */ /* 0x000fec0000010000 */
[----:B------:R-:W-:Y:S04]  /*32b0*/  LDSM.16.M88.4 R8, [R2+0x8080] ;  /* 0x008080000208783b */ /* 0x000fe80000000200 */
[----:B------:R-:W-:Y:S04]  /*32c0*/  LDSM.16.M88.4 R16, [R3+0x8080] ;  /* 0x008080000310783b */ /* 0x000fe80000000200 */
[----:B------:R-:W5:Y:S04]  /*32d0*/  LDL R228, [R1+0x58] ;  /* 0x0000580001e47983 */ /* 0x000f680000100800 */
[----:B------:R-:W5:Y:S04]  /*32e0*/  LDL R160, [R1+0x90] ;  /* 0x0000900001a07983 */ /* 0x000f680000100800 */
        /* <DEDUP_REMOVED lines=116> */
[----:B------:R-:W-:Y:S01]  /*3a30*/  FFMA.FTZ R6, R6, c[0x0][0x29c], -R162 ;  /* 0x0000a70006067a23 */ /* 0x000fe200000108a2 */
[----:B------:R-:W-:Y:S01]  /*3a40*/  PLOP3.LUT P0, PT, PT, PT, UP0, 0x80, 0x0 ;  /* 0x000000000000781c */ /* 0x000fe20003f0f008 */
        /* <DEDUP_REMOVED lines=181> */
.L_x_541:
        /* <DEDUP_REMOVED lines=98> */
.L_x_542:
        /* <DEDUP_REMOVED lines=167> */
.L_x_540:
[----:B------:R-:W-:Y:S05]  /*5630*/  @P1 EXIT ;  /* 0x000000000000194d */ /* 0x000fea0003800000 */
[----:B-1----:R-:W2:Y:S01]  /*5640*/  LDL.LU R7, [R1+0xb4] ;  /* 0x0000b40001077983 */ /* 0x002ea20000300800 */
[----:B------:R-:W-:Y:S01]  /*5650*/  ISETP.NE.U32.AND P2, PT, RZ, c[0x0][0x360], PT ;  /* 0x0000d800ff007a0c */ /* 0x000fe20003f45070 */
[----:B------:R-:W-:-:S03]  /*5660*/  ULDC.64 UR4, c[0x0][0x338] ;  /* 0x0000ce0000047ab9 */ /* 0x000fc60000000a00 */
[----:B------:R-:W-:-:S13]  /*5670*/  ISETP.NE.AND.EX P2, PT, RZ, c[0x0][0x364], PT, P2 ;  /* 0x0000d900ff007a0c */ /* 0x000fda0003f45320 */
[----:B------:R-:W-:-:S04]  /*5680*/  @P2 IMAD.MOV.U32 R2, RZ, RZ, 0x4 ;  /* 0x00000004ff022424 */ /* 0x000fc800078e00ff */
[----:B--2---:R-:W-:-:S05]  /*5690*/  @P2 IMAD.WIDE R2, R7, R2, c[0x0][0x360] ;  /* 0x0000d80007022625 */ /* 0x004fca00078e0202 */
[----:B-----5:R-:W2:Y:S01]  /*56a0*/  @P2 LDG.E R0, [R2.64] ;  /* 0x0000001002002981 */ /* 0x020ea2000c1e1900 */
[----:B------:R-:W-:Y:S01]  /*56b0*/  UISETP.NE.AND UP0, UPT, UR4, 0x1, UPT ;  /* 0x000000010400788c */ /* 0x000fe2000bf05270 */
[----:B------:R-:W-:Y:S01]  /*56c0*/  SHF.R.S32.HI R6, RZ, 0x1f, R7 ;  /* 0x0000001fff067819 */ /* 0x000fe20000011407 */
[----:B------:R-:W-:Y:S01]  /*56d0*/  UIMAD.WIDE.U32 UR6, UR14, UR5, URZ ;  /* 0x000000050e0672a5 */ /* 0x000fe2000f8e003f */
[----:B------:R-:W1:Y:S01]  /*56e0*/  S2R R4, SR_TID.X ;  /* 0x0000000000047919 */ /* 0x000e620000002100 */
[----:B------:R-:W-:Y:S02]  /*56f0*/  ULDC UR4, c[0x0][0x340] ;  /* 0x0000d00000047ab9 */ /* 0x000fe40000000800 */
[----:B------:R-:W-:-:S04]  /*5700*/  USHF.L.U32 UR15, UR15, 0xe, URZ ;  /* 0x0000000e0f0f7899 */ /* 0x000fc8000800063f */
[----:B------:R-:W-:Y:S02]  /*5710*/  USHF.R.S32.HI UR6, URZ, 0x1f, UR15 ;  /* 0x0000001f3f067899 */ /* 0x000fe4000801140f */
[----:B------:R-:W-:Y:S02]  /*5720*/  @UP0 UMOV UR5, UR7 ;  /* 0x0000000700050c82 */ /* 0x000fe40008000000 */
[----:B------:R-:W-:-:S03]  /*5730*/  @UP0 USHF.R.U32.HI UR14, URZ, UR4, UR5 ;  /* 0x000000043f0e0299 */ /* 0x000fc60008011605 */
[----:B------:R-:W-:Y:S02]  /*5740*/  ULDC.64 UR4, c[0x0][0x328] ;  /* 0x0000ca0000047ab9 */ /* 0x000fe40000000a00 */
[----:B------:R-:W-:-:S04]  /*5750*/  USHF.R.S32.HI UR7, URZ, 0x1f, UR14 ;  /* 0x0000001f3f077899 */ /* 0x000fc8000801140e */
[----:B------:R-:W-:-:S04]  /*5760*/  UIMAD UR4, UR7, UR4, URZ ;  /* 0x00000004070472a4 */ /* 0x000fc8000f8e023f */
[----:B------:R-:W-:-:S03]  /*5770*/  UIMAD UR8, UR14, UR5, UR4 ;  /* 0x000000050e0872a4 */ /* 0x000fc6000f8e0204 */
[----:B------:R-:W-:Y:S02]  /*5780*/  ULDC.64 UR4, c[0x0][0x300] ;  /* 0x0000c00000047ab9 */ /* 0x000fe40000000a00 */
[----:B------:R-:W-:-:S04]  /*5790*/  UIMAD UR4, UR7, UR4, URZ ;  /* 0x00000004070472a4 */ /* 0x000fc8000f8e023f */
[----:B------:R-:W-:Y:S01]  /*57a0*/  UIMAD UR4, UR14, UR5, UR4 ;  /* 0x000000050e0472a4 */ /* 0x000fe2000f8e0204 */
[----:B------:R-:W-:Y:S01]  /*57b0*/  BAR.SYNC.DEFER_BLOCKING 0x1, 0x100 ;  /* 0x0044000000007b1d */ /* 0x000fe20000010000 */
[----:B--2---:R-:W-:-:S05]  /*57c0*/  @P2 IMAD R0, R7, 0x40, R0 ;  /* 0x0000004007002824 */ /* 0x004fca00078e0200 */
[----:B------:R-:W-:-:S04]  /*57d0*/  @P2 SHF.R.S32.HI R2, RZ, 0x1f, R0 ;  /* 0x0000001fff022819 */ /* 0x000fc80000011400 */
[----:B------:R-:W-:Y:S02]  /*57e0*/  @P2 LEA.HI R2, R2, R0, RZ, 0x6 ;  /* 0x0000000002022211 */ /* 0x000fe400078f30ff */
[----:B-1----:R-:W-:-:S03]  /*57f0*/  SHF.R.S32.HI R0, RZ, 0x1f, R4 ;  /* 0x0000001fff007819 */ /* 0x002fc60000011404 */
[----:B------:R-:W-:-:S05]  /*5800*/  @P2 IMAD.SHL.U32 R2, R2, 0x100, RZ ;  /* 0x0000010002022824 */ /* 0x000fca00078e00ff */
[----:B------:R-:W-:-:S04]  /*5810*/  @P2 LOP3.LUT R2, R2, 0xffffc000, RZ, 0xc0, !PT ;  /* 0xffffc00002022812 */ /* 0x000fc800078ec0ff */
[----:B------:R-:W-:Y:S02]  /*5820*/  @P2 SHF.R.S32.HI R3, RZ, 0x1f, R2 ;  /* 0x0000001fff032819 */ /* 0x000fe40000011402 */
[----:B------:R-:W-:-:S06]  /*5830*/  @!P2 CS2R R2, SRZ ;  /* 0x000000000002a805 */ /* 0x000fcc000001ff00 */
[----:B------:R-:W-:Y:S01]  /*5840*/  IADD3 R2, P1, P0, R2, UR15, R4 ;  /* 0x0000000f02027c10 */ /* 0x000fe2000f83e004 */
[----:B------:R-:W-:-:S03]  /*5850*/  IMAD.U32 R4, RZ, RZ, UR14 ;  /* 0x0000000eff047e24 */ /* 0x000fc6000f8e00ff */
[----:B------:R-:W-:Y:S01]  /*5860*/  IADD3.X R3, R3, UR6, R0, P1, P0 ;  /* 0x0000000603037c10 */ /* 0x000fe20008fe0400 */
[----:B------:R-:W-:-:S04]  /*5870*/  IMAD.U32 R0, RZ, RZ, UR14 ;  /* 0x0000000eff007e24 */ /* 0x000fc8000f8e00ff */
[----:B------:R-:W-:-:S04]  /*5880*/  IMAD.WIDE.U32 R4, R4, c[0x0][0x328], R2 ;  /* 0x0000ca0004047a25 */ /* 0x000fc800078e0002 */
[----:B------:R-:W-:Y:S01]  /*5890*/  IMAD.WIDE.U32 R2, R0, c[0x0][0x300], R2 ;  /* 0x0000c00000027a25 */ /* 0x000fe200078e0002 */
[----:B------:R-:W-:Y:S02]  /*58a0*/  SEL R0, R6, RZ, !P2 ;  /* 0x000000ff06007207 */ /* 0x000fe40005000000 */
[----:B------:R-:W-:Y:S02]  /*58b0*/  IADD3 R5, R5, UR8, RZ ;  /* 0x0000000805057c10 */ /* 0x000fe4000fffe0ff */
[----:B------:R-:W-:Y:S01]  /*58c0*/  SEL R6, R7, RZ, !P2 ;  /* 0x000000ff07067207 */ /* 0x000fe20005000000 */
[C---:B------:R-:W-:Y:S01]  /*58d0*/  IMAD R10, R0.reuse, c[0x0][0x330], RZ ;  /* 0x0000cc00000a7a24 */ /* 0x040fe200078e02ff */
[----:B------:R-:W-:Y:S01]  /*58e0*/  IADD3 R3, R3, UR4, RZ ;  /* 0x0000000403037c10 */ /* 0x000fe2000fffe0ff */
[----:B------:R-:W-:Y:S02]  /*58f0*/  IMAD R0, R0, c[0x0][0x308], RZ ;  /* 0x0000c20000007a24 */ /* 0x000fe400078e02ff */
[----:B------:R-:W-:-:S02]  /*5900*/  IMAD R10, R6, c[0x0][0x334], R10 ;  /* 0x0000cd00060a7a24 */ /* 0x000fc400078e020a */
[----:B------:R-:W-:-:S04]  /*5910*/  IMAD.WIDE.U32 R8, R6, c[0x0][0x330], R4 ;  /* 0x0000cc0006087a25 */ /* 0x000fc800078e0004 */
[----:B------:R-:W-:Y:S01]  /*5920*/  IMAD R0, R6, c[0x0][0x30c], R0 ;  /* 0x0000c30006007a24 */ /* 0x000fe200078e0200 */
[----:B------:R-:W-:Y:S01]  /*5930*/  LEA R4, P1, R8, c[0x0][0x310], 0x2 ;  /* 0x0000c40008047a11 */ /* 0x000fe200078210ff */
[----:B------:R-:W-:-:S04]  /*5940*/  IMAD.WIDE.U32 R6, R6, c[0x0][0x308], R2 ;  /* 0x0000c20006067a25 */ /* 0x000fc800078e0002 */
[----:B------:R-:W-:Y:S01]  /*5950*/  IMAD.IADD R3, R9, 0x1, R10 ;  /* 0x0000000109037824 */ /* 0x000fe200078e020a */
[----:B------:R-:W-:Y:S01]  /*5960*/  LEA R2, P0, R6, c[0x0][0x2e8], 0x2 ;  /* 0x0000ba0006027a11 */ /* 0x000fe200078010ff */
[----:B------:R-:W-:-:S03]  /*5970*/  IMAD.IADD R0, R7, 0x1, R0 ;  /* 0x0000000107007824 */ /* 0x000fc600078e0200 */
        /* <DEDUP_REMOVED lines=131> */
.L_x_544:
        /* <DEDUP_REMOVED lines=13> */
.L_x_1159:


//--------------------- .text._ZN7cutlass13device_kernelIN5flash22FlashAttnBwdPreprocessIN4cute5tupleIJNS3_1CILi32EEENS5_ILi256EEEEEENS_6half_tEfNS_4arch4Sm80ELb1ELb1EEEEEvNT_6ParamsE --------------------------
	.section	.text._ZN7cutlass13device_kernelIN5flash22FlashAttnBwdPreprocessIN4cute5tupleIJNS3_1CILi32EEENS5_ILi256EEEEEENS_6half_tEfNS_4arch4Sm80ELb1ELb1EEEEEvNT_6ParamsE,"ax",@progbits
	.sectioninfo	@"SHI_REGISTERS=63"
	.align	128
.text._ZN7cutlass13device_kernelIN5flash22FlashAttnBwdPreprocessIN4cute5tupleIJNS3_1CILi32EEENS5_ILi256EEEEEENS_6half_tEfNS_4arch4Sm80ELb1ELb1EEEEEvNT_6ParamsE:
        .type           _ZN7cutlass13device_kernelIN5flash22FlashAttnBwdPreprocessIN4cute5tupleIJNS3_1CILi32EEENS5_ILi256EEEEEENS_6half_tEfNS_4arch4Sm80ELb1ELb1EEEEEvNT_6ParamsE,@function
        .size           _ZN7cutlass13device_kernelIN5flash22FlashAttnBwdPreprocessIN4cute5tupleIJNS3_1CILi32EEENS5_ILi256EEEEEENS_6half_tEfNS_4arch4Sm80ELb1ELb1EEEEEvNT_6ParamsE,(.L_x_1160 - _ZN7cutlass13device_kernelIN5flash22FlashAttnBwdPreprocessIN4cute5tupleIJNS3_1CILi32EEENS5_ILi256EEEEEENS_6half_tEfNS_4arch4Sm80ELb1ELb1EEEEEvNT_6ParamsE)
        .other          _ZN7cutlass13device_kernelIN5flash22FlashAttnBwdPreprocessIN4cute5tupleIJNS3_1CILi32EEENS5_ILi256EEEEEENS_6half_tEfNS_4arch4Sm80ELb1ELb1EEEEEvNT_6ParamsE,@"STO_CUDA_ENTRY STV_DEFAULT"
_ZN7cutlass13device_kernelIN5flash22FlashAttnBwdPreprocessIN4cute5tupleIJNS3_1CILi32EEENS5_ILi256EEEEEENS_6half_tEfNS_4arch4Sm80ELb1ELb1EEEEEvNT_6ParamsE:
[----:B------:R-:W-:Y:S02]  /*0000*/  MOV R1, c[0x0][0x28] ;  /* 0x00000a0000017a02 */ /* 0x000fe40000000f00 */
[----:B------:R-:W0:Y:S01]  /*0010*/  S2R R50, SR_CTAID.Z ;  /* 0x0000000000327919 */ /* 0x000e220000002700 */
[----:B------:R-:W-:Y:S01]  /*0020*/  ISETP.NE.U32.AND P1, PT, RZ, c[0x0][0x248], PT ;  /* 0x00009200ff007a0c */ /* 0x000fe20003f25070 */
[----:B------:R-:W-:Y:S01]  /*0030*/  IMAD.MOV.U32 R49, RZ, RZ, 0x4 ;  /* 0x00000004ff317424 */ /* 0x000fe200078e00ff */
[----:B------:R-:W-:Y:S01]  /*0040*/  ISETP.NE.U32.AND P0, PT, RZ, c[0x0][0x240], PT ;  /* 0x00009000ff007a0c */ /* 0x000fe20003f05070 */
[----:B------:R-:W-:Y:S01]  /*0050*/  ULDC.64 UR4, c[0x0][0x118] ;  /* 0x0000460000047ab9 */ /* 0x000fe20000000a00 */
[----:B------:R-:W-:Y:S02]  /*0060*/  ISETP.NE.AND.EX P1, PT, RZ, c[0x0][0x24c], PT, P1 ;  /* 0x00009300ff007a0c */ /* 0x000fe40003f25310 */
[----:B------:R-:W-:Y:S02]  /*0070*/  ISETP.NE.AND.EX P0, PT, RZ, c[0x0][0x244], PT, P0 ;  /* 0x00009100ff007a0c */ /* 0x000fe40003f05300 */
[----:B------:R-:W-:Y:S01]  /*0080*/  MOV R42, c[0x0][0x168] ;  /* 0x00005a00002a7a02 */ /* 0x000fe20000000f00 */
        /* <DEDUP_REMOVED lines=11> */
[----:B--2---:R-:W-:-:S02]  /*0140*/  IADD3 R42, -R5, R42, RZ ;  /* 0x0000002a052a7210 */ /* 0x004fc40007ffe1ff */
.L_x_545:
[----:B0-----:R-:W0:Y:S01]  /*0150*/  S2R R36, SR_TID.X ;  /* 0x0000000000247919 */ /* 0x001e220000002100 */
[----:B------:R-:W-:-:S02]  /*0160*/  ISETP.NE.AND.EX P2, PT, RZ, c[0x0][0x244], PT, P2 ;  /* 0x00009100ff007a0c */ /* 0x000fc40003f45320 */
[----:B-----5:R-:W-:-:S13]  /*0170*/  ISETP.LE.AND P1, PT, R42, R37, PT ;  /* 0x000000252a00720c */ /* 0x020fda0003f23270 */
[----:B------:R-:W-:Y:S05]  /*0180*/  @P2 EXIT P1 ;  /* 0x000000000000294d */ /* 0x000fea0000800000 */
[----:B------:R-:W1:Y:S01]  /*0190*/  S2R R10, SR_CTAID.Y ;  /* 0x00000000000a7919 */ /* 0x000e620000002600 */
[----:B------:R-:W-:Y:S01]  /*01a0*/  IMAD.IADD R11, R42, 0x1, -R37 ;  /* 0x000000012a0b7824 */ /* 0x000fe200078e0a25 */
[C---:B0-----:R-:W-:Y:S01]  /*01b0*/  ISETP.GT.AND P1, PT, R36.reuse, 0x1f, PT ;  /* 0x0000001f2400780c */ /* 0x041fe20003f24270 */
[----:B------:R-:W-:Y:S01]  /*01c0*/  CS2R R12, SRZ ;  /* 0x00000000000c7805 */ /* 0x000fe2000001ff00 */
[----:B------:R-:W-:Y:S01]  /*01d0*/  SHF.R.S32.HI R8, RZ, 0x1f, R50 ;  /* 0x0000001fff087819 */ /* 0x000fe20000011432 */
[----:B------:R-:W-:Y:S01]  /*01e0*/  IMAD.MOV.U32 R6, RZ, RZ, 0x7f800000 ;  /* 0x7f800000ff067424 */ /* 0x000fe200078e00ff */
[----:B------:R-:W-:Y:S02]  /*01f0*/  ISETP.GE.OR P3, PT, R36, R11, P1 ;  /* 0x0000000b2400720c */ /* 0x000fe40000f66670 */
[----:B------:R-:W-:Y:S02]  /*0200*/  @P0 MOV R12, R48 ;  /* 0x00000030000c0202 */ /* 0x000fe40000000f00 */
[----:B------:R-:W-:-:S02]  /*0210*/  @P0 SHF.R.S32.HI R13, RZ, 0x1f, R48 ;  /* 0x0000001fff0d0819 */ /* 0x000fc40000011430 */
[----:B------:R-:W-:Y:S02]  /*0220*/  SEL R8, R8, RZ, !P2 ;  /* 0x000000ff08087207 */ /* 0x000fe40005000000 */
[----:B------:R-:W-:-:S05]  /*0230*/  SEL R7, R50, RZ, !P2 ;  /* 0x000000ff32077207 */ /* 0x000fca0005000000 */
[----:B------:R-:W-:Y:S02]  /*0240*/  @!P3 SHF.R.S32.HI R3, RZ, 0x1f, R37 ;  /* 0x0000001fff03b819 */ /* 0x000fe40000011425 */
[--C-:B------:R-:W-:Y:S02]  /*0250*/  @!P3 SHF.R.S32.HI R0, RZ, 0x1f, R36.reuse ;  /* 0x0000001fff00b819 */ /* 0x100fe40000011424 */
[----:B------:R-:W-:Y:S02]  /*0260*/  @!P3 IADD3 R2, P4, P5, R12, R37, R36 ;  /* 0x000000250c02b210 */ /* 0x000fe40007d9e024 */
[----:B-1----:R-:W-:Y:S02]  /*0270*/  SHF.R.S32.HI R9, RZ, 0x1f, R10 ;  /* 0x0000001fff097819 */ /* 0x002fe4000001140a */
[----:B------:R-:W-:Y:S01]  /*0280*/  @!P3 IADD3.X R3, R13, R3, R0, P4, P5 ;  /* 0x000000030d03b210 */ /* 0x000fe200027ea400 */
[----:B------:R-:W-:Y:S02]  /*0290*/  @!P3 IMAD R0, R8, c[0x0][0x1e8], RZ ;  /* 0x00007a000800ba24 */ /* 0x000fe400078e02ff */
[----:B------:R-:W-:-:S02]  /*02a0*/  @!P3 IMAD R5, R9, c[0x0][0x1e0], RZ ;  /* 0x000078000905ba24 */ /* 0x000fc400078e02ff */
[----:B------:R-:W-:-:S04]  /*02b0*/  @!P3 IMAD.WIDE.U32 R2, R10, c[0x0][0x1e0], R2 ;  /* 0x000078000a02ba25 */ /* 0x000fc800078e0002 */
[----:B------:R-:W-:-:S04]  /*02c0*/  @!P3 IMAD R5, R10, c[0x0][0x1e4], R5 ;  /* 0x000079000a05ba24 */ /* 0x000fc800078e0205 */
[----:B------:R-:W-:Y:S02]  /*02d0*/  @!P3 IMAD.IADD R3, R3, 0x1, R5 ;  /* 0x000000010303b824 */ /* 0x000fe400078e0205 */
[C---:B------:R-:W-:Y:S02]  /*02e0*/  @!P3 IMAD R5, R7.reuse, c[0x0][0x1ec], R0 ;  /* 0x00007b000705ba24 */ /* 0x040fe400078e0200 */
[----:B------:R-:W-:-:S05]  /*02f0*/  @!P3 IMAD.WIDE.U32 R2, R7, c[0x0][0x1e8], R2 ;  /* 0x00007a000702ba25 */ /* 0x000fca00078e0002 */
[----:B------:R-:W-:Y:S02]  /*0300*/  @!P3 IADD3 R3, R3, R5, RZ ;  /* 0x000000050303b210 */ /* 0x000fe40007ffe0ff */
        /* <DEDUP_REMOVED lines=15> */
[----:B------:R-:W-:Y:S01]  /*0400*/  SHF.R.S32.HI R3, RZ, 0x1f, R4 ;  /* 0x0000001fff037819 */ /* 0x000fe20000011404 */
[----:B------:R-:W-:Y:S01]  /*0410*/  CS2R R20, SRZ ;  /* 0x0000000000147805 */ /* 0x000fe2000001ff00 */
[C---:B------:R-:W-:Y:S01]  /*0420*/  IADD3 R40, P2, R4.reuse, R12, RZ ;  /* 0x0000000c04287210 */ /* 0x040fe20007f5e0ff */
[----:B------:R-:W-:Y:S01]  /*0430*/  IMAD.SHL.U32 R38, R5, 0x8, RZ ;  /* 0x0000000805267824 */ /* 0x000fe200078e00ff */
[C---:B------:R-:W-:Y:S01]  /*0440*/  IADD3 R2, R4.reuse, 0x10, RZ ;  /* 0x0000001004027810 */ /* 0x040fe20007ffe0ff */
[----:B------:R-:W-:Y:S01]  /*0450*/  CS2R R22, SRZ ;  /* 0x0000000000167805 */ /* 0x000fe2000001ff00 */
[----:B------:R-:W-:Y:S01]  /*0460*/  IADD3.X R41, R3, R13, RZ, P2, !PT ;  /* 0x0000000d03297210 */ /* 0x000fe200017fe4ff */
[----:B------:R-:W-:Y:S01]  /*0470*/  IMAD.MOV.U32 R16, RZ, RZ, RZ ;  /* 0x000000ffff107224 */ /* 0x000fe200078e00ff */
[----:B------:R-:W-:Y:S01]  /*0480*/  SHF.R.S32.HI R39, RZ, 0x1f, R38 ;  /* 0x0000001fff277819 */ /* 0x000fe20000011426 */
[----:B------:R-:W-:Y:S01]  /*0490*/  CS2R R12, SRZ ;  /* 0x00000000000c7805 */ /* 0x000fe2000001ff00 */
[-C--:B------:R-:W-:Y:S01]  /*04a0*/  ISETP.GE.AND P2, PT, R4, R11.reuse, PT ;  /* 0x0000000b0400720c */ /* 0x080fe20003f46270 */
[----:B------:R-:W-:Y:S01]  /*04b0*/  IMAD.WIDE R40, R43, 0x20, R40 ;  /* 0x000000202b287825 */ /* 0x000fe200078e0228 */
[----:B------:R-:W-:-:S03]  /*04c0*/  ISETP.GE.AND P3, PT, R2, R11, PT ;  /* 0x0000000b0200720c */ /* 0x000fc60003f66270 */
[----:B0-----:R-:W-:-:S04]  /*04d0*/  IMAD.WIDE.U32 R14, R10, c[0x0][0x180], R38 ;  /* 0x000060000a0e7a25 */ /* 0x001fc800078e0026 */
[----:B------:R-:W-:Y:S01]  /*04e0*/  IMAD.WIDE.U32 R44, R10, c[0x0][0x1a0], R38 ;  /* 0x000068000a2c7a25 */ /* 0x000fe200078e0026 */
[----:B------:R-:W-:-:S03]  /*04f0*/  IADD3 R15, R15, R17, RZ ;  /* 0x000000110f0f7210 */ /* 0x000fc60007ffe0ff */
[----:B------:R-:W-:Y:S02]  /*0500*/  IMAD.IADD R45, R45, 0x1, R19 ;  /* 0x000000012d2d7824 */ /* 0x000fe400078e0213 */
[----:B------:R-:W-:Y:S02]  /*0510*/  IMAD.WIDE.U32 R26, R7, c[0x0][0x188], R14 ;  /* 0x00006200071a7a25 */ /* 0x000fe400078e000e */
[----:B------:R-:W-:-:S03]  /*0520*/  CS2R R14, SRZ ;  /* 0x00000000000e7805 */ /* 0x000fc6000001ff00 */
        /* <DEDUP_REMOVED lines=14> */
.L_x_547:
[----:B------:R-:W-:Y:S05]  /*0610*/  BSYNC B0 ;  /* 0x0000000000007941 */ /* 0x000fea0003800000 */
.L_x_546:
[----:B------:R-:W-:Y:S01]  /*0620*/  BSSY B0, `(.L_x_548) ;  /* 0x0000018000007945 */ /* 0x000fe20003800000 */
[----:B-----5:R-:W-:Y:S01]  /*0630*/  IMAD.MOV.U32 R0, RZ, RZ, R20 ;  /* 0x000000ffff007224 */ /* 0x020fe200078e0014 */
[----:B------:R-:W-:Y:S01]  /*0640*/  MOV R52, R21 ;  /* 0x0000001500347202 */ /* 0x000fe20000000f00 */
[----:B------:R-:W-:Y:S01]  /*0650*/  IMAD.MOV.U32 R51, RZ, RZ, R22 ;  /* 0x000000ffff337224 */ /* 0x000fe200078e0016 */
[----:B------:R-:W-:Y:S01]  /*0660*/  MOV R54, R23 ;  /* 0x0000001700367202 */ /* 0x000fe20000000f00 */
[----:B------:R-:W-:Y:S01]  /*0670*/  CS2R R20, SRZ ;  /* 0x0000000000147805 */ /* 0x000fe2000001ff00 */
[----:B------:R-:W-:Y:S01]  /*0680*/  CS2R R22, SRZ ;  /* 0x0000000000167805 */ /* 0x000fe2000001ff00 */
[----:B------:R-:W-:Y:S01]  /*0690*/  IMAD.MOV.U32 R17, RZ, RZ, RZ ;  /* 0x000000ffff117224 */ /* 0x000fe200078e00ff */
[----:B------:R-:W-:Y:S01]  /*06a0*/  CS2R R18, SRZ ;  /* 0x0000000000127805 */ /* 0x000fe2000001ff00 */
[----:B------:R-:W-:Y:S05]  /*06b0*/  @P3 BRA `(.L_x_549) ;  /* 0x000000e000003947 */ /* 0x000fea0003800000 */
[----:B0-----:R-:W-:Y:S01]  /*06c0*/  IADD3 R29, P4, R40, 0x10, RZ ;  /* 0x00000010281d7810 */ /* 0x001fe20007f9e0ff */
[----:B------:R-:W-:Y:S01]  /*06d0*/  IMAD.MOV.U32 R27, RZ, RZ, R25 ;  /* 0x000000ffff1b7224 */ /* 0x000fe200078e0019 */
[----:B------:R-:W-:-:S02]  /*06e0*/  IADD3 R28, R38, 0x80, RZ ;  /* 0x00000080261c7810 */ /* 0x000fc40007ffe0ff */
[----:B------:R-:W-:Y:S01]  /*06f0*/  IADD3.X R24, RZ, R41, RZ, P4, !PT ;  /* 0x00000029ff187210 */ /* 0x000fe200027fe4ff */
[----:B------:R-:W-:Y:S01]  /*0700*/  IMAD.WIDE.U32 R26, R29, c[0x0][0x178], R26 ;  /* 0x00005e001d1a7a25 */ /* 0x000fe200078e001a */
[----:B------:R-:W-:Y:S02]  /*0710*/  ISETP.GE.AND P5, PT, R38, c[0x0][0x16c], PT ;  /* 0x00005b0026007a0c */ /* 0x000fe40003fa6270 */
[----:B------:R-:W-:Y:S01]  /*0720*/  ISETP.GE.AND P6, PT, R28, c[0x0][0x16c], PT ;  /* 0x00005b001c007a0c */ /* 0x000fe20003fc6270 */
[----:B------:R-:W-:-:S04]  /*0730*/  IMAD R24, R24, c[0x0][0x178], RZ ;  /* 0x00005e0018187a24 */ /* 0x000fc800078e02ff */
[----:B------:R-:W-:Y:S01]  /*0740*/  IMAD R25, R29, c[0x0][0x17c], R24 ;  /* 0x00005f001d197a24 */ /* 0x000fe200078e0218 */
[----:B------:R-:W-:-:S04]  /*0750*/  LEA R24, P4, R26, c[0x0][0x160], 0x1 ;  /* 0x000058001a187a11 */ /* 0x000fc800078808ff */
[----:B------:R-:W-:-:S04]  /*0760*/  IADD3 R25, R27, R25, RZ ;  /* 0x000000191b197210 */ /* 0x000fc80007ffe0ff */
[----:B------:R-:W-:-:S05]  /*0770*/  LEA.HI.X R25, R26, c[0x0][0x164], R25, 0x1, P4 ;  /* 0x000059001a197a11 */ /* 0x000fca00020f0c19 */
[----:B------:R0:W5:Y:S04]  /*0780*/  @!P5 LDG.E.128 R20, [R24.64] ;  /* 0x000000041814d981 */ /* 0x000168000c1e1d00 */
[----:B------:R0:W5:Y:S02]  /*0790*/  @!P6 LDG.E.128 R16, [R24.64+0x100] ;  /* 0x000100041810e981 */ /* 0x000164000c1e1d00 */
.L_x_549:
[----:B------:R-:W-:Y:S05]  /*07a0*/  BSYNC B0 ;  /* 0x0000000000007941 */ /* 0x000fea0003800000 */
.L_x_548:
[----:B0-----:R-:W-:Y:S01]  /*07b0*/  IMAD R24, R8, c[0x0][0x1a8], RZ ;  /* 0x00006a0008187a24 */ /* 0x001fe200078e02ff */
[----:B------:R-:W-:Y:S01]  /*07c0*/  BSSY B0, `(.L_x_550) ;  /* 0x000001b000007945 */ /* 0x000fe20003800000 */
[C---:B------:R-:W-:Y:S01]  /*07d0*/  IMAD.WIDE.U32 R44, R7.reuse, c[0x0][0x1a8], R44 ;  /* 0x00006a00072c7a25 */ /* 0x040fe200078e002c */
[----:B-----5:R-:W-:Y:S01]  /*07e0*/  MOV R56, R21 ;  /* 0x0000001500387202 */ /* 0x020fe20000000f00 */
[----:B------:R-:W-:Y:S01]  /*07f0*/  CS2R R28, SRZ ;  /* 0x00000000001c7805 */ /* 0x000fe2000001ff00 */
[----:B------:R-:W-:Y:S01]  /*0800*/  MOV R57, R23 ;  /* 0x0000001700397202 */ /* 0x000fe20000000f00 */
[----:B------:R-:W-:Y:S01]  /*0810*/  IMAD R47, R7, c[0x0][0x1ac], R24 ;  /* 0x00006b00072f7a24 */ /* 0x000fe200078e0218 */
[----:B------:R-:W-:Y:S01]  /*0820*/  CS2R R26, SRZ ;  /* 0x00000000001a7805 */ /* 0x000fe2000001ff00 */
[----:B------:R-:W-:Y:S01]  /*0830*/  IMAD.MOV.U32 R53, RZ, RZ, R20 ;  /* 0x000000ffff357224 */ /* 0x000fe200078e0014 */
[----:B------:R-:W-:Y:S01]  /*0840*/  CS2R R24, SRZ ;  /* 0x0000000000187805 */ /* 0x000fe2000001ff00 */
[----:B------:R-:W-:Y:S01]  /*0850*/  IMAD.MOV.U32 R55, RZ, RZ, R22 ;  /* 0x000000ffff377224 */ /* 0x000fe200078e0016 */
[----:B------:R-:W-:Y:S01]  /*0860*/  CS2R R20, SRZ ;  /* 0x0000000000147805 */ /* 0x000fe2000001ff00 */
[----:B------:R-:W-:Y:S01]  /*0870*/  CS2R R22, SRZ ;  /* 0x0000000000167805 */ /* 0x000fe2000001ff00 */
[----:B------:R-:W-:Y:S01]  /*0880*/  IMAD.MOV.U32 R32, RZ, RZ, RZ ;  /* 0x000000ffff207224 */ /* 0x000fe200078e00ff */
        /* <DEDUP_REMOVED lines=14> */
.L_x_551:
[----:B------:R-:W-:Y:S05]  /*0970*/  BSYNC B0 ;  /* 0x0000000000007941 */ /* 0x000fea0003800000 */
.L_x_550:
[----:B-----5:R-:W-:Y:S01]  /*0980*/  IMAD.MOV.U32 R58, RZ, RZ, R20 ;  /* 0x000000ffff3a7224 */ /* 0x020fe200078e0014 */
[----:B------:R-:W-:Y:S01]  /*0990*/  BSSY B0, `(.L_x_552) ;  /* 0x0000015000007945 */ /* 0x000fe20003800000 */
[----:B------:R-:W-:Y:S01]  /*09a0*/  HFMA2.MMA R33, -RZ, RZ, 0, 0 ;  /* 0x00000000ff217435 */ /* 0x000fe200000001ff */
[----:B0-----:R-:W-:Y:S01]  /*09b0*/  CS2R R30, SRZ ;  /* 0x00000000001e7805 */ /* 0x001fe2000001ff00 */
[----:B------:R-:W-:Y:S01]  /*09c0*/  CS2R R34, SRZ ;  /* 0x0000000000227805 */ /* 0x000fe2000001ff00 */
[----:B------:R-:W-:Y:S02]  /*09d0*/  HADD2.F32 R59, -RZ, R0.H1_H1 ;  /* 0x30000000ff3b7230 */ /* 0x000fe40000004100 */
[----:B------:R-:W-:Y:S01]  /*09e0*/  HADD2.F32 R60, -RZ, R58.H1_H1 ;  /* 0x3000003aff3c7230 */ /* 0x000fe20000004100 */
[----:B------:R-:W-:Y:S05]  /*09f0*/  @P3 BRA `(.L_x_553) ;  /* 0x000000e000003947 */ /* 0x000fea0003800000 */
[----:B------:R-:W-:Y:S02]  /*0a00*/  IADD3 R39, P2, R40, 0x10, RZ ;  /* 0x0000001028277810 */ /* 0x000fe40007f5e0ff */
[----:B------:R-:W-:-:S02]  /*0a10*/  MOV R45, R47 ;  /* 0x0000002f002d7202 */ /* 0x000fc40000000f00 */
[C---:B------:R-:W-:Y:S01]  /*0a20*/  ISETP.GE.AND P3, PT, R38.reuse, c[0x0][0x16c], PT ;  /* 0x00005b0026007a0c */ /* 0x040fe20003f66270 */
[----:B------:R-:W-:Y:S01]  /*0a30*/  IMAD.X R40, RZ, RZ, R41, P2 ;  /* 0x000000ffff287224 */ /* 0x000fe200010e0629 */
[----:B------:R-:W-:Y:S01]  /*0a40*/  IADD3 R41, R38, 0x80, RZ ;  /* 0x0000008026297810 */ /* 0x000fe20007ffe0ff */
[----:B------:R-:W-:-:S03]  /*0a50*/  IMAD.WIDE.U32 R44, R39, c[0x0][0x198], R44 ;  /* 0x00006600272c7a25 */ /* 0x000fc600078e002c */
[----:B------:R-:W-:Y:S01]  /*0a60*/  ISETP.GE.AND P4, PT, R41, c[0x0][0x16c], PT ;  /* 0x00005b0029007a0c */ /* 0x000fe20003f86270 */
[----:B------:R-:W-:Y:S01]  /*0a70*/  IMAD R40, R40, c[0x0][0x198], RZ ;  /* 0x0000660028287a24 */ /* 0x000fe200078e02ff */
[----:B------:R-:W-:-:S03]  /*0a80*/  LEA R38, P2, R44, c[0x0][0x190], 0x1 ;  /* 0x000064002c267a11 */ /* 0x000fc600078408ff */
[----:B------:R-:W-:-:S04]  /*0a90*/  IMAD R39, R39, c[0x0][0x19c], R40 ;  /* 0x0000670027277a24 */ /* 0x000fc800078e0228 */
[----:B------:R-:W-:-:S05]  /*0aa0*/  IMAD.IADD R39, R45, 0x1, R39 ;  /* 0x000000012d277824 */ /* 0x000fca00078e0227 */
[----:B------:R-:W-:-:S05]  /*0ab0*/  LEA.HI.X R39, R44, c[0x0][0x194], R39, 0x1, P2 ;  /* 0x000065002c277a11 */ /* 0x000fca00010f0c27 */
[----:B------:R0:W5:Y:S04]  /*0ac0*/  @!P3 LDG.E.128 R28, [R38.64] ;  /* 0x00000004261cb981 */ /* 0x000168000c1e1d00 */
[----:B------:R0:W5:Y:S02]  /*0ad0*/  @!P4 LDG.E.128 R32, [R38.64+0x100] ;  /* 0x000100042620c981 */ /* 0x000164000c1e1d00 */
.L_x_553:
[----:B------:R-:W-:Y:S05]  /*0ae0*/  BSYNC B0 ;  /* 0x0000000000007941 */ /* 0x000fea0003800000 */
.L_x_552:
[----:B------:R-:W-:Y:S01]  /*0af0*/  HADD2.F32 R0, -RZ, R0.H0_H0 ;  /* 0x20000000ff007230 */ /* 0x000fe20000004100 */
[----:B------:R-:W-:Y:S01]  /*0b00*/  FMUL.FTZ R59, R59, R60 ;  /* 0x0000003c3b3b7220 */ /* 0x000fe20000410000 */
[----:B0-----:R-:W-:Y:S01]  /*0b10*/  HADD2.F32 R39, -RZ, R58.H0_H0 ;  /* 0x2000003aff277230 */ /* 0x001fe20000004100 */
[----:B------:R-:W-:Y:S01]  /*0b20*/  @P0 LEA R48, R50, R48, 0x5 ;  /* 0x0000003032300211 */ /* 0x000fe200078e28ff */
[----:B------:R-:W-:Y:S01]  /*0b30*/  HADD2.F32 R20, -RZ, R52.H0_H0 ;  /* 0x20000034ff147230 */ /* 0x000fe20000004100 */
[----:B------:R-:W-:Y:S01]  /*0b40*/  BSSY B0, `(.L_x_554) ;  /* 0x0000090000007945 */ /* 0x000fe20003800000 */
[----:B------:R-:W-:Y:S01]  /*0b50*/  HADD2.F32 R41, -RZ, R21.H0_H0 ;  /* 0x20000015ff297230 */ /* 0x000fe20000004100 */
[----:B------:R-:W-:Y:S01]  /*0b60*/  FFMA.FTZ R59, R0, R39, R59 ;  /* 0x00000027003b7223 */ /* 0x000fe2000001003b */
[----:B------:R-:W-:-:S02]  /*0b70*/  HADD2.F32 R0, -RZ, R53.H1_H1 ;  /* 0x30000035ff007230 */ /* 0x000fc40000004100 */
[--C-:B-----5:R-:W-:Y:S01]  /*0b80*/  HADD2.F32 R39, -RZ, R28.reuse.H1_H1 ;  /* 0x3000001cff277230 */ /* 0x120fe20000004100 */
[----:B------:R-:W-:Y:S01]  /*0b90*/  FFMA.FTZ R20, R20, R41, R59 ;  /* 0x0000002914147223 */ /* 0x000fe2000001003b */
[----:B------:R-:W-:Y:S02]  /*0ba0*/  HADD2.F32 R53, -RZ, R53.H0_H0 ;  /* 0x20000035ff357230 */ /* 0x000fe40000004100 */
[----:B------:R-:W-:Y:S01]  /*0bb0*/  HADD2.F32 R28, -RZ, R28.H0_H0 ;  /* 0x2000001cff1c7230 */ /* 0x000fe20000004100 */
[----:B------:R-:W-:Y:S01]  /*0bc0*/  FMUL.FTZ R0, R0, R39 ;  /* 0x0000002700007220 */ /* 0x000fe20000410000 */
[--C-:B------:R-:W-:Y:S02]  /*0bd0*/  HADD2.F32 R39, -RZ, R29.reuse.H0_H0 ;  /* 0x2000001dff277230 */ /* 0x100fe40000004100 */
[----:B------:R-:W-:Y:S01]  /*0be0*/  HADD2.F32 R29, -RZ, R29.H1_H1 ;  /* 0x3000001dff1d7230 */ /* 0x000fe20000004100 */
        /* <DEDUP_REMOVED lines=11> */
[----:B------:R-:W-:Y:S02]  /*0ca0*/  HADD2.F32 R38, -RZ, R30.H0_H0 ;  /* 0x2000001eff267230 */ /* 0x000fe40000004100 */
[----:B------:R-:W-:Y:S01]  /*0cb0*/  HADD2.F32 R51, -RZ, R51.H1_H1 ;  /* 0x30000033ff337230 */ /* 0x000fe20000004100 */
[----:B------:R-:W-:Y:S01]  /*0cc0*/  FFMA.FTZ R40, R40, R39, R52 ;  /* 0x0000002728287223 */ /* 0x000fe20000010034 */
[----:B------:R-:W-:Y:S01]  /*0cd0*/  HADD2.F32 R55, -RZ, R55.H1_H1 ;  /* 0x30000037ff377230 */ /* 0x000fe20000004100 */
[----:B------:R-:W-:Y:S01]  /*0ce0*/  FFMA.FTZ R56, R29, R38, R56 ;  /* 0x000000261d387223 */ /* 0x000fe20000010038 */
[----:B------:R-:W-:Y:S02]  /*0cf0*/  HADD2.F32 R44, -RZ, R22.H1_H1 ;  /* 0x30000016ff2c7230 */ /* 0x000fe40000004100 */
[----:B------:R-:W-:Y:S02]  /*0d00*/  HADD2.F32 R30, -RZ, R30.H1_H1 ;  /* 0x3000001eff1e7230 */ /* 0x000fe40000004100 */
[--C-:B------:R-:W-:Y:S01]  /*0d10*/  HADD2.F32 R22, -RZ, R26.reuse.H0_H0 ;  /* 0x2000001aff167230 */ /* 0x100fe20000004100 */
[----:B------:R-:W-:Y:S01]  /*0d20*/  FFMA.FTZ R40, R51, R44, R40 ;  /* 0x0000002c33287223 */ /* 0x000fe20000010028 */
[----:B------:R-:W-:Y:S01]  /*0d30*/  HADD2.F32 R29, -RZ, R26.H1_H1 ;  /* 0x3000001aff1d7230 */ /* 0x000fe20000004100 */
[----:B------:R-:W-:Y:S01]  /*0d40*/  FFMA.FTZ R55, R55, R30, R56 ;  /* 0x0000001e37377223 */ /* 0x000fe20000010038 */
[----:B------:R-:W-:-:S02]  /*0d50*/  HADD2.F32 R45, -RZ, R24.H0_H0 ;  /* 0x20000018ff2d7230 */ /* 0x000fc40000004100 */
[----:B------:R-:W-:Y:S02]  /*0d60*/  HADD2.F32 R41, -RZ, R24.H1_H1 ;  /* 0x30000018ff297230 */ /* 0x000fe40000004100 */
[--C-:B------:R-:W-:Y:S02]  /*0d70*/  HADD2.F32 R39, -RZ, R25.reuse.H0_H0 ;  /* 0x20000019ff277230 */ /* 0x100fe40000004100 */
[----:B------:R-:W-:Y:S02]  /*0d80*/  HADD2.F32 R38, -RZ, R25.H1_H1 ;  /* 0x30000019ff267230 */ /* 0x000fe40000004100 */
[----:B------:R-:W-:Y:S02]  /*0d90*/  HADD2.F32 R26, -RZ, R54.H0_H0 ;  /* 0x20000036ff1a7230 */ /* 0x000fe40000004100 */
[----:B------:R-:W-:Y:S02]  /*0da0*/  HADD2.F32 R47, -RZ, R23.H0_H0 ;  /* 0x20000017ff2f7230 */ /* 0x000fe40000004100 */
[----:B------:R-:W-:-:S02]  /*0db0*/  HADD2.F32 R25, -RZ, R27.H0_H0 ;  /* 0x2000001bff197230 */ /* 0x000fc40000004100 */
[----:B------:R-:W-:Y:S01]  /*0dc0*/  HADD2.F32 R24, -RZ, R27.H1_H1 ;  /* 0x3000001bff187230 */ /* 0x000fe20000004100 */
[----:B------:R-:W-:Y:S01]  /*0dd0*/  FFMA.FTZ R40, R26, R47, R40 ;  /* 0x0000002f1a287223 */ /* 0x000fe20000010028 */
[----:B------:R-:W-:Y:S02]  /*0de0*/  HADD2.F32 R27, -RZ, R57.H0_H0 ;  /* 0x20000039ff1b7230 */ /* 0x000fe40000004100 */
[----:B------:R-:W-:Y:S02]  /*0df0*/  HADD2.F32 R30, -RZ, R31.H0_H0 ;  /* 0x2000001fff1e7230 */ /* 0x000fe40000004100 */
[----:B------:R-:W-:Y:S02]  /*0e00*/  HADD2.F32 R54, -RZ, R54.H1_H1 ;  /* 0x30000036ff367230 */ /* 0x000fe40000004100 */
[----:B------:R-:W-:Y:S01]  /*0e10*/  HADD2.F32 R23, -RZ, R23.H1_H1 ;  /* 0x30000017ff177230 */ /* 0x000fe20000004100 */
[----:B------:R-:W-:Y:S01]  /*0e20*/  FFMA.FTZ R27, R27, R30, R55 ;  /* 0x0000001e1b1b7223 */ /* 0x000fe20000010037 */
[----:B------:R-:W-:-:S02]  /*0e30*/  HADD2.F32 R57, -RZ, R57.H1_H1 ;  /* 0x30000039ff397230 */ /* 0x000fc40000004100 */
[----:B------:R-:W-:Y:S01]  /*0e40*/  HADD2.F32 R26, -RZ, R31.H1_H1 ;  /* 0x3000001fff1a7230 */ /* 0x000fe20000004100 */
[----:B------:R-:W-:Y:S01]  /*0e50*/  FFMA.FTZ R40, R54, R23, R40 ;  /* 0x0000001736287223 */ /* 0x000fe20000010028 */
[----:B------:R-:W-:Y:S02]  /*0e60*/  HADD2.F32 R0, -RZ, R12.H0_H0 ;  /* 0x2000000cff007230 */ /* 0x000fe40000004100 */
[----:B------:R-:W-:Y:S01]  /*0e70*/  HADD2.F32 R23, -RZ, R16.H0_H0 ;  /* 0x20000010ff177230 */ /* 0x000fe20000004100 */
[----:B------:R-:W-:Y:S01]  /*0e80*/  FFMA.FTZ R26, R57, R26, R27 ;  /* 0x0000001a391a7223 */ /* 0x000fe2000001001b */
[----:B------:R-:W-:Y:S01]  /*0e90*/  HADD2.F32 R30, -RZ, R32.H0_H0 ;  /* 0x20000020ff1e7230 */ /* 0x000fe20000004100 */
[----:B------:R-:W-:Y:S01]  /*0ea0*/  FFMA.FTZ R0, R0, R45, R40 ;  /* 0x0000002d00007223 */ /* 0x000fe20000010028 */
[----:B------:R-:W-:Y:S02]  /*0eb0*/  HADD2.F32 R20, -RZ, R12.H1_H1 ;  /* 0x3000000cff147230 */ /* 0x000fe40000004100 */
[----:B------:R-:W-:Y:S01]  /*0ec0*/  HADD2.F32 R16, -RZ, R16.H1_H1 ;  /* 0x30000010ff107230 */ /* 0x000fe20000004100 */
[----:B------:R-:W-:Y:S01]  /*0ed0*/  FFMA.FTZ R26, R23, R30, R26 ;  /* 0x0000001e171a7223 */ /* 0x000fe2000001001a */
[----:B------:R-:W-:Y:S01]  /*0ee0*/  HADD2.F32 R27, -RZ, R32.H1_H1 ;  /* 0x30000020ff1b7230 */ /* 0x000fe20000004100 */
[----:B------:R-:W-:Y:S01]  /*0ef0*/  FFMA.FTZ R20, R20, R41, R0 ;  /* 0x0000002914147223 */ /* 0x000fe20000010000 */
[----:B------:R-:W-:-:S02]  /*0f00*/  HADD2.F32 R12, -RZ, R13.H0_H0 ;  /* 0x2000000dff0c7230 */ /* 0x000fc40000004100 */
        /* <DEDUP_REMOVED lines=34> */
[----:B------:R-:W0:Y:S04]  /*1130*/  SHFL.BFLY PT, R13, R0, 0x4, 0x1f ;  /* 0x0c801f00000d7f89 */ /* 0x000e2800000e0000 */
[----:B------:R-:W1:Y:S01]  /*1140*/  SHFL.BFLY PT, R15, R16, 0x4, 0x1f ;  /* 0x0c801f00100f7f89 */ /* 0x000e6200000e0000 */
[----:B0-----:R-:W-:Y:S01]  /*1150*/  FADD.FTZ R12, R0, R13 ;  /* 0x0000000d000c7221 */ /* 0x001fe20000010000 */
[----:B------:R-:W-:Y:S02]  /*1160*/  @P0 SHF.R.S32.HI R13, RZ, 0x1f, R48 ;  /* 0x0000001fff0d0819 */ /* 0x000fe40000011430 */
[----:B------:R-:W-:Y:S01]  /*1170*/  MOV R0, RZ ;  /* 0x000000ff00007202 */ /* 0x000fe20000000f00 */
[----:B-1----:R-:W-:Y:S01]  /*1180*/  FADD.FTZ R17, R16, R15 ;  /* 0x0000000f10117221 */ /* 0x002fe20000010000 */
[----:B------:R-:W-:Y:S01]  /*1190*/  @P0 LEA.HI R13, R13, R48, RZ, 0x5 ;  /* 0x000000300d0d0211 */ /* 0x000fe200078f28ff */
[----:B------:R-:W0:Y:S01]  /*11a0*/  SHFL.BFLY PT, R15, R12, 0x2, 0x1f ;  /* 0x0c401f000c0f7f89 */ /* 0x000e2200000e0000 */
[----:B------:R-:W-:-:S02]  /*11b0*/  SHF.L.U32 R16, R36, 0x2, RZ ;  /* 0x0000000224107819 */ /* 0x000fc400000006ff */
[----:B------:R-:W-:Y:S01]  /*11c0*/  @P0 LOP3.LUT R0, R13, 0xffffffe0, RZ, 0xc0, !PT ;  /* 0xffffffe00d000812 */ /* 0x000fe200078ec0ff */
[----:B------:R-:W1:Y:S01]  /*11d0*/  SHFL.BFLY PT, R18, R17, 0x2, 0x1f ;  /* 0x0c401f0011127f89 */ /* 0x000e6200000e0000 */
[----:B------:R-:W-:-:S04]  /*11e0*/  SHF.L.U32 R13, R43, 0xd, RZ ;  /* 0x0000000d2b0d7819 */ /* 0x000fc800000006ff */
[----:B------:R-:W-:Y:S01]  /*11f0*/  SHF.R.S32.HI R20, RZ, 0x1f, R13 ;  /* 0x0000001fff147819 */ /* 0x000fe2000001140d */
[----:B0-----:R-:W-:Y:S02]  /*1200*/  FADD.FTZ R15, R12, R15 ;  /* 0x0000000f0c0f7221 */ /* 0x001fe40000010000 */
[----:B------:R-:W-:Y:S02]  /*1210*/  IMAD.SHL.U32 R12, R0, 0x100, RZ ;  /* 0x00000100000c7824 */ /* 0x000fe400078e00ff */
[----:B-1----:R-:W-:Y:S01]  /*1220*/  FADD.FTZ R18, R17, R18 ;  /* 0x0000001211127221 */ /* 0x002fe20000010000 */
[----:B------:R-:W0:Y:S02]  /*1230*/  SHFL.BFLY PT, R14, R15, 0x1, 0x1f ;  /* 0x0c201f000f0e7f89 */ /* 0x000e2400000e0000 */
[----:B------:R-:W-:Y:S02]  /*1240*/  SHF.R.S32.HI R17, RZ, 0x1f, R12 ;  /* 0x0000001fff117819 */ /* 0x000fe4000001140c */
[----:B------:R-:W1:Y:S01]  /*1250*/  SHFL.BFLY PT, R19, R18, 0x1, 0x1f ;  /* 0x0c201f0012137f89 */ /* 0x000e6200000e0000 */
[----:B------:R-:W-:-:S02]  /*1260*/  IADD3 R12, P0, P2, R12, R16, R13 ;  /* 0x000000100c0c7210 */ /* 0x000fc40007a1e00d */
[----:B------:R-:W-:-:S04]  /*1270*/  SHF.R.S32.HI R16, RZ, 0x1f, R16 ;  /* 0x0000001fff107819 */ /* 0x000fc80000011410 */
[----:B------:R-:W-:Y:S02]  /*1280*/  IADD3.X R13, R17, R16, R20, P0, P2 ;  /* 0x00000010110d7210 */ /* 0x000fe400007e4414 */
[----:B------:R-:W-:Y:S01]  /*1290*/  ISETP.NE.AND P0, PT, R5, RZ, PT ;  /* 0x000000ff0500720c */ /* 0x000fe20003f05270 */
[----:B------:R-:W-:Y:S02]  /*12a0*/  IMAD R5, R9, c[0x0][0x220], RZ ;  /* 0x0000880009057a24 */ /* 0x000fe400078e02ff */
[----:B------:R-:W-:-:S04]  /*12b0*/  IMAD.WIDE.U32 R12, R10, c[0x0][0x220], R12 ;  /* 0x000088000a0c7a25 */ /* 0x000fc800078e000c */
[----:B------:R-:W-:Y:S02]  /*12c0*/  IMAD R17, R10, c[0x0][0x224], R5 ;  /* 0x000089000a117a24 */ /* 0x000fe400078e0205 */
[----:B0-----:R-:W-:Y:S02]  /*12d0*/  FADD.FTZ R20, R15, R14 ;  /* 0x0000000e0f147221 */ /* 0x001fe40000010000 */
[----:B-1----:R-:W-:Y:S02]  /*12e0*/  FADD.FTZ R19, R18, R19 ;  /* 0x0000001312137221 */ /* 0x002fe40000010000 */
[----:B------:R-:W-:Y:S05]  /*12f0*/  @P0 BRA `(.L_x_555) ;  /* 0x0000014000000947 */ /* 0x000fea0003800000 */
[----:B------:R-:W-:Y:S01]  /*1300*/  SHF.R.S32.HI R16, RZ, 0x1f, R0 ;  /* 0x0000001fff107819 */ /* 0x000fe20000011400 */
[----:B------:R-:W-:Y:S01]  /*1310*/  IMAD R5, R9, c[0x0][0x1c8], RZ ;  /* 0x0000720009057a24 */ /* 0x000fe200078e02ff */
[C---:B------:R-:W-:Y:S02]  /*1320*/  IADD3 R14, P0, R37.reuse, R0, RZ ;  /* 0x00000000250e7210 */ /* 0x040fe40007f1e0ff */
[----:B------:R-:W-:Y:S01]  /*1330*/  ISETP.GE.AND P2, PT, R4, R11, PT ;  /* 0x0000000b0400720c */ /* 0x000fe20003f46270 */
[----:B------:R-:W-:Y:S01]  /*1340*/  IMAD R5, R10, c[0x0][0x1cc], R5 ;  /* 0x000073000a057a24 */ /* 0x000fe200078e0205 */
[----:B------:R-:W-:Y:S01]  /*1350*/  LEA.HI.X.SX32 R15, R37, R16, 0x1, P0 ;  /* 0x00000010250f7211 */ /* 0x000fe200000f0eff */
[----:B------:R-:W-:-:S04]  /*1360*/  IMAD R16, R8, c[0x0][0x1d0], RZ ;  /* 0x0000740008107a24 */ /* 0x000fc800078e02ff */
[----:B------:R-:W-:-:S04]  /*1370*/  IMAD.WIDE.U32 R14, R10, c[0x0][0x1c8], R14 ;  /* 0x000072000a0e7a25 */ /* 0x000fc800078e000e */
[----:B------:R-:W-:Y:S02]  /*1380*/  IMAD.IADD R15, R15, 0x1, R5 ;  /* 0x000000010f0f7824 */ /* 0x000fe400078e0205 */
[C---:B------:R-:W-:Y:S02]  /*1390*/  IMAD R16, R7.reuse, c[0x0][0x1d4], R16 ;  /* 0x0000750007107a24 */ /* 0x040fe400078e0210 */
[----:B------:R-:W-:-:S05]  /*13a0*/  IMAD.WIDE.U32 R14, R7, c[0x0][0x1d0], R14 ;  /* 0x00007400070e7a25 */ /* 0x000fca00078e000e */
[----:B------:R-:W-:-:S04]  /*13b0*/  IADD3 R5, P0, R4, R14, RZ ;  /* 0x0000000e04057210 */ /* 0x000fc80007f1e0ff */
[----:B------:R-:W-:Y:S02]  /*13c0*/  IADD3.X R16, R3, R15, R16, P0, !PT ;  /* 0x0000000f03107210 */ /* 0x000fe400007fe410 */
[C---:B------:R-:W-:Y:S02]  /*13d0*/  LEA R14, P3, R5.reuse, c[0x0][0x1b0], 0x2 ;  /* 0x00006c00050e7a11 */ /* 0x040fe400078610ff */
[----:B------:R-:W-:Y:S02]  /*13e0*/  ISETP.GE.AND P0, PT, R2, R11, PT ;  /* 0x0000000b0200720c */ /* 0x000fe40003f06270 */
[----:B------:R-:W-:Y:S02]  /*13f0*/  LEA.HI.X R15, R5, c[0x0][0x1b4], R16, 0x2, P3 ;  /* 0x00006d00050f7a11 */ /* 0x000fe400018f1410 */
[----:B------:R-:W-:Y:S02]  /*1400*/  FSEL R3, R20, RZ, !P2 ;  /* 0x000000ff14037208 */ /* 0x000fe40005000000 */
[----:B------:R-:W-:-:S03]  /*1410*/  FSEL R5, R19, RZ, !P0 ;  /* 0x000000ff13057208 */ /* 0x000fc60004000000 */
[----:B------:R0:W-:Y:S04]  /*1420*/  STG.E [R14.64], R3 ;  /* 0x000000030e007986 */ /* 0x0001e8000c101904 */
[----:B------:R0:W-:Y:S02]  /*1430*/  STG.E [R14.64+0x40], R5 ;  /* 0x000040050e007986 */ /* 0x0001e4000c101904 */
.L_x_555:
[----:B------:R-:W-:Y:S05]  /*1440*/  BSYNC B0 ;  /* 0x0000000000007941 */ /* 0x000fea0003800000 */
.L_x_554:
[----:B------:R-:W-:Y:S01]  /*1450*/  IADD3 R42, R42, 0x1f, RZ ;  /* 0x0000001f2a2a7810 */ /* 0x000fe20007ffe0ff */
[----:B------:R-:W-:Y:S01]  /*1460*/  IMAD R2, R8, c[0x0][0x228], RZ ;  /* 0x00008a0008027a24 */ /* 0x000fe200078e02ff */
[----:B------:R-:W-:Y:S01]  /*1470*/  IADD3 R13, R13, R17, RZ ;  /* 0x000000110d0d7210 */ /* 0x000fe20007ffe0ff */
[----:B------:R-:W-:Y:S01]  /*1480*/  BSSY B0, `(.L_x_556) ;  /* 0x0000022000007945 */ /* 0x000fe20003800000 */
[----:B0-----:R-:W-:Y:S01]  /*1490*/  SHF.R.S32.HI R3, RZ, 0x1f, R42 ;  /* 0x0000001fff037819 */ /* 0x001fe2000001142a */
[----:B------:R-:W-:Y:S01]  /*14a0*/  IMAD R11, R7, c[0x0][0x22c], R2 ;  /* 0x00008b00070b7a24 */ /* 0x000fe200078e0202 */
[----:B------:R-:W-:-:S02]  /*14b0*/  ISETP.NE.U32.AND P0, PT, RZ, c[0x0][0x238], PT ;  /* 0x00008e00ff007a0c */ /* 0x000fc40003f05070 */
[----:B------:R-:W-:Y:S02]  /*14c0*/  LEA.HI R3, R3, R42, RZ, 0x5 ;  /* 0x0000002a03037211 */ /* 0x000fe400078f28ff */
[----:B------:R-:W-:Y:S02]  /*14d0*/  ISETP.NE.AND.EX P0, PT, RZ, c[0x0][0x23c], PT, P0 ;  /* 0x00008f00ff007a0c */ /* 0x000fe40003f05300 */
[----:B------:R-:W-:Y:S01]  /*14e0*/  LOP3.LUT R4, R3, 0xffffffe0, RZ, 0xc0, !PT ;  /* 0xffffffe003047812 */ /* 0x000fe200078ec0ff */
[----:B------:R-:W-:Y:S01]  /*14f0*/  IMAD.WIDE.U32 R2, R7, c[0x0][0x228], R12 ;  /* 0x00008a0007027a25 */ /* 0x000fe200078e000c */
[----:B------:R-:W-:Y:S02]  /*1500*/  ISETP.NE.OR P0, PT, R36, RZ, !P0 ;  /* 0x000000ff2400720c */ /* 0x000fe40004705670 */
[----:B------:R-:W-:Y:S01]  /*1510*/  IADD3 R5, -R37, R4, RZ ;  /* 0x0000000425057210 */ /* 0x000fe20007ffe1ff */
[----:B------:R-:W-:Y:S01]  /*1520*/  IMAD.IADD R3, R3, 0x1, R11 ;  /* 0x0000000103037824 */ /* 0x000fe200078e020b */
[----:B------:R-:W-:-:S02]  /*1530*/  LEA R12, P2, R2, c[0x0][0x208], 0x2 ;  /* 0x00008200020c7a11 */ /* 0x000fc400078410ff */
[----:B------:R-:W-:Y:S02]  /*1540*/  ISETP.GE.OR P1, PT, R36, R5, P1 ;  /* 0x000000052400720c */ /* 0x000fe40000f26670 */
[----:B------:R-:W-:-:S11]  /*1550*/  LEA.HI.X R13, R2, c[0x0][0x20c], R3, 0x2, P2 ;  /* 0x00008300020d7a11 */ /* 0x000fd600010f1403 */
[----:B------:R-:W-:Y:S05]  /*1560*/  @P1 BRA `(.L_x_557) ;  /* 0x0000013000001947 */ /* 0x000fea0003800000 */
[--C-:B------:R-:W-:Y:S01]  /*1570*/  IADD3 R2, P1, P2, R0, R37, R36.reuse ;  /* 0x0000002500027210 */ /* 0x100fe20007a3e024 */
[----:B------:R-:W-:Y:S01]  /*1580*/  IMAD R9, R9, c[0x0][0x1f8], RZ ;  /* 0x00007e0009097a24 */ /* 0x000fe200078e02ff */
[----:B------:R-:W-:Y:S01]  /*1590*/  SHF.R.S32.HI R3, RZ, 0x1f, R37 ;  /* 0x0000001fff037819 */ /* 0x000fe20000011425 */
[----:B------:R-:W-:Y:S01]  /*15a0*/  IMAD R8, R8, c[0x0][0x200], RZ ;  /* 0x0000800008087a24 */ /* 0x000fe200078e02ff */
[----:B------:R-:W-:Y:S01]  /*15b0*/  SHF.R.S32.HI R36, RZ, 0x1f, R36 ;  /* 0x0000001fff247819 */ /* 0x000fe20000011424 */
[----:B------:R-:W-:Y:S01]  /*15c0*/  IMAD R9, R10, c[0x0][0x1fc], R9 ;  /* 0x00007f000a097a24 */ /* 0x000fe200078e0209 */
[----:B------:R-:W-:Y:S01]  /*15d0*/  SHF.R.S32.HI R0, RZ, 0x1f, R0 ;  /* 0x0000001fff007819 */ /* 0x000fe20000011400 */
[----:B------:R-:W-:-:S03]  /*15e0*/  IMAD R5, R7, c[0x0][0x204], R8 ;  /* 0x0000810007057a24 */ /* 0x000fc600078e0208 */
[----:B------:R-:W-:Y:S01]  /*15f0*/  IADD3.X R3, R0, R3, R36, P1, P2 ;  /* 0x0000000300037210 */ /* 0x000fe20000fe4424 */
[C---:B------:R-:W-:Y:S01]  /*1600*/  FMUL.FTZ R0, R6.reuse, 1.4426950216293334961 ;  /* 0x3fb8aa3b06007820 */ /* 0x040fe20000410000 */
[----:B------:R-:W-:-:S03]  /*1610*/  FSETP.NEU.FTZ.AND P1, PT, R6, -INF , PT ;  /* 0xff8000000600780b */ /* 0x000fc60003f3d000 */
        /* <DEDUP_REMOVED lines=8> */
.L_x_557:
[----:B------:R-:W-:Y:S05]  /*16a0*/  BSYNC B0 ;  /* 0x0000000000007941 */ /* 0x000fea0003800000 */
.L_x_556:
        /* <DEDUP_REMOVED lines=9> */
[----:B------:R-:W-:-:S04]  /*1740*/  IMAD R43, R43, c[0x0][0x230], R50 ;  /* 0x00008c002b2b7a24 */ /* 0x000fc800078e0232 */
[----:B------:R-:W-:-:S04]  /*1750*/  IMAD R2, R43, c[0x0][0x170], R10 ;  /* 0x00005c002b027a24 */ /* 0x000fc800078e020a */
[----:B0-----:R-:W-:-:S05]  /*1760*/  IMAD.WIDE R2, R2, R49, c[0x0][0x238] ;  /* 0x00008e0002027625 */ /* 0x001fca00078e0231 */
[----:B------:R-:W-:Y:S01]  /*1770*/  STG.E [R2.64], RZ ;  /* 0x000000ff02007986 */ /* 0x000fe2000c101904 */
[----:B------:R-:W-:Y:S05]  /*1780*/  EXIT ;  /* 0x000000000000794d */ /* 0x000fea0003800000 */
.L_x_558:
        /* <DEDUP_REMOVED lines=15> */
.L_x_1160:


//--------------------- .text._ZN7cutlass13device_kernelIN5flash19enable_sm80_to_sm89INS1_16FlashAttnBwdSm80INS1_25CollectiveMainloopBwdSm80ILi1ELi1EN4cute5tupleIJNS5_1CILi64EEES8_NS7_ILi256EEEEEENS_6half_tEfNS_4arch4Sm80ELb0ELb0ELb0ELb0ELb0ELb0ELb0ELb0ELi2ELi4ELi2ELi2ELb0EEENS1_21CollectiveEpilogueBwdISA_SB_SD_Li256ELb0ELb0ELi4EEENS1_19SingleTileSchedulerILb0ELb0ELb0ELi64EEEEEEEEEvNT_6ParamsE --------------------------
	.section	.text._ZN7cutlass13device_kernelIN5flash19enable_sm80_to_sm89INS1_16FlashAttnBwdSm80INS1_25CollectiveMainloopBwdSm80ILi1ELi1EN4cute5tupleIJNS5_1CILi64EEES8_NS7_ILi256EEEEEENS_6half_tEfNS_4arch4Sm80ELb0ELb0ELb0ELb0ELb0ELb0ELb0ELb0ELi2ELi4ELi2ELi2ELb0EEENS1_21CollectiveEpilogueBwdISA_SB_SD_Li256ELb0ELb0ELi4EEENS1_19SingleTileSchedulerILb0ELb0ELb0ELi64EEEEEEEEEvNT_6ParamsE,"ax",@progbits
	.sectioninfo	@"SHI_REGISTERS=255"
	.align	128
.text._ZN7cutlass13device_kernelIN5flash19enable_sm80_to_sm89INS1_16FlashAttnBwdSm80INS1_25CollectiveMainloopBwdSm80ILi1ELi1EN4cute5tupleIJNS5_1CILi64EEES8_NS7_ILi256EEEEEENS_6half_tEfNS_4arch4Sm80ELb0ELb0ELb0ELb0ELb0ELb0ELb0ELb0ELi2ELi4ELi2ELi2ELb0EEENS1_21CollectiveEpilogueBwdISA_SB_SD_Li256ELb0ELb0ELi4EEENS1_19SingleTileSchedulerILb0ELb0ELb0ELi64EEEEEEEEEvNT_6ParamsE:
        .type           _ZN7cutlass13device_kernelIN5flash19enable_sm80_to_sm89INS1_16FlashAttnBwdSm80INS1_25CollectiveMainloopBwdSm80ILi1ELi1EN4cute5tupleIJNS5_1CILi64EEES8_NS7_ILi256EEEEEENS_6half_tEfNS_4arch4Sm80ELb0ELb0ELb0ELb0ELb0ELb0ELb0ELb0ELi2ELi4ELi2ELi2ELb0EEENS1_21CollectiveEpilogueBwdISA_SB_SD_Li256ELb0ELb0ELi4EEENS1_19SingleTileSchedulerILb0ELb0ELb0ELi64EEEEEEEEEvNT_6ParamsE,@function
        .size           _ZN7cutlass13device_kernelIN5flash19enable_sm80_to_sm89INS1_16FlashAttnBwdSm80INS1_25CollectiveMainloopBwdSm80ILi1ELi1EN4cute5tupleIJNS5_1CILi64EEES8_NS7_ILi256EEEEEENS_6half_tEfNS_4arch4Sm80ELb0ELb0ELb0ELb0ELb0ELb0ELb0ELb0ELi2ELi4ELi2ELi2ELb0EEENS1_21CollectiveEpilogueBwdISA_SB_SD_Li256ELb0ELb0ELi4EEENS1_19SingleTileSchedulerILb0ELb0ELb0ELi64EEEEEEEEEvNT_6ParamsE,(.L_x_1161 - _ZN7cutlass13device_kernelIN5flash19enable_sm80_to_sm89INS1_16FlashAttnBwdSm80INS1_25CollectiveMainloopBwdSm80ILi1ELi1EN4cute5tupleIJNS5_1CILi64EEES8_NS7_ILi256EEEEEENS_6half_tEfNS_4arch4Sm80ELb0ELb0ELb0ELb0ELb0ELb0ELb0ELb0ELi2ELi4ELi2ELi2ELb0EEENS1_21CollectiveEpilogueBwdISA_SB_SD_Li256ELb0ELb0ELi4EEENS1_19SingleTileSchedulerILb0ELb0ELb0ELi64EEEEEEEEEvNT_6ParamsE)
        .other          _ZN7cutlass13device_kernelIN5flash19enable_sm80_to_sm89INS1_16FlashAttnBwdSm80INS1_25CollectiveMainloopBwdSm80ILi1ELi1EN4cute5tupleIJNS5_1CILi64EEES8_NS7_ILi256EEEEEENS_6half_tEfNS_4arch4Sm80ELb0ELb0ELb0ELb0ELb0ELb0ELb0ELb0ELi2ELi4ELi2ELi2ELb0EEENS1_21CollectiveEpilogueBwdISA_SB_SD_Li256ELb0ELb0ELi4EEENS1_19SingleTileSchedulerILb0ELb0ELb0ELi64EEEEEEEEEvNT_6ParamsE,@"STO_CUDA_ENTRY STV_DEFAULT"
_ZN7cutlass13device_kernelIN5flash19enable_sm80_to_sm89INS1_16FlashAttnBwdSm80INS1_25CollectiveMainloopBwdSm80ILi1ELi1EN4cute5tupleIJNS5_1CILi64EEES8_NS7_ILi256EEEEEENS_6half_tEfNS_4arch4Sm80ELb0ELb0ELb0ELb0ELb0ELb0ELb0ELb0ELi2ELi4ELi2ELi2ELb0EEENS1_21CollectiveEpilogueBwdISA_SB_SD_Li256ELb0ELb0ELi4EEENS1_19SingleTileSchedulerILb0ELb0ELb0ELi64EEEEEEEEEvNT_6ParamsE:
[----:B------:R-:W-:-:S03]  /*0000*/  MOV R1, c[0x0][0x28] ;  /* 0x00000a0000017a02 */ /* 0x000fc60000000f00 */
[----:B------:R-:W1:Y:S01]  /*0010*/  S2UR UR10, SR_CTAID.Z ;  /* 0x00000000000a79c3 */ /* 0x000e620000002700 */
[----:B------:R-:W-:Y:S02]  /*0020*/  IADD3 R1, R1, -0x18, RZ ;  /* 0xffffffe801017810 */ /* 0x000fe40007ffe0ff */
[----:B-1----:R-:W-:-:S13]  /*0030*/  ISETP.LE.AND P0, PT, RZ, UR10, PT ;  /* 0x0000000aff007c0c */ /* 0x002fda000bf03270 */
[----:B------:R-:W-:Y:S05]  /*0040*/  @!P0 EXIT ;  /* 0x000000000000894d */ /* 0x000fea0003800000 */
[----:B------:R-:W1:Y:S01]  /*0050*/  S2R R244, SR_TID.X ;  /* 0x0000000000f47919 */ /* 0x000e620000002100 */
[----:B------:R-:W-:Y:S01]  /*0060*/  IMAD.MOV.U32 R0, RZ, RZ, c[0x0][0x248] ;  /* 0x00009200ff007624 */ /* 0x000fe200078e00ff */
[----:B------:R-:W-:Y:S01]  /*0070*/  USHF.R.S32.HI UR11, URZ, 0x1f, UR10 ;  /* 0x0000001f3f0b7899 */ /* 0x000fe2000801140a */
[----:B------:R-:W-:Y:S01]  /*0080*/  IMAD.MOV.U32 R21, RZ, RZ, -0x40 ;  /* 0xffffffc0ff157424 */ /* 0x000fe200078e00ff */
[----:B------:R-:W2:Y:S01]  /*0090*/  S2R R22, SR_CTAID.Y ;  /* 0x0000000000167919 */ /* 0x000ea20000002600 */
[----:B------:R-:W-:Y:S01]  /*00a0*/  ULDC.64 UR4, c[0x0][0x1e8] ;  /* 0x00007a0000047ab9 */ /* 0x000fe20000000a00 */
[----:B------:R-:W-:Y:S01]  /*00b0*/  ISETP.NE.AND P0, PT, R0, 0x1, PT ;  /* 0x000000010000780c */ /* 0x000fe20003f05270 */
[----:B------:R-:W-:Y:S01]  /*00c0*/  UIMAD UR4, UR11, UR4, URZ ;  /* 0x000000040b0472a4 */ /* 0x000fe2000f8e023f */
[----:B------:R-:W3:Y:S01]  /*00d0*/  S2R R12, SR_CTAID.X ;  /* 0x00000000000c7919 */ /* 0x000ee20000002500 */
[----:B------:R-:W-:Y:S01]  /*00e0*/  IMAD.U32 R15, RZ, RZ, UR10 ;  /* 0x0000000aff0f7e24 */ /* 0x000fe2000f8e00ff */
[----:B------:R-:W-:Y:S01]  /*00f0*/  ULDC.64 UR14, c[0x0][0x118] ;  /* 0x00004600000e7ab9 */ /* 0x000fe20000000a00 */
[----:B------:R-:W-:Y:S01]  /*0100*/  IMAD.MOV.U32 R18, RZ, RZ, c[0x0][0x1dc] ;  /* 0x00007700ff127624 */ /* 0x000fe200078e00ff */
[----:B------:R-:W-:-:S02]  /*0110*/  UIMAD UR6, UR10, UR5, UR4 ;  /* 0x000000050a0672a4 */ /* 0x000fc4000f8e0204 */
[----:B------:R-:W-:Y:S02]  /*0120*/  UMOV UR16, 0x6 ;  /* 0x0000000600107882 */ /* 0x000fe40000000000 */
[----:B------:R-:W-:Y:S02]  /*0130*/  ULDC.64 UR4, c[0x0][0x1b8] ;  /* 0x00006e0000047ab9 */ /* 0x000fe40000000a00 */
[----:B------:R-:W-:-:S04]  /*0140*/  UIMAD UR4, UR11, UR4, URZ ;  /* 0x000000040b0472a4 */ /* 0x000fc8000f8e023f */
[----:B------:R-:W-:Y:S01]  /*0150*/  UIMAD UR4, UR10, UR5, UR4 ;  /* 0x000000050a0472a4 */ /* 0x000fe2000f8e0204 */
[----:B-1----:R-:W-:Y:S01]  /*0160*/  SHF.R.S32.HI R16, RZ, 0x1f, R244 ;  /* 0x0000001fff107819 */ /* 0x002fe200000114f4 */
[----:B------:R-:W-:-:S03]  /*0170*/  IMAD.SHL.U32 R24, R244, 0x4, RZ ;  /* 0x00000004f4187824 */ /* 0x000fc600078e00ff */
[----:B------:R-:W-:Y:S01]  /*0180*/  LEA.HI R0, R16, R244, RZ, 0x3 ;  /* 0x000000f410007211 */ /* 0x000fe200078f18ff */
[----:B--2---:R-:W-:Y:S01]  /*0190*/  @P0 IMAD.HI.U32 R2, R22, c[0x0][0x24c], RZ ;  /* 0x0000930016020a27 */ /* 0x004fe200078e00ff */
[----:B------:R-:W-:Y:S02]  /*01a0*/  SHF.R.S32.HI R23, RZ, 0x1f, R22 ;  /* 0x0000001fff177819 */ /* 0x000fe40000011416 */
[----:B------:R-:W-:Y:S01]  /*01b0*/  SHF.R.S32.HI R246, RZ, 0x3, R0 ;  /* 0x00000003fff67819 */ /* 0x000fe20000011400 */
[----:B------:R-:W-:Y:S01]  /*01c0*/  IMAD.MOV.U32 R4, RZ, RZ, R22 ;  /* 0x000000ffff047224 */ /* 0x000fe200078e0016 */
[----:B------:R-:W-:Y:S01]  /*01d0*/  LOP3.LUT R0, R0, 0xfffffff8, RZ, 0xc0, !PT ;  /* 0xfffffff800007812 */ /* 0x000fe200078ec0ff */
[----:B---3--:R-:W-:Y:S01]  /*01e0*/  IMAD R21, R12, R21, c[0x0][0x198] ;  /* 0x000066000c157624 */ /* 0x008fe200078e0215 */
[----:B------:R-:W-:Y:S01]  /*01f0*/  @P0 SHF.R.U32.HI R4, RZ, c[0x0][0x250], R2 ;  /* 0x00009400ff040a19 */ /* 0x000fe20000011602 */
[----:B------:R-:W-:Y:S01]  /*0200*/  IMAD.SHL.U32 R2, R246, 0x40, RZ ;  /* 0x00000040f6027824 */ /* 0x000fe200078e00ff */
[----:B------:R-:W-:Y:S01]  /*0210*/  SHF.R.S32.HI R247, RZ, 0x1f, R246 ;  /* 0x0000001ffff77819 */ /* 0x000fe200000114f6 */
[----:B------:R-:W-:Y:S01]  /*0220*/  IMAD.IADD R20, R244, 0x1, -R0 ;  /* 0x00000001f4147824 */ /* 0x000fe200078e0a00 */
[----:B------:R-:W-:-:S02]  /*0230*/  SHF.R.S32.HI R0, RZ, 0x1f, R4 ;  /* 0x0000001fff007819 */ /* 0x000fc40000011404 */
[----:B------:R-:W-:Y:S01]  /*0240*/  SHF.R.S32.HI R25, RZ, 0x1f, R24 ;  /* 0x0000001fff197819 */ /* 0x000fe20000011418 */
[----:B------:R-:W-:Y:S02]  /*0250*/  IMAD.SHL.U32 R10, R20, 0x8, RZ ;  /* 0x00000008140a7824 */ /* 0x000fe400078e00ff */
[C---:B------:R-:W-:Y:S02]  /*0260*/  IMAD R3, R0.reuse, c[0x0][0x1e0], RZ ;  /* 0x0000780000037a24 */ /* 0x040fe400078e02ff */
[----:B------:R-:W-:Y:S01]  /*0270*/  IMAD R5, R0, c[0x0][0x1b0], RZ ;  /* 0x00006c0000057a24 */ /* 0x000fe200078e02ff */
[----:B------:R-:W-:Y:S01]  /*0280*/  SHF.R.S32.HI R11, RZ, 0x1f, R10 ;  /* 0x0000001fff0b7819 */ /* 0x000fe2000001140a */
[----:B------:R-:W-:Y:S01]  /*0290*/  IMAD R6, R4, c[0x0][0x1e4], R3 ;  /* 0x0000790004067a24 */ /* 0x000fe200078e0203 */
[----:B------:R-:W-:Y:S01]  /*02a0*/  LOP3.LUT R0, R2, 0x1c0, RZ, 0xc0, !PT ;  /* 0x000001c002007812 */ /* 0x000fe200078ec0ff */
[----:B------:R-:W-:Y:S01]  /*02b0*/  IMAD.WIDE R12, R12, 0x40, R246 ;  /* 0x000000400c0c7825 */ /* 0x000fe200078e02f6 */
[----:B------:R-:W-:Y:S01]  /*02c0*/  ISETP.GE.AND P3, PT, R10, c[0x0][0x1cc], PT ;  /* 0x000073000a007a0c */ /* 0x000fe20003f66270 */
[----:B------:R1:W-:Y:S01]  /*02d0*/  STL.64 [R1], R24 ;  /* 0x0000001801007387 */ /* 0x0003e20000100a00 */
[--C-:B------:R-:W-:Y:S01]  /*02e0*/  LOP3.LUT R8, R0, 0x38, R10.reuse, 0xf8, !PT ;  /* 0x0000003800087812 */ /* 0x100fe200078ef80a */
[----:B------:R-:W-:Y:S01]  /*02f0*/  IMAD.WIDE.U32 R2, R4, c[0x0][0x1e0], R10 ;  /* 0x0000780004027a25 */ /* 0x000fe200078e000a */
[----:B------:R-:W-:-:S03]  /*0300*/  SHF.R.U32.HI R7, RZ, 0x3, R0 ;  /* 0x00000003ff077819 */ /* 0x000fc60000011600 */
[----:B------:R-:W-:Y:S01]  /*0310*/  IMAD R0, R4, c[0x0][0x1b4], R5 ;  /* 0x00006d0004007a24 */ /* 0x000fe200078e0205 */
[----:B------:R-:W-:Y:S01]  /*0320*/  LOP3.LUT R17, R8, R7, RZ, 0x3c, !PT ;  /* 0x0000000708117212 */ /* 0x000fe200078e3cff */
[----:B------:R-:W-:Y:S02]  /*0330*/  IMAD.IADD R3, R3, 0x1, R6 ;  /* 0x0000000103037824 */ /* 0x000fe400078e0206 */
[----:B------:R-:W-:-:S04]  /*0340*/  IMAD.WIDE.U32 R4, R4, c[0x0][0x1b0], R10 ;  /* 0x00006c0004047a25 */ /* 0x000fc800078e000a */
[----:B------:R-:W-:Y:S02]  /*0350*/  IMAD.U32 R6, RZ, RZ, UR10 ;  /* 0x0000000aff067e24 */ /* 0x000fe4000f8e00ff */
[----:B------:R-:W-:Y:S02]  /*0360*/  IMAD.IADD R5, R5, 0x1, R0 ;  /* 0x0000000105057824 */ /* 0x000fe400078e0200 */
[----:B------:R-:W-:-:S04]  /*0370*/  IMAD.WIDE.U32 R2, R6, c[0x0][0x1e8], R2 ;  /* 0x00007a0006027a25 */ /* 0x000fc800078e0002 */
[----:B------:R-:W-:Y:S01]  /*0380*/  IMAD R0, R247, c[0x0][0x178], RZ ;  /* 0x00005e00f7007a24 */ /* 0x000fe200078e02ff */
[----:B------:R-:W-:Y:S01]  /*0390*/  IADD3 R3, R3, UR6, RZ ;  /* 0x0000000603037c10 */ /* 0x000fe2000fffe0ff */
[----:B------:R-:W-:-:S04]  /*03a0*/  IMAD.WIDE.U32 R4, R6, c[0x0][0x1b8], R4 ;  /* 0x00006e0006047a25 */ /* 0x000fc800078e0004 */
[C---:B------:R-:W-:Y:S01]  /*03b0*/  IMAD R0, R246.reuse, c[0x0][0x17c], R0 ;  /* 0x00005f00f6007a24 */ /* 0x040fe200078e0200 */
[----:B------:R-:W-:Y:S01]  /*03c0*/  IADD3 R7, R5, UR4, RZ ;  /* 0x0000000405077c10 */ /* 0x000fe2000fffe0ff */
[----:B------:R-:W-:Y:S01]  /*03d0*/  IMAD.WIDE.U32 R8, R246, c[0x0][0x178], R10 ;  /* 0x00005e00f6087a25 */ /* 0x000fe200078e000a */
[----:B------:R-:W-:Y:S02]  /*03e0*/  ULDC.64 UR4, c[0x0][0x188] ;  /* 0x0000620000047ab9 */ /* 0x000fe40000000a00 */
[----:B------:R-:W-:Y:S01]  /*03f0*/  UIMAD UR4, UR11, UR4, URZ ;  /* 0x000000040b0472a4 */ /* 0x000fe2000f8e023f */
[----:B------:R-:W-:Y:S02]  /*0400*/  IMAD R6, R13, c[0x0][0x1d8], RZ ;  /* 0x000076000d067a24 */ /* 0x000fe400078e02ff */
[----:B------:R-:W-:Y:S01]  /*0410*/  IMAD.IADD R9, R9, 0x1, R0 ;  /* 0x0000000109097824 */ /* 0x000fe200078e0200 */
[----:B------:R-:W-:Y:S01]  /*0420*/  UIMAD UR5, UR10, UR5, UR4 ;  /* 0x000000050a0572a4 */ /* 0x000fe2000f8e0204 */
[----:B------:R-:W-:-:S02]  /*0430*/  IMAD R0, R23, c[0x0][0x180], RZ ;  /* 0x0000600017007a24 */ /* 0x000fc400078e02ff */
[C---:B------:R-:W-:Y:S02]  /*0440*/  IMAD R5, R12.reuse, c[0x0][0x1dc], R6 ;  /* 0x000077000c057a24 */ /* 0x040fe400078e0206 */
[----:B------:R-:W-:-:S04]  /*0450*/  IMAD.WIDE.U32 R2, R12, c[0x0][0x1d8], R2 ;  /* 0x000076000c027a25 */ /* 0x000fc800078e0002 */
[----:B------:R-:W-:Y:S02]  /*0460*/  IMAD R13, R13, c[0x0][0x1a8], RZ ;  /* 0x00006a000d0d7a24 */ /* 0x000fe400078e02ff */
[----:B------:R-:W-:Y:S01]  /*0470*/  IMAD.MOV.U32 R6, RZ, RZ, R4 ;  /* 0x000000ffff067224 */ /* 0x000fe200078e0004 */
[----:B------:R-:W-:Y:S01]  /*0480*/  LEA R4, P0, R2, c[0x0][0x1c0], 0x1 ;  /* 0x0000700002047a11 */ /* 0x000fe200078008ff */
[----:B------:R-:W-:Y:S02]  /*0490*/  IMAD R0, R22, c[0x0][0x184], R0 ;  /* 0x0000610016007a24 */ /* 0x000fe400078e0200 */
[----:B------:R-:W-:Y:S02]  /*04a0*/  IMAD.IADD R3, R3, 0x1, R5 ;  /* 0x0000000103037824 */ /* 0x000fe400078e0205 */
[----:B------:R-:W-:Y:S02]  /*04b0*/  IMAD R14, R12, c[0x0][0x1ac], R13 ;  /* 0x00006b000c0e7a24 */ /* 0x000fe400078e020d */
[----:B------:R-:W-:Y:S01]  /*04c0*/  IMAD.WIDE.U32 R8, R22, c[0x0][0x180], R8 ;  /* 0x0000600016087a25 */ /* 0x000fe200078e0008 */
[----:B------:R-:W-:-:S03]  /*04d0*/  LEA.HI.X R5, R2, c[0x0][0x1c4], R3, 0x1, P0 ;  /* 0x0000710002057a11 */ /* 0x000fc600000f0c03 */
[----:B------:R-:W-:-:S04]  /*04e0*/  IMAD.WIDE.U32 R12, R12, c[0x0][0x1a8], R6 ;  /* 0x00006a000c0c7a25 */ /* 0x000fc800078e0006 */
[----:B------:R-:W-:Y:S01]  /*04f0*/  IMAD.IADD R9, R9, 0x1, R0 ;  /* 0x0000000109097824 */ /* 0x000fe200078e0200 */
[----:B------:R-:W-:Y:S01]  /*0500*/  LEA R2, P0, R12, c[0x0][0x190], 0x1 ;  /* 0x000064000c027a11 */ /* 0x000fe200078008ff */
[----:B------:R-:W-:Y:S01]  /*0510*/  IMAD.IADD R0, R13, 0x1, R14 ;  /* 0x000000010d007824 */ /* 0x000fe200078e020e */
[----:B------:R-:W-:Y:S01]  /*0520*/  IADD3 R13, R10, 0x40, RZ ;  /* 0x000000400a0d7810 */ /* 0x000fe20007ffe0ff */
[----:B------:R-:W-:Y:S01]  /*0530*/  IMAD.WIDE.U32 R14, R15, c[0x0][0x188], R8 ;  /* 0x000062000f0e7a25 */ /* 0x000fe200078e0008 */
[----:B------:R-:W-:Y:S02]  /*0540*/  LEA.HI R8, R16, R244, RZ, 0x6 ;  /* 0x000000f410087211 */ /* 0x000fe400078f30ff */
[----:B------:R-:W-:Y:S01]  /*0550*/  LEA.HI.X R3, R12, c[0x0][0x194], R0, 0x1, P0 ;  /* 0x000065000c037a11 */ /* 0x000fe200000f0c00 */
[----:B------:R-:W-:Y:S01]  /*0560*/  IMAD.IADD R0, R21, 0x1, -R246 ;  /* 0x0000000115007824 */ /* 0x000fe200078e0af6 */
[----:B------:R-:W-:Y:S01]  /*0570*/  SHF.R.S32.HI R19, RZ, 0x6, R8 ;  /* 0x00000006ff137819 */ /* 0x000fe20000011408 */
[----:B------:R-:W-:Y:S01]  /*0580*/  IMAD.MOV.U32 R7, RZ, RZ, c[0x0][0x1d8] ;  /* 0x00007600ff077624 */ /* 0x000fe200078e00ff */
[----:B------:R-:W-:Y:S01]  /*0590*/  ISETP.GE.AND P2, PT, R13, c[0x0][0x1cc], PT ;  /* 0x000073000d007a0c */ /* 0x000fe20003f46270 */
[----:B------:R-:W-:Y:S01]  /*05a0*/  IMAD.MOV.U32 R9, RZ, RZ, c[0x0][0x1a8] ;  /* 0x00006a00ff097624 */ /* 0x000fe200078e00ff */
[C---:B------:R-:W-:Y:S01]  /*05b0*/  ISETP.LT.OR P0, PT, R0.reuse, 0x1, P3 ;  /* 0x000000010000780c */ /* 0x040fe20001f01670 */
[----:B------:R-:W-:Y:S01]  /*05c0*/  IMAD R8, R19, 0x200, R17 ;  /* 0x0000020013087824 */ /* 0x000fe200078e0211 */
[C---:B------:R-:W-:Y:S01]  /*05d0*/  LEA R6, P1, R7.reuse, R4, 0x6 ;  /* 0x0000000407067211 */ /* 0x040fe200078230ff */
[----:B------:R-:W-:Y:S01]  /*05e0*/  IMAD.MOV.U32 R12, RZ, RZ, c[0x0][0x1ac] ;  /* 0x00006b00ff0c7624 */ /* 0x000fe200078e00ff */
[----:B------:R-:W-:Y:S01]  /*05f0*/  ISETP.LT.OR P4, PT, R0, 0x1, P2 ;  /* 0x000000010000780c */ /* 0x000fe20001781670 */
[----:B------:R-:W-:Y:S01]  /*0600*/  IMAD.SHL.U32 R238, R8, 0x2, RZ ;  /* 0x0000000208ee7824 */ /* 0x000fe200078e00ff */
[----:B------:R-:W-:Y:S01]  /*0610*/  LEA.HI.X R7, R7, R5, R18, 0x6, P1 ;  /* 0x0000000507077211 */ /* 0x000fe200008f3412 */
[----:B------:R-:W-:Y:S01]  /*0620*/  IMAD.SHL.U32 R19, R19, 0x8, RZ ;  /* 0x0000000813137824 */ /* 0x000fe200078e00ff */
[----:B------:R-:W-:-:S02]  /*0630*/  IADD3 R18, R10, 0x80, RZ ;  /* 0x000000800a127810 */ /* 0x000fc40007ffe0ff */
[----:B------:R-:W-:Y:S02]  /*0640*/  IADD3 R17, R10, 0xc0, RZ ;  /* 0x000000c00a117810 */ /* 0x000fe40007ffe0ff */
[----:B------:R-:W-:Y:S01]  /*0650*/  ISETP.GE.AND P1, PT, R18, c[0x0][0x1cc], PT ;  /* 0x0000730012007a0c */ /* 0x000fe20003f26270 */
[----:B------:R2:W-:Y:S01]  /*0660*/  LDGSTS.E.BYPASS.LTC128B.128 [R238+0x8080], [R4.64], !P0 ;  /* 0x0808000004ee7fae */ /* 0x0005e2000c101d4e */
[----:B------:R-:W-:Y:S02]  /*0670*/  LEA R8, P0, R9, R2, 0x6 ;  /* 0x0000000209087211 */ /* 0x000fe400078030ff */
[----:B------:R-:W-:Y:S01]  /*0680*/  ISETP.GE.AND P5, PT, R17, c[0x0][0x1cc], PT ;  /* 0x0000730011007a0c */ /* 0x000fe20003fa6270 */
[----:B------:R2:W-:Y:S01]  /*0690*/  LDGSTS.E.BYPASS.LTC128B.128 [R238+0xa080], [R4.64+0x80], !P4 ;  /* 0x0a08008004ee7fae */ /* 0x0005e2000e101d4e */
[----:B------:R-:W-:Y:S02]  /*06a0*/  LEA.HI.X R9, R9, R3, R12, 0x6, P0 ;  /* 0x0000000309097211 */ /* 0x000fe400000f340c */
[----:B------:R-:W-:Y:S01]  /*06b0*/  IADD3 R12, R15, UR5, RZ ;  /* 0x000000050f0c7c10 */ /* 0x000fe2000fffe0ff */
[----:B------:R-:W-:Y:S01]  /*06c0*/  ULDC.64 UR4, c[0x0][0x278] ;  /* 0x00009e0000047ab9 */ /* 0x000fe20000000a00 */
[----:B------:R-:W-:Y:S01]  /*06d0*/  LEA R250, P0, R14, c[0x0][0x160], 0x1 ;  /* 0x000058000efa7a11 */ /* 0x000fe200078008ff */
[----:B------:R-:W-:Y:S01]  /*06e0*/  UIMAD UR6, UR11, UR4, URZ ;  /* 0x000000040b0672a4 */ /* 0x000fe2000f8e023f */
[C---:B------:R-:W-:Y:S01]  /*06f0*/  ISETP.LT.OR P3, PT, R0.reuse, 0x21, P3 ;  /* 0x000000210000780c */ /* 0x040fe20001f61670 */
[----:B------:R-:W-:Y:S01]  /*0700*/  UIMAD.WIDE.U32 UR12, UR10, UR4, URZ ;  /* 0x000000040a0c72a5 */ /* 0x000fe2000f8e003f */
[----:B------:R-:W-:Y:S01]  /*0710*/  ISETP.LT.OR P6, PT, R0, 0x1, P1 ;  /* 0x000000010000780c */ /* 0x000fe20000fc1670 */
[----:B------:R-:W-:Y:S01]  /*0720*/  UIMAD UR5, UR10, UR5, UR6 ;  /* 0x000000050a0572a4 */ /* 0x000fe2000f8e0206 */
[----:B------:R-:W-:-:S02]  /*0730*/  LEA.HI.X R251, R14, c[0x0][0x164], R12, 0x1, P0 ;  /* 0x000059000efb7a11 */ /* 0x000fc400000f0c0c */
[C---:B------:R-:W-:Y:S01]  /*0740*/  ISETP.LT.OR P4, PT, R0.reuse, 0x1, P5 ;  /* 0x000000010000780c */ /* 0x040fe20002f81670 */
[----:B------:R-:W-:Y:S01]  /*0750*/  UIADD3 UR8, UR13, UR5, URZ ;  /* 0x000000050d087290 */ /* 0x000fe2000fffe03f */
[----:B------:R-:W-:Y:S01]  /*0760*/  P2R R12, PR, RZ, 0x8 ;  /* 0x00000008ff0c7803 */ /* 0x000fe20000000000 */
[----:B------:R-:W-:Y:S01]  /*0770*/  ULDC.64 UR6, c[0x0][0x178] ;  /* 0x00005e0000067ab9 */ /* 0x000fe20000000a00 */
[----:B------:R-:W-:Y:S01]  /*0780*/  ISETP.LT.OR P0, PT, R0, 0x21, P2 ;  /* 0x000000210000780c */ /* 0x000fe20001701670 */
[----:B------:R-:W-:Y:S01]  /*0790*/  ULDC.64 UR4, c[0x0][0x218] ;  /* 0x0000860000047ab9 */ /* 0x000fe20000000a00 */
[----:B------:R-:W-:Y:S01]  /*07a0*/  ISETP.NE.AND P2, PT, R12, RZ, PT ;  /* 0x000000ff0c00720c */ /* 0x000fe20003f45270 */
[----:B------:R-:W-:Y:S01]  /*07b0*/  UIMAD UR4, UR11, UR4, URZ ;  /* 0x000000040b0472a4 */ /* 0x000fe2000f8e023f */
[----:B------:R-:W-:Y:S01]  /*07c0*/  P2R R12, PR, RZ, 0x1 ;  /* 0x00000001ff0c7803 */ /* 0x000fe20000000000 */
[----:B------:R2:W-:Y:S01]  /*07d0*/  LDGSTS.E.BYPASS.LTC128B.128 [R238+0xc080], [R4.64+0x100], !P6 ;  /* 0x0c08010004ee7fae */ /* 0x0005e2000f101d4e */
[----:B------:R-:W-:Y:S01]  /*07e0*/  ISETP.LT.OR P1, PT, R0, 0x21, P1 ;  /* 0x000000210000780c */ /* 0x000fe20000f21670 */
[----:B------:R-:W-:Y:S01]  /*07f0*/  UIMAD UR4, UR10, UR5, UR4 ;  /* 0x000000050a0472a4 */ /* 0x000fe2000f8e0204 */
[----:B------:R-:W-:Y:S01]  /*0800*/  ISETP.NE.AND P6, PT, R12, RZ, PT ;  /* 0x000000ff0c00720c */ /* 0x000fe20003fc5270 */
[----:B------:R2:W-:Y:S01]  /*0810*/  LDGSTS.E.BYPASS.LTC128B.128 [R238+0xe080], [R4.64+0x180], !P4 ;  /* 0x0e08018004ee7fae */ /* 0x0005e2000e101d4e */
[----:B------:R-:W-:Y:S01]  /*0820*/  ISETP.GE.AND P4, PT, R10, c[0x0][0x19c], PT ;  /* 0x000067000a007a0c */ /* 0x000fe20003f86270 */
[----:B------:R-:W-:Y:S01]  /*0830*/  USHF.L.U32 UR9, UR6, 0x6, URZ ;  /* 0x0000000606097899 */ /* 0x000fe2000800063f */
[----:B------:R-:W-:Y:S01]  /*0840*/  ISETP.GE.AND P3, PT, R13, c[0x0][0x19c], PT ;  /* 0x000067000d007a0c */ /* 0x000fe20003f66270 */
[----:B------:R-:W-:Y:S01]  /*0850*/  USHF.L.U64.HI UR7, UR6, UR16, UR7 ;  /* 0x0000001006077299 */ /* 0x000fe20008010207 */
[C---:B------:R-:W-:Y:S01]  /*0860*/  ISETP.LT.OR P0, PT, R0.reuse, 0x21, P5 ;  /* 0x000000210000780c */ /* 0x040fe20002f01670 */
[----:B------:R3:W-:Y:S01]  /*0870*/  LDGSTS.E.BYPASS.LTC128B.128 [R238+0x9080], [R6.64], !P2 ;  /* 0x0908000006ee7fae */ /* 0x0007e2000d101d4e */
[----:B------:R-:W-:-:S02]  /*0880*/  ISETP.LT.OR P2, PT, R0, 0x1, P4 ;  /* 0x000000010000780c */ /* 0x000fc40002741670 */
[----:B------:R-:W-:-:S03]  /*0890*/  ISETP.LT.OR P5, PT, R0, 0x1, P3 ;  /* 0x000000010000780c */ /* 0x000fc60001fa1670 */
[----:B------:R3:W-:Y:S04]  /*08a0*/  LDGSTS.E.BYPASS.LTC128B.128 [R238+0xb080], [R6.64+0x80], !P6 ;  /* 0x0b08008006ee7fae */ /* 0x0007e8000f101d4e */
[----:B------:R3:W-:Y:S01]  /*08b0*/  LDGSTS.E.BYPASS.LTC128B.128 [R238+0xd080], [R6.64+0x100], !P1 ;  /* 0x0d08010006ee7fae */ /* 0x0007e2000c901d4e */
[----:B------:R-:W-:-:S03]  /*08c0*/  ISETP.GE.AND P1, PT, R18, c[0x0][0x19c], PT ;  /* 0x0000670012007a0c */ /* 0x000fc60003f26270 */
[----:B------:R3:W-:Y:S01]  /*08d0*/  LDGSTS.E.BYPASS.LTC128B.128 [R238+0xf080], [R6.64+0x180], !P0 ;  /* 0x0f08018006ee7fae */ /* 0x0007e2000c101d4e */
[----:B------:R-:W-:-:S03]  /*08e0*/  ISETP.GE.AND P0, PT, R17, c[0x0][0x19c], PT ;  /* 0x0000670011007a0c */ /* 0x000fc60003f06270 */
[----:B------:R4:W-:Y:S01]  /*08f0*/  LDGSTS.E.BYPASS.LTC128B.128 [R238+0x80], [R2.64], !P2 ;  /* 0x0008000002ee7fae */ /* 0x0009e2000d101d4e */
[C---:B------:R-:W-:Y:S01]  /*0900*/  ISETP.LT.OR P6, PT, R0.reuse, 0x1, P0 ;  /* 0x000000010000780c */ /* 0x040fe200007c1670 */
[----:B--2---:R-:W-:Y:S02]  /*0910*/  IMAD R4, R23, c[0x0][0x270], RZ ;  /* 0x00009c0017047a24 */ /* 0x004fe400078e02ff */
[----:B------:R4:W-:Y:S01]  /*0920*/  LDGSTS.E.BYPASS.LTC128B.128 [R238+0x2080], [R2.64+0x80], !P5 ;  /* 0x0208008002ee7fae */ /* 0x0009e2000e901d4e */
[C---:B------:R-:W-:Y:S02]  /*0930*/  ISETP.LT.OR P5, PT, R0.reuse, 0x1, P1 ;  /* 0x000000010000780c */ /* 0x040fe40000fa1670 */
[----:B------:R-:W-:Y:S01]  /*0940*/  ISETP.LT.OR P0, PT, R0, 0x21, P0 ;  /* 0x000000210000780c */ /* 0x000fe20000701670 */
[C---:B---3--:R-:W-:Y:S02]  /*0950*/  IMAD R6, R22.reuse, c[0x0][0x274], R4 ;  /* 0x00009d0016067a24 */ /* 0x048fe400078e0204 */
[----:B------:R-:W-:-:S05]  /*0960*/  IMAD.WIDE.U32 R4, R22, c[0x0][0x270], R24 ;  /* 0x00009c0016047a25 */ /* 0x000fca00078e0018 */
[----:B------:R-:W-:Y:S02]  /*0970*/  IADD3 R7, P2, R4, UR12, RZ ;  /* 0x0000000c04077c10 */ /* 0x000fe4000ff5e0ff */
[----:B------:R-:W-:Y:S02]  /*0980*/  P2R R4, PR, RZ, 0x20 ;  /* 0x00000020ff047803 */ /* 0x000fe40000000000 */
[----:B------:R-:W-:Y:S02]  /*0990*/  IADD3.X R6, R5, UR8, R6, P2, !PT ;  /* 0x0000000805067c10 */ /* 0x000fe400097fe406 */
[----:B------:R-:W-:Y:S01]  /*09a0*/  ISETP.NE.AND P2, PT, R4, RZ, PT ;  /* 0x000000ff0400720c */ /* 0x000fe20003f45270 */
[----:B------:R-:W-:Y:S01]  /*09b0*/  IMAD R4, R247, c[0x0][0x208], RZ ;  /* 0x00008200f7047a24 */ /* 0x000fe200078e02ff */
[C---:B------:R-:W-:Y:S02]  /*09c0*/  ISETP.LT.OR P5, PT, R0.reuse, 0x21, P4 ;  /* 0x000000210000780c */ /* 0x040fe400027a1670 */
[----:B------:R-:W-:-:S02]  /*09d0*/  ISETP.LT.OR P4, PT, R0, 0x21, P3 ;  /* 0x000000210000780c */ /* 0x000fc40001f81670 */
[----:B------:R-:W-:Y:S01]  /*09e0*/  ISETP.LT.OR P3, PT, R0, 0x21, P1 ;  /* 0x000000210000780c */ /* 0x000fe20000f61670 */
[C---:B------:R-:W-:Y:S01]  /*09f0*/  IMAD R0, R246.reuse, c[0x0][0x20c], R4 ;  /* 0x00008300f6007a24 */ /* 0x040fe200078e0204 */
[----:B------:R-:W-:Y:S01]  /*0a00*/  ISETP.GE.AND P1, PT, R13, c[0x0][0x16c], PT ;  /* 0x00005b000d007a0c */ /* 0x000fe20003f26270 */
[C---:B------:R-:W-:Y:S01]  /*0a10*/  IMAD.WIDE.U32 R4, R246.reuse, c[0x0][0x208], R10 ;  /* 0x00008200f6047a25 */ /* 0x040fe200078e000a */
[----:B------:R-:W-:-:S03]  /*0a20*/  IADD3 R11, -R246, c[0x0][0x168], RZ ;  /* 0x00005a00f60b7a10 */ /* 0x000fc60007ffe1ff */
[----:B------:R4:W-:Y:S01]  /*0a30*/  LDGSTS.E.BYPASS.LTC128B.128 [R238+0x4080], [R2.64+0x100], !P2 ;  /* 0x0408010002ee7fae */ /* 0x0009e2000d101d4e */
[----:B------:R-:W-:-:S03]  /*0a40*/  ISETP.GE.AND P2, PT, R10, c[0x0][0x16c], PT ;  /* 0x00005b000a007a0c */ /* 0x000fc60003f46270 */
[----:B------:R4:W-:Y:S01]  /*0a50*/  LDGSTS.E.BYPASS.LTC128B.128 [R238+0x6080], [R2.64+0x180], !P6 ;  /* 0x0608018002ee7fae */ /* 0x0009e2000f101d4e */
[C---:B------:R-:W-:Y:S02]  /*0a60*/  ISETP.LT.OR P6, PT, R11.reuse, 0x1, P2 ;  /* 0x000000010b00780c */ /* 0x040fe400017c1670 */
[C---:B------:R-:W-:Y:S01]  /*0a70*/  ISETP.LT.OR P2, PT, R11.reuse, 0x21, P2 ;  /* 0x000000210b00780c */ /* 0x040fe20001741670 */
[----:B------:R2:W-:Y:S01]  /*0a80*/  LDGSTS.E.BYPASS.LTC128B.128 [R238+0x1080], [R8.64], !P5 ;  /* 0x0108000008ee7fae */ /* 0x0005e2000e901d4e */
[----:B------:R-:W-:-:S03]  /*0a90*/  ISETP.LT.OR P5, PT, R11, 0x1, P1 ;  /* 0x000000010b00780c */ /* 0x000fc60000fa1670 */
[----:B------:R2:W-:Y:S01]  /*0aa0*/  LDGSTS.E.BYPASS.LTC128B.128 [R238+0x3080], [R8.64+0x80], !P4 ;  /* 0x0308008008ee7fae */ /* 0x0005e2000e101d4e */
[----:B------:R-:W-:-:S03]  /*0ab0*/  ISETP.GE.AND P4, PT, R17, c[0x0][0x16c], PT ;  /* 0x00005b0011007a0c */ /* 0x000fc60003f86270 */
[----:B------:R2:W-:Y:S04]  /*0ac0*/  LDGSTS.E.BYPASS.LTC128B.128 [R238+0x5080], [R8.64+0x100], !P3 ;  /* 0x0508010008ee7fae */ /* 0x0005e8000d901d4e */
[----:B------:R2:W-:Y:S01]  /*0ad0*/  LDGSTS.E.BYPASS.LTC128B.128 [R238+0x7080], [R8.64+0x180], !P0 ;  /* 0x0708018008ee7fae */ /* 0x0005e2000c101d4e */
[----:B------:R-:W-:-:S03]  /*0ae0*/  ISETP.GE.AND P0, PT, R18, c[0x0][0x16c], PT ;  /* 0x00005b0012007a0c */ /* 0x000fc60003f06270 */
[----:B------:R-:W0:Y:S04]  /*0af0*/  LDGDEPBAR ;  /* 0x00000000000079af */ /* 0x000e280000000000 */
[----:B------:R1:W-:Y:S01]  /*0b00*/  LDGSTS.E.BYPASS.LTC128B.128 [R238+0x10080], [R250.64], !P6 ;  /* 0x10080000faee7fae */ /* 0x0003e2000f101d4e */
[----:B------:R-:W-:Y:S01]  /*0b10*/  ISETP.LT.OR P6, PT, R11, 0x1, P0 ;  /* 0x000000010b00780c */ /* 0x000fe200007c1670 */
[----:B----4-:R-:W-:Y:S02]  /*0b20*/  IMAD.IADD R3, R5, 0x1, R0 ;  /* 0x0000000105037824 */ /* 0x010fe400078e0200 */
[----:B------:R1:W-:Y:S01]  /*0b30*/  LDGSTS.E.BYPASS.LTC128B.128 [R238+0x12080], [R250.64+0x80], !P5 ;  /* 0x12080080faee7fae */ /* 0x0003e2000e901d4e */
[----:B------:R-:W-:Y:S01]  /*0b40*/  IMAD.MOV.U32 R2, RZ, RZ, R4 ;  /* 0x000000ffff027224 */ /* 0x000fe200078e0004 */
[----:B------:R-:W-:Y:S01]  /*0b50*/  ISETP.LT.OR P5, PT, R11, 0x1, P4 ;  /* 0x000000010b00780c */ /* 0x000fe200027a1670 */
[----:B------:R-:W-:Y:S01]  /*0b60*/  IMAD R0, R23, c[0x0][0x210], RZ ;  /* 0x0000840017007a24 */ /* 0x000fe200078e02ff */
[----:B------:R-:W-:Y:S01]  /*0b70*/  ISETP.LT.OR P4, PT, R11, 0x21, P4 ;  /* 0x000000210b00780c */ /* 0x000fe20002781670 */
[----:B------:R-:W-:-:S04]  /*0b80*/  IMAD.WIDE.U32 R2, R22, c[0x0][0x210], R2 ;  /* 0x0000840016027a25 */ /* 0x000fc800078e0002 */
[----:B------:R-:W-:Y:S01]  /*0b90*/  IMAD R0, R22, c[0x0][0x214], R0 ;  /* 0x0000850016007a24 */ /* 0x000fe200078e0200 */
[----:B------:R1:W-:Y:S01]  /*0ba0*/  LDGSTS.E.BYPASS.LTC128B.128 [R238+0x14080], [R250.64+0x100], !P6 ;  /* 0x14080100faee7fae */ /* 0x0003e2000f101d4e */
[----:B------:R-:W-:Y:S01]  /*0bb0*/  IMAD.U32 R4, RZ, RZ, UR10 ;  /* 0x0000000aff047e24 */ /* 0x000fe2000f8e00ff */
[----:B------:R-:W-:Y:S01]  /*0bc0*/  ISETP.GT.AND P6, PT, R244, 0xf, PT ;  /* 0x0000000ff400780c */ /* 0x000fe20003fc4270 */
[----:B------:R-:W-:Y:S01]  /*0bd0*/  IMAD.IADD R3, R3, 0x1, R0 ;  /* 0x0000000103037824 */ /* 0x000fe200078e0200 */
[----:B--2---:R-:W-:Y:S01]  /*0be0*/  LEA R8, P3, R7, c[0x0][0x258], 0x2 ;  /* 0x0000960007087a11 */ /* 0x004fe200078610ff */
[----:B------:R1:W-:Y:S02]  /*0bf0*/  LDGSTS.E.BYPASS.LTC128B.128 [R238+0x16080], [R250.64+0x180], !P5 ;  /* 0x16080180faee7fae */ /* 0x0003e4000e901d4e */
[----:B------:R-:W-:Y:S01]  /*0c00*/  IMAD.WIDE.U32 R4, R4, c[0x0][0x218], R2 ;  /* 0x0000860004047a25 */ /* 0x000fe200078e0002 */
[----:B------:R-:W-:Y:S02]  /*0c10*/  ISETP.LT.OR P5, PT, R11, 0x21, P1 ;  /* 0x000000210b00780c */ /* 0x000fe40000fa1670 */
[----:B------:R-:W-:Y:S01]  /*0c20*/  LEA.HI.X R9, R7, c[0x0][0x25c], R6, 0x2, P3 ;  /* 0x0000970007097a11 */ /* 0x000fe200018f1406 */
[----:B------:R-:W-:Y:S01]  /*0c30*/  IMAD.U32 R6, RZ, RZ, UR9 ;  /* 0x00000009ff067e24 */ /* 0x000fe2000f8e00ff */
[----:B------:R-:W-:-:S02]  /*0c40*/  ISETP.LT.OR P3, PT, R11, 0x21, P0 ;  /* 0x000000210b00780c */ /* 0x000fc40000761670 */
[----:B------:R-:W-:Y:S01]  /*0c50*/  IADD3 R0, R5, UR4, RZ ;  /* 0x0000000405007c10 */ /* 0x000fe2000fffe0ff */
[----:B------:R-:W-:Y:S01]  /*0c60*/  ULDC.64 UR4, c[0x0][0x208] ;  /* 0x0000820000047ab9 */ /* 0x000fe20000000a00 */
[C---:B------:R-:W-:Y:S01]  /*0c70*/  LEA R248, P0, R4.reuse, c[0x0][0x1f0], 0x1 ;  /* 0x00007c0004f87a11 */ /* 0x040fe200078008ff */
[----:B------:R-:W-:Y:S01]  /*0c80*/  USHF.L.U64.HI UR6, UR4, UR16, UR5 ;  /* 0x0000001004067299 */ /* 0x000fe20008010205 */
[----:B------:R-:W-:Y:S01]  /*0c90*/  P2R R7, PR, RZ, 0x4 ;  /* 0x00000004ff077803 */ /* 0x000fe20000000000 */
[----:B------:R-:W-:Y:S01]  /*0ca0*/  USHF.L.U32 UR16, UR4, 0x6, URZ ;  /* 0x0000000604107899 */ /* 0x000fe2000800063f */
[----:B------:R-:W-:Y:S01]  /*0cb0*/  LEA.HI.X R249, R4, c[0x0][0x1f4], R0, 0x1, P0 ;  /* 0x00007d0004f97a11 */ /* 0x000fe200000f0c00 */
[----:B------:R-:W-:Y:S01]  /*0cc0*/  @!P6 IMAD.SHL.U32 R0, R244, 0x10, RZ ;  /* 0x00000010f400e824 */ /* 0x000fe200078e00ff */
[----:B------:R-:W-:Y:S01]  /*0cd0*/  ISETP.NE.AND P0, PT, R7, RZ, PT ;  /* 0x000000ff0700720c */ /* 0x000fe20003f05270 */
[----:B------:R-:W-:Y:S01]  /*0ce0*/  ULDC.64 UR4, c[0x0][0x290] ;  /* 0x0000a40000047ab9 */ /* 0x000fe20000000a00 */
[----:B------:R-:W-:Y:S01]  /*0cf0*/  IADD3 R2, P1, R250, UR9, RZ ;  /* 0x00000009fa027c10 */ /* 0x000fe2000ff3e0ff */
[----:B------:R-:W-:Y:S01]  /*0d00*/  UIMAD UR17, UR11, UR4, URZ ;  /* 0x000000040b1172a4 */ /* 0x000fe2000f8e023f */
[----:B------:R-:W-:Y:S01]  /*0d10*/  IMAD.WIDE.U32 R4, R22, c[0x0][0x288], R24 ;  /* 0x0000a20016047a25 */ /* 0x000fe200078e0018 */
[----:B------:R-:W-:Y:S01]  /*0d20*/  UIMAD.WIDE.U32 UR18, UR10, UR4, URZ ;  /* 0x000000040a1272a5 */ /* 0x000fe2000f8e003f */
[----:B------:R-:W-:Y:S01]  /*0d30*/  IADD3.X R3, R251, UR7, RZ, P1, !PT ;  /* 0x00000007fb037c10 */ /* 0x000fe20008ffe4ff */
[----:B------:R-:W-:Y:S01]  /*0d40*/  UIMAD UR17, UR10, UR5, UR17 ;  /* 0x000000050a1172a4 */ /* 0x000fe2000f8e0211 */
[----:B------:R-:W-:-:S03]  /*0d50*/  IADD3 R6, P2, P1, R6, 0x180, R250 ;  /* 0x0000018006067810 */ /* 0x000fc6000795e0fa */
[----:B------:R-:W-:Y:S01]  /*0d60*/  UIADD3 UR17, UR19, UR17, URZ ;  /* 0x0000001113117290 */ /* 0x000fe2000fffe03f */
[----:B------:R-:W-:Y:S01]  /*0d70*/  IADD3.X R7, RZ, UR7, R251, P2, P1 ;  /* 0x00000007ff077c10 */ /* 0x000fe200097e24fb */
[----:B------:R2:W-:Y:S01]  /*0d80*/  LDGSTS.E.BYPASS.LTC128B.128 [R238+0x11080], [R2.64], !P0 ;  /* 0x1108000002ee7fae */ /* 0x0005e2000c101d4e */
[----:B------:R-:W-:Y:S02]  /*0d90*/  ISETP.GE.AND P1, PT, R10, c[0x0][0x1fc], PT ;  /* 0x00007f000a007a0c */ /* 0x000fe40003f26270 */
[----:B------:R-:W-:Y:S01]  /*0da0*/  ISETP.GE.AND P2, PT, R18, c[0x0][0x1fc], PT ;  /* 0x00007f0012007a0c */ /* 0x000fe20003f46270 */
[----:B------:R2:W-:Y:S01]  /*0db0*/  LDGSTS.E.BYPASS.LTC128B.128 [R238+0x13080], [R2.64+0x80], !P5 ;  /* 0x1308008002ee7fae */ /* 0x0005e2000e901d4e */
[C---:B------:R-:W-:Y:S02]  /*0dc0*/  ISETP.LT.OR P5, PT, R11.reuse, 0x1, P1 ;  /* 0x000000010b00780c */ /* 0x040fe40000fa1670 */
[----:B------:R-:W-:Y:S01]  /*0dd0*/  ISETP.LT.OR P0, PT, R11, 0x1, P2 ;  /* 0x000000010b00780c */ /* 0x000fe20001701670 */
[----:B------:R2:W-:Y:S01]  /*0de0*/  LDGSTS.E.BYPASS.LTC128B.128 [R238+0x15080], [R2.64+0x100], !P3 ;  /* 0x1508010002ee7fae */ /* 0x0005e2000d901d4e */
[----:B------:R-:W-:-:S03]  /*0df0*/  ISETP.GE.AND P3, PT, R13, c[0x0][0x1fc], PT ;  /* 0x00007f000d007a0c */ /* 0x000fc60003f66270 */
[----:B------:R3:W-:Y:S01]  /*0e00*/  LDGSTS.E.BYPASS.LTC128B.128 [R238+0x17080], [R6.64], !P4 ;  /* 0x1708000006ee7fae */ /* 0x0007e2000e101d4e */
[C---:B------:R-:W-:Y:S02]  /*0e10*/  ISETP.LT.OR P4, PT, R11.reuse, 0x1, P3 ;  /* 0x000000010b00780c */ /* 0x040fe40001f81670 */
[----:B------:R-:W-:Y:S01]  /*0e20*/  ISETP.LT.OR P3, PT, R11, 0x21, P3 ;  /* 0x000000210b00780c */ /* 0x000fe20001f61670 */
[----:B------:R4:W-:Y:S04]  /*0e30*/  @!P6 LDGSTS.E.BYPASS.LTC128B.128 [R0+0x20080], [R8.64] ;  /* 0x200800000800efae */ /* 0x0009e8000b901d4e */
[----:B------:R-:W0:Y:S04]  /*0e40*/  LDGDEPBAR ;  /* 0x00000000000079af */ /* 0x000e280000000000 */
[----:B------:R1:W-:Y:S01]  /*0e50*/  LDGSTS.E.BYPASS.LTC128B.128 [R238+0x18080], [R248.64], !P5 ;  /* 0x18080000f8ee7fae */ /* 0x0003e2000e901d4e */
[----:B------:R-:W-:-:S03]  /*0e60*/  ISETP.GE.AND P5, PT, R17, c[0x0][0x1fc], PT ;  /* 0x00007f0011007a0c */ /* 0x000fc60003fa6270 */
[----:B------:R1:W-:Y:S01]  /*0e70*/  LDGSTS.E.BYPASS.LTC128B.128 [R238+0x1a080], [R248.64+0x80], !P4 ;  /* 0x1a080080f8ee7fae */ /* 0x0003e2000e101d4e */
[C---:B------:R-:W-:Y:S02]  /*0e80*/  ISETP.LT.OR P5, PT, R11.reuse, 0x1, P5 ;  /* 0x000000010b00780c */ /* 0x040fe40002fa1670 */
[C---:B------:R-:W-:Y:S01]  /*0e90*/  ISETP.LT.OR P4, PT, R11.reuse, 0x21, P1 ;  /* 0x000000210b00780c */ /* 0x040fe20000f81670 */
[----:B------:R1:W-:Y:S01]  /*0ea0*/  LDGSTS.E.BYPASS.LTC128B.128 [R238+0x1c080], [R248.64+0x100], !P0 ;  /* 0x1c080100f8ee7fae */ /* 0x0003e2000c101d4e */
[----:B------:R-:W-:Y:S02]  /*0eb0*/  ISETP.LT.OR P1, PT, R11, 0x21, P2 ;  /* 0x000000210b00780c */ /* 0x000fe40001721670 */
[----:B--2---:R-:W-:Y:S02]  /*0ec0*/  IADD3 R2, P0, R248, UR16, RZ ;  /* 0x00000010f8027c10 */ /* 0x004fe4000ff1e0ff */
[----:B------:R-:W-:Y:S01]  /*0ed0*/  ISETP.GE.AND P2, PT, R10, c[0x0][0x16c], PT ;  /* 0x00005b000a007a0c */ /* 0x000fe20003f46270 */
[----:B---3--:R-:W-:Y:S01]  /*0ee0*/  IMAD R6, R23, c[0x0][0x288], RZ ;  /* 0x0000a20017067a24 */ /* 0x008fe200078e02ff */
[----:B------:R-:W-:-:S03]  /*0ef0*/  IADD3.X R3, R249, UR6, RZ, P0, !PT ;  /* 0x00000006f9037c10 */ /* 0x000fc600087fe4ff */
[----:B------:R1:W-:Y:S01]  /*0f00*/  LDGSTS.E.BYPASS.LTC128B.128 [R238+0x1e080], [R248.64+0x180], !P5 ;  /* 0x1e080180f8ee7fae */ /* 0x0003e2000e901d4e */
[----:B------:R-:W-:Y:S01]  /*0f10*/  IMAD R6, R22, c[0x0][0x28c], R6 ;  /* 0x0000a30016067a24 */ /* 0x000fe200078e0206 */
[----:B----4-:R-:W-:Y:S02]  /*0f20*/  IADD3 R0, P0, R4, UR18, RZ ;  /* 0x0000001204007c10 */ /* 0x010fe4000ff1e0ff */
[----:B------:R2:W-:Y:S01]  /*0f30*/  LDGSTS.E.BYPASS.LTC128B.128 [R238+0x19080], [R2.64], !P4 ;  /* 0x1908000002ee7fae */ /* 0x0005e2000e101d4e */
[----:B------:R-:W-:Y:S02]  /*0f40*/  ISETP.GE.AND P5, PT, R17, c[0x0][0x1fc], PT ;  /* 0x00007f0011007a0c */ /* 0x000fe40003fa6270 */
[----:B------:R-:W-:Y:S01]  /*0f50*/  IADD3.X R4, R5, UR17, R6, P0, !PT ;  /* 0x0000001105047c10 */ /* 0x000fe200087fe406 */
[----:B------:R2:W-:Y:S01]  /*0f60*/  LDGSTS.E.BYPASS.LTC128B.128 [R238+0x1b080], [R2.64+0x80], !P3 ;  /* 0x1b08008002ee7fae */ /* 0x0005e2000d901d4e */
[C---:B------:R-:W-:Y:S02]  /*0f70*/  LEA R8, P0, R0.reuse, c[0x0][0x280], 0x2 ;  /* 0x0000a00000087a11 */ /* 0x040fe400078010ff */
[----:B------:R-:W-:Y:S01]  /*0f80*/  ISETP.LT.OR P5, PT, R11, 0x21, P5 ;  /* 0x000000210b00780c */ /* 0x000fe20002fa1670 */
[----:B------:R2:W-:Y:S01]  /*0f90*/  LDGSTS.E.BYPASS.LTC128B.128 [R238+0x1d080], [R2.64+0x100], !P1 ;  /* 0x1d08010002ee7fae */ /* 0x0005e2000c901d4e */
[----:B------:R-:W-:-:S02]  /*0fa0*/  LEA.HI.X R9, R0, c[0x0][0x284], R4, 0x2, P0 ;  /* 0x0000a10000097a11 */ /* 0x000fc400000f1404 */
[C---:B------:R-:W-:Y:S02]  /*0fb0*/  ISETP.GE.AND P1, PT, R13.reuse, c[0x0][0x16c], PT ;  /* 0x00005b000d007a0c */ /* 0x040fe40003f26270 */
[----:B------:R-:W-:Y:S02]  /*0fc0*/  ISETP.GE.AND P0, PT, R13, c[0x0][0x1fc], PT ;  /* 0x00007f000d007a0c */ /* 0x000fe40003f06270 */
[----:B------:R-:W-:Y:S02]  /*0fd0*/  SEL R4, RZ, 0xffffffff, P1 ;  /* 0xffffffffff047807 */ /* 0x000fe40000800000 */
[----:B------:R-:W-:Y:S02]  /*0fe0*/  SEL R0, RZ, 0xffffffff, P0 ;  /* 0xffffffffff007807 */ /* 0x000fe40000000000 */
[----:B------:R-:W-:Y:S01]  /*0ff0*/  ISETP.GE.AND P4, PT, R10, c[0x0][0x1fc], PT ;  /* 0x00007f000a007a0c */ /* 0x000fe20003f86270 */
[----:B------:R-:W-:Y:S01]  /*1000*/  IMAD.SHL.U32 R4, R4, 0x2, RZ ;  /* 0x0000000204047824 */ /* 0x000fe200078e00ff */
[----:B------:R-:W-:Y:S01]  /*1010*/  SEL R7, RZ, 0x1, P2 ;  /* 0x00000001ff077807 */ /* 0x000fe20001000000 */
[----:B------:R-:W-:Y:S01]  /*1020*/  IMAD.SHL.U32 R0, R0, 0x2, RZ ;  /* 0x0000000200007824 */ /* 0x000fe200078e00ff */
[----:B------:R-:W-:-:S02]  /*1030*/  SEL R5, RZ, 0x1, P4 ;  /* 0x00000001ff057807 */ /* 0x000fc40002000000 */
[-C--:B------:R-:W-:Y:S02]  /*1040*/  LEA.HI R6, R16, R244.reuse, RZ, 0x2 ;  /* 0x000000f410067211 */ /* 0x080fe400078f10ff */
[----:B------:R-:W-:Y:S02]  /*1050*/  LOP3.LUT R12, R4, 0x2, R7, 0xe2, !PT ;  /* 0x00000002040c7812 */ /* 0x000fe400078ee207 */
[----:B------:R-:W-:Y:S01]  /*1060*/  LOP3.LUT R11, R0, 0x2, R5, 0xe2, !PT ;  /* 0x00000002000b7812 */ /* 0x000fe200078ee205 */
[----:B------:R-:W-:Y:S01]  /*1070*/  @!P6 IMAD.SHL.U32 R5, R244, 0x10, RZ ;  /* 0x00000010f405e824 */ /* 0x000fe200078e00ff */
[--C-:B------:R-:W-:Y:S02]  /*1080*/  SHF.R.S32.HI R7, RZ, 0x2, R6.reuse ;  /* 0x00000002ff077819 */ /* 0x100fe40000011406 */
[----:B------:R-:W-:Y:S01]  /*1090*/  SHF.R.S32.HI R4, RZ, 0x1f, R6 ;  /* 0x0000001fff047819 */ /* 0x000fe20000011406 */
[----:B--2---:R-:W-:Y:S01]  /*10a0*/  IMAD.U32 R2, RZ, RZ, UR16 ;  /* 0x00000010ff027e24 */ /* 0x004fe2000f8e00ff */
[----:B------:R-:W-:-:S02]  /*10b0*/  LEA.HI R0, R16, R244, RZ, 0x5 ;  /* 0x000000f410007211 */ /* 0x000fc400078f28ff */
[C---:B------:R-:W-:Y:S02]  /*10c0*/  ISETP.GE.AND P2, PT, R17.reuse, c[0x0][0x16c], PT ;  /* 0x00005b0011007a0c */ /* 0x040fe40003f46270 */
[----:B------:R-:W-:Y:S02]  /*10d0*/  IADD3 R2, P1, P0, R2, 0x180, R248 ;  /* 0x0000018002027810 */ /* 0x000fe4000783e0f8 */
[C---:B------:R-:W-:Y:S02]  /*10e0*/  ISETP.GE.AND P4, PT, R18.reuse, c[0x0][0x16c], PT ;  /* 0x00005b0012007a0c */ /* 0x040fe40003f86270 */
[----:B------:R-:W-:Y:S02]  /*10f0*/  IADD3.X R3, RZ, UR6, R249, P1, P0 ;  /* 0x00000006ff037c10 */ /* 0x000fe40008fe04f9 */
[----:B------:R-:W-:Y:S02]  /*1100*/  ISETP.GE.AND P0, PT, R17, c[0x0][0x1fc], PT ;  /* 0x00007f0011007a0c */ /* 0x000fe40003f06270 */
[----:B------:R-:W-:Y:S01]  /*1110*/  SEL R10, RZ, 0x8, P2 ;  /* 0x00000008ff0a7807 */ /* 0x000fe20001000000 */
[----:B------:R2:W-:Y:S01]  /*1120*/  LDGSTS.E.BYPASS.LTC128B.128 [R238+0x1f080], [R2.64], !P5 ;  /* 0x1f08000002ee7fae */ /* 0x0005e2000e901d4e */
[----:B------:R-:W-:-:S03]  /*1130*/  ISETP.GE.AND P3, PT, R18, c[0x0][0x1fc], PT ;  /* 0x00007f0012007a0c */ /* 0x000fc60003f66270 */
[----:B------:R3:W-:Y:S04]  /*1140*/  @!P6 LDGSTS.E.BYPASS.LTC128B.128 [R5+0x20180], [R8.64] ;  /* 0x201800000805efae */ /* 0x0007e8000b901d4e */
[----:B------:R-:W0:Y:S01]  /*1150*/  LDGDEPBAR ;  /* 0x00000000000079af */ /* 0x000e220000000000 */
[----:B--2---:R-:W-:Y:S02]  /*1160*/  LEA.HI R2, R4, R7, RZ, 0x3 ;  /* 0x0000000704027211 */ /* 0x004fe400078f18ff */
[----:B------:R-:W-:Y:S02]  /*1170*/  SHF.R.S32.HI R4, RZ, 0x5, R0 ;  /* 0x00000005ff047819 */ /* 0x000fe40000011400 */
[----:B---3--:R-:W-:Y:S02]  /*1180*/  SEL R9, RZ, 0x8, P0 ;  /* 0x00000008ff097807 */ /* 0x008fe40000000000 */
[----:B------:R-:W-:-:S02]  /*1190*/  ISETP.LT.AND P0, PT, RZ, c[0x0][0x168], PT ;  /* 0x00005a00ff007a0c */ /* 0x000fc40003f01270 */
[----:B------:R-:W-:Y:S02]  /*11a0*/  LEA.HI R3, R0, R4, RZ, 0x1 ;  /* 0x0000000400037211 */ /* 0x000fe400078f08ff */
[----:B------:R-:W-:Y:S02]  /*11b0*/  LOP3.LUT R5, R2, 0xfffffff8, RZ, 0xc0, !PT ;  /* 0xfffffff802057812 */ /* 0x000fe400078ec0ff */
[----:B------:R-:W-:Y:S02]  /*11c0*/  SEL R2, RZ, 0x4, P4 ;  /* 0x00000004ff027807 */ /* 0x000fe40002000000 */
[----:B------:R-:W-:Y:S01]  /*11d0*/  LOP3.LUT R3, R3, 0xfffffffe, RZ, 0xc0, !PT ;  /* 0xfffffffe03037812 */ /* 0x000fe200078ec0ff */
[----:B------:R-:W-:Y:S01]  /*11e0*/  IMAD.IADD R252, R7, 0x1, -R5 ;  /* 0x0000000107fc7824 */ /* 0x000fe200078e0a05 */
[----:B------:R-:W-:Y:S02]  /*11f0*/  LOP3.LUT R242, R10, R12, R2, 0xfe, !PT ;  /* 0x0000000c0af27212 */ /* 0x000fe400078efe02 */
[----:B------:R-:W-:-:S02]  /*1200*/  LOP3.LUT R5, R6, 0x7ffffffc, RZ, 0xc0, !PT ;  /* 0x7ffffffc06057812 */ /* 0x000fc400078ec0ff */
[----:B------:R-:W-:Y:S01]  /*1210*/  LOP3.LUT R2, R0, 0xffffffe0, RZ, 0xc0, !PT ;  /* 0xffffffe000027812 */ /* 0x000fe200078ec0ff */
[----:B------:R-:W-:Y:S01]  /*1220*/  IMAD.IADD R0, R4, 0x1, -R3 ;  /* 0x0000000104007824 */ /* 0x000fe200078e0a03 */
[----:B------:R-:W-:Y:S01]  /*1230*/  SEL R8, RZ, 0x4, P3 ;  /* 0x00000004ff087807 */ /* 0x000fe20001800000 */
[C---:B------:R-:W-:Y:S02]  /*1240*/  IMAD.IADD R17, R244.reuse, 0x1, -R5 ;  /* 0x00000001f4117824 */ /* 0x040fe400078e0a05 */
[----:B------:R-:W-:Y:S01]  /*1250*/  IMAD.IADD R6, R244, 0x1, -R2 ;  /* 0x00000001f4067824 */ /* 0x000fe200078e0a02 */
[----:B------:R-:W-:Y:S01]  /*1260*/  LOP3.LUT R241, R9, R11, R8, 0xfe, !PT ;  /* 0x0000000b09f17212 */ /* 0x000fe200078efe08 */
[----:B------:R-:W-:Y:S01]  /*1270*/  IMAD.SHL.U32 R18, R0, 0x400, RZ ;  /* 0x0000040000127824 */ /* 0x000fe200078e00ff */
[----:B------:R-:W-:Y:S05]  /*1280*/  @P0 BRA `(.L_x_559) ;  /* 0x0000041000000947 */ /* 0x000fea0003800000 */
        /* <DEDUP_REMOVED lines=65> */
.L_x_559:
[----:B-1----:R-:W-:Y:S01]  /*16a0*/  IMAD.SHL.U32 R3, R20, 0x40, RZ ;  /* 0x0000004014037824 */ /* 0x002fe200078e00ff */
[----:B------:R-:W-:Y:S01]  /*16b0*/  SHF.R.S32.HI R2, RZ, 0x1f, R4 ;  /* 0x0000001fff027819 */ /* 0x000fe20000011404 */
[----:B------:R-:W-:Y:S01]  /*16c0*/  IMAD.SHL.U32 R5, R0, 0x10, RZ ;  /* 0x0000001000057824 */ /* 0x000fe200078e00ff */
[----:B------:R-:W-:Y:S01]  /*16d0*/  SHF.R.S32.HI R245, RZ, 0x1f, R244 ;  /* 0x0000001ffff57819 */ /* 0x000fe200000114f4 */
[----:B------:R-:W-:Y:S01]  /*16e0*/  IMAD.SHL.U32 R0, R246, 0x8, RZ ;  /* 0x00000008f6007824 */ /* 0x000fe200078e00ff */
[----:B------:R-:W-:Y:S01]  /*16f0*/  LOP3.LUT R8, R3, 0x1c0, RZ, 0xc0, !PT ;  /* 0x000001c003087812 */ /* 0x000fe200078ec0ff */
[----:B------:R-:W-:Y:S01]  /*1700*/  IMAD R11, R23, c[0x0][0x238], RZ ;  /* 0x00008e00170b7a24 */ /* 0x000fe200078e02ff */
[----:B------:R-:W-:Y:S01]  /*1710*/  SHF.R.S32.HI R3, RZ, 0x1f, R6 ;  /* 0x0000001fff037819 */ /* 0x000fe20000011406 */
[----:B------:R-:W-:Y:S01]  /*1720*/  IMAD.WIDE.U32 R12, R22, c[0x0][0x238], R244 ;  /* 0x00008e00160c7a25 */ /* 0x000fe200078e00f4 */
[----:B------:R-:W-:Y:S01]  /*1730*/  LEA.HI R2, R2, R4, RZ, 0x2 ;  /* 0x0000000402027211 */ /* 0x000fe200078f10ff */
[----:B------:R-:W-:Y:S01]  /*1740*/  ULDC.64 UR4, c[0x0][0x240] ;  /* 0x0000900000047ab9 */ /* 0x000fe20000000a00 */
[----:B------:R-:W-:Y:S01]  /*1750*/  LEA.HI R10, R3, R6, RZ, 0x2 ;  /* 0x00000006030a7211 */ /* 0x000fe200078f10ff */
[----:B------:R-:W-:Y:S01]  /*1760*/  IMAD R11, R22, c[0x0][0x23c], R11 ;  /* 0x00008f00160b7a24 */ /* 0x000fe200078e020b */
[----:B------:R-:W-:Y:S01]  /*1770*/  LOP3.LUT R0, R0, 0x8, RZ, 0xc0, !PT ;  /* 0x0000000800007812 */ /* 0x000fe200078ec0ff */
[----:B------:R-:W-:Y:S01]  /*1780*/  UIMAD UR4, UR11, UR4, URZ ;  /* 0x000000040b0472a4 */ /* 0x000fe2000f8e023f */
[--C-:B------:R-:W-:Y:S01]  /*1790*/  SHF.R.U32.HI R7, RZ, 0x3, R8.reuse ;  /* 0x00000003ff077819 */ /* 0x100fe20000011608 */
[----:B------:R-:W-:Y:S01]  /*17a0*/  CS2R R162, SRZ ;  /* 0x0000000000a27805 */ /* 0x000fe2000001ff00 */
[----:B------:R-:W-:Y:S01]  /*17b0*/  LOP3.LUT R5, R8, 0x10, R5, 0xf8, !PT ;  /* 0x0000001008057812 */ /* 0x000fe200078ef805 */
[----:B------:R-:W-:Y:S01]  /*17c0*/  UIMAD UR5, UR10, UR5, UR4 ;  /* 0x000000050a0572a4 */ /* 0x000fe2000f8e0204 */
[----:B------:R-:W-:Y:S01]  /*17d0*/  LOP3.LUT R2, R2, 0xfffffffc, RZ, 0xc0, !PT ;  /* 0xfffffffc02027812 */ /* 0x000fe200078ec0ff */
[----:B------:R-:W-:Y:S01]  /*17e0*/  ULDC UR11, c[0x0][0x168] ;  /* 0x00005a00000b7ab9 */ /* 0x000fe20000000800 */
[----:B------:R-:W-:Y:S01]  /*17f0*/  LOP3.LUT R3, R10, 0xfffffffc, RZ, 0xc0, !PT ;  /* 0xfffffffc0a037812 */ /* 0x000fe200078ec0ff */
[----:B------:R-:W-:Y:S01]  /*1800*/  UIADD3 UR11, UR11, 0x3f, URZ ;  /* 0x0000003f0b0b7890 */ /* 0x000fe2000fffe03f */
[C---:B------:R-:W-:Y:S01]  /*1810*/  LOP3.LUT R15, R7.reuse, R0, R8, 0x1e, !PT ;  /* 0x00000000070f7212 */ /* 0x040fe200078e1e08 */
[----:B------:R-:W-:Y:S01]  /*1820*/  IMAD.IADD R229, R4, 0x1, -R2 ;  /* 0x0000000104e57824 */ /* 0x000fe200078e0a02 */
[----:B------:R-:W-:Y:S01]  /*1830*/  LOP3.LUT R227, R7, R5, R0, 0x1e, !PT ;  /* 0x0000000507e37212 */ /* 0x000fe200078e1e00 */
[----:B------:R-:W-:Y:S01]  /*1840*/  IMAD.SHL.U32 R5, R252, 0x40, RZ ;  /* 0x00000040fc057824 */ /* 0x000fe200078e00ff */
[-C--:B------:R-:W-:Y:S01]  /*1850*/  LEA.HI R0, R16, R244.reuse, RZ, 0x4 ;  /* 0x000000f410007211 */ /* 0x080fe200078f20ff */
[----:B------:R-:W-:Y:S01]  /*1860*/  IMAD.IADD R14, R6, 0x1, -R3 ;  /* 0x00000001060e7824 */ /* 0x000fe200078e0a03 */
[----:B------:R-:W-:Y:S01]  /*1870*/  LEA.HI R2, R16, R244, RZ, 0x7 ;  /* 0x000000f410027211 */ /* 0x000fe200078f38ff */
[----:B------:R-:W-:Y:S01]  /*1880*/  USHF.R.S32.HI UR4, URZ, 0x1f, UR11 ;  /* 0x0000001f3f047899 */ /* 0x000fe2000801140b */
[----:B------:R-:W-:Y:S01]  /*1890*/  SHF.R.S32.HI R6, RZ, 0x4, R0 ;  /* 0x00000004ff067819 */ /* 0x000fe20000011400 */
[----:B------:R-:W-:Y:S01]  /*18a0*/  CS2R R160, SRZ ;  /* 0x0000000000a07805 */ /* 0x000fe2000001ff00 */
[----:B------:R-:W-:Y:S01]  /*18b0*/  SHF.R.S32.HI R4, RZ, 0x7, R2 ;  /* 0x00000007ff047819 */ /* 0x000fe20000011402 */
[----:B------:R-:W-:Y:S01]  /*18c0*/  ULEA.HI UR4, UR4, UR11, URZ, 0x6 ;  /* 0x0000000b04047291 */ /* 0x000fe2000f8f303f */
[----:B------:R-:W-:Y:S01]  /*18d0*/  LOP3.LUT R3, R5, 0x1c0, RZ, 0xc0, !PT ;  /* 0x000001c005037812 */ /* 0x000fe200078ec0ff */
[----:B------:R-:W-:Y:S01]  /*18e0*/  CS2R R158, SRZ ;  /* 0x00000000009e7805 */ /* 0x000fe2000001ff00 */
[C---:B------:R-:W-:Y:S01]  /*18f0*/  LOP3.LUT R7, R0.reuse, 0xfffffff0, RZ, 0xc0, !PT ;  /* 0xfffffff000077812 */ /* 0x040fe200078ec0ff */
[----:B------:R-:W-:Y:S01]  /*1900*/  CS2R R156, SRZ ;  /* 0x00000000009c7805 */ /* 0x000fe2000001ff00 */
[----:B------:R-:W-:Y:S01]  /*1910*/  LEA.HI R5, R0, R6, RZ, 0x1 ;  /* 0x0000000600057211 */ /* 0x000fe200078f08ff */
[----:B------:R-:W-:Y:S01]  /*1920*/  CS2R R154, SRZ ;  /* 0x00000000009a7805 */ /* 0x000fe2000001ff00 */
[----:B------:R-:W-:Y:S01]  /*1930*/  LEA.HI R0, R2, R4, RZ, 0x1 ;  /* 0x0000000402007211 */ /* 0x000fe200078f08ff */
[----:B------:R-:W-:Y:S01]  /*1940*/  IMAD.SHL.U32 R2, R4, 0x8, RZ ;  /* 0x0000000804027824 */ /* 0x000fe200078e00ff */
[----:B------:R-:W-:Y:S01]  /*1950*/  LOP3.LUT R9, R5, 0xfffffffe, RZ, 0xc0, !PT ;  /* 0xfffffffe05097812 */ /* 0x000fe200078ec0ff */
[----:B------:R-:W-:Y:S01]  /*1960*/  IMAD.IADD R7, R244, 0x1, -R7 ;  /* 0x00000001f4077824 */ /* 0x000fe200078e0a07 */
[----:B------:R-:W-:Y:S01]  /*1970*/  LOP3.LUT R8, R0, 0xfffffffe, RZ, 0xc0, !PT ;  /* 0xfffffffe00087812 */ /* 0x000fe200078ec0ff */
[----:B------:R-:W-:Y:S01]  /*1980*/  CS2R R152, SRZ ;  /* 0x0000000000987805 */ /* 0x000fe2000001ff00 */
[----:B------:R-:W-:Y:S01]  /*1990*/  LOP3.LUT R5, R3, 0x8, R2, 0xf8, !PT ;  /* 0x0000000803057812 */ /* 0x000fe200078ef802 */
[----:B------:R-:W-:Y:S01]  /*19a0*/  IMAD.IADD R0, R6, 0x1, -R9 ;  /* 0x0000000106007824 */ /* 0x000fe200078e0a09 */
[----:B------:R-:W-:Y:S01]  /*19b0*/  SHF.R.U32.HI R2, RZ, 0x3, R3 ;  /* 0x00000003ff027819 */ /* 0x000fe20000011603 */
[----:B------:R-:W-:Y:S01]  /*19c0*/  IMAD.IADD R3, R13, 0x1, R11 ;  /* 0x000000010d037824 */ /* 0x000fe200078e020b */
[----:B------:R-:W-:Y:S01]  /*19d0*/  SHF.R.S32.HI R6, RZ, 0x1f, R7 ;  /* 0x0000001fff067819 */ /* 0x000fe20000011407 */
[----:B------:R-:W-:Y:S01]  /*19e0*/  IMAD.IADD R8, R4, 0x1, -R8 ;  /* 0x0000000104087824 */ /* 0x000fe200078e0a08 */
[----:B------:R-:W-:Y:S01]  /*19f0*/  LOP3.LUT R9, R5, R2, RZ, 0x3c, !PT ;  /* 0x0000000205097212 */ /* 0x000fe200078e3cff */
[----:B------:R-:W-:Y:S01]  /*1a00*/  IMAD.MOV.U32 R2, RZ, RZ, R12 ;  /* 0x000000ffff027224 */ /* 0x000fe200078e000c */
[----:B------:R-:W-:Y:S01]  /*1a10*/  SHF.R.U32.HI R5, RZ, 0x2, R10 ;  /* 0x00000002ff057819 */ /* 0x000fe2000001160a */
[----:B------:R-:W-:Y:S01]  /*1a20*/  IMAD.U32 R10, RZ, RZ, UR10 ;  /* 0x0000000aff0a7e24 */ /* 0x000fe2000f8e00ff */
[----:B------:R-:W-:Y:S01]  /*1a30*/  LEA.HI R6, R6, R7, RZ, 0x3 ;  /* 0x0000000706067211 */ /* 0x000fe200078f18ff */
[----:B------:R-:W-:Y:S01]  /*1a40*/  IMAD R4, R0, 0x2, R4 ;  /* 0x0000000200047824 */ /* 0x000fe200078e0204 */
[----:B------:R-:W-:Y:S01]  /*1a50*/  R2P PR, R20, 0x6 ;  /* 0x0000000614007804 */ /* 0x000fe20000000000 */
[C---:B------:R-:W-:Y:S01]  /*1a60*/  IMAD R243, R229.reuse, 0x10, R5 ;  /* 0x00000010e5f37824 */ /* 0x040fe200078e0205 */
[----:B------:R-:W-:Y:S01]  /*1a70*/  LOP3.LUT R5, R6, 0xfffffff8, RZ, 0xc0, !PT ;  /* 0xfffffff806057812 */ /* 0x000fe200078ec0ff */
[----:B------:R-:W-:Y:S01]  /*1a80*/  IMAD.SHL.U32 R229, R229, 0x400, RZ ;  /* 0x00000400e5e57824 */ /* 0x000fe200078e00ff */
[----:B------:R-:W-:Y:S01]  /*1a90*/  LOP3.LUT R239, R239, 0xffffff7f, RZ, 0xc0, !PT ;  /* 0xffffff7fefef7812 */ /* 0x000fe200078ec0ff */
[----:B------:R-:W-:Y:S01]  /*1aa0*/  IMAD.WIDE.U32 R24, R10, c[0x0][0x240], R2 ;  /* 0x000090000a187a25 */ /* 0x000fe200078e0002 */
[----:B------:R-:W-:Y:S01]  /*1ab0*/  CS2R R150, SRZ ;  /* 0x0000000000967805 */ /* 0x000fe2000001ff00 */
[----:B------:R-:W-:Y:S01]  /*1ac0*/  CS2R R148, SRZ ;  /* 0x0000000000947805 */ /* 0x000fe2000001ff00 */
[----:B------:R-:W-:Y:S01]  /*1ad0*/  CS2R R146, SRZ ;  /* 0x0000000000927805 */ /* 0x000fe2000001ff00 */
[----:B------:R-:W-:Y:S01]  /*1ae0*/  IMAD.IADD R7, R7, 0x1, -R5 ;  /* 0x0000000107077824 */ /* 0x000fe200078e0a05 */
[----:B------:R1:W-:Y:S01]  /*1af0*/  STL.64 [R1+0x8], R24 ;  /* 0x0000081801007387 */ /* 0x0003e20000100a00 */
[----:B------:R-:W-:Y:S01]  /*1b00*/  IMAD.U32 R2, R4, 0x200, R15 ;  /* 0x0000020004027824 */ /* 0x000fe200078e000f */
[----:B------:R-:W-:Y:S01]  /*1b10*/  CS2R R144, SRZ ;  /* 0x0000000000907805 */ /* 0x000fe2000001ff00 */
[----:B------:R-:W-:Y:S01]  /*1b20*/  IMAD R3, R17, 0x2, R229 ;  /* 0x0000000211037824 */ /* 0x000fe200078e02e5 */
[C---:B------:R-:W-:Y:S01]  /*1b30*/  LOP3.LUT P0, RZ, R7.reuse, 0x4, RZ, 0xc0, !PT ;  /* 0x0000000407ff7812 */ /* 0x040fe2000780c0ff */
[----:B------:R-:W-:Y:S01]  /*1b40*/  IMAD.SHL.U32 R4, R0, 0x20, RZ ;  /* 0x0000002000047824 */ /* 0x000fe200078e00ff */
[C---:B------:R-:W-:Y:S01]  /*1b50*/  LOP3.LUT P3, RZ, R7.reuse, 0x2, RZ, 0xc0, !PT ;  /* 0x0000000207ff7812 */ /* 0x040fe2000786c0ff */
[----:B------:R-:W-:Y:S01]  /*1b60*/  IMAD.SHL.U32 R5, R7, 0x40, RZ ;  /* 0x0000004007057824 */ /* 0x000fe200078e00ff */
[----:B------:R-:W-:Y:S01]  /*1b70*/  CS2R R142, SRZ ;  /* 0x00000000008e7805 */ /* 0x000fe2000001ff00 */
[----:B------:R-:W-:Y:S01]  /*1b80*/  IMAD.IADD R9, R9, 0x1, R3 ;  /* 0x0000000109097824 */ /* 0x000fe200078e0203 */
[----:B------:R-:W-:Y:S01]  /*1b90*/  LOP3.LUT R4, R4, 0x20, RZ, 0xc0, !PT ;  /* 0x0000002004047812 */ /* 0x000fe200078ec0ff */
[C---:B------:R-:W-:Y:S01]  /*1ba0*/  IMAD R227, R0.reuse, 0x200, R227 ;  /* 0x0000020000e37824 */ /* 0x040fe200078e02e3 */
[----:B------:R-:W-:Y:S01]  /*1bb0*/  CS2R R140, SRZ ;  /* 0x00000000008c7805 */ /* 0x000fe2000001ff00 */
[----:B------:R-:W-:Y:S01]  /*1bc0*/  IMAD.SHL.U32 R3, R0, 0x8, RZ ;  /* 0x0000000800037824 */ /* 0x000fe200078e00ff */
[----:B------:R-:W-:Y:S01]  /*1bd0*/  LOP3.LUT R0, R5, 0x1c0, RZ, 0xc0, !PT ;  /* 0x000001c005007812 */ /* 0x000fe200078ec0ff */
[----:B------:R-:W-:Y:S01]  /*1be0*/  IMAD R8, R8, -0x8, R21 ;  /* 0xfffffff808087824 */ /* 0x000fe200078e0215 */
[----:B------:R-:W-:Y:S01]  /*1bf0*/  LOP3.LUT R5, R4, 0x18, R19, 0xf8, !PT ;  /* 0x0000001804057812 */ /* 0x000fe200078ef813 */
[----:B------:R-:W-:Y:S01]  /*1c00*/  IMAD.SHL.U32 R4, R6, 0x40, RZ ;  /* 0x0000004006047824 */ /* 0x000fe200078e00ff */
[----:B------:R-:W-:Y:S01]  /*1c10*/  LOP3.LUT R232, R0, 0x8, R3, 0xf8, !PT ;  /* 0x0000000800e87812 */ /* 0x000fe200078ef803 */
[----:B------:R-:W-:Y:S01]  /*1c20*/  IMAD R8, R14, -0x2, R8 ;  /* 0xfffffffe0e087824 */ /* 0x000fe200078e0208 */
[--C-:B------:R-:W-:Y:S01]  /*1c30*/  SHF.R.U32.HI R3, RZ, 0x3, R0.reuse ;  /* 0x00000003ff037819 */ /* 0x100fe20000011600 */
[----:B------:R-:W-:Y:S01]  /*1c40*/  IMAD.SHL.U32 R2, R2, 0x2, RZ ;  /* 0x0000000202027824 */ /* 0x000fe200078e00ff */
[----:B------:R-:W-:Y:S01]  /*1c50*/  LOP3.LUT R4, R4, 0xfffffe00, RZ, 0xc0, !PT ;  /* 0xfffffe0004047812 */ /* 0x000fe200078ec0ff */
[----:B------:R-:W-:Y:S01]  /*1c60*/  IMAD.SHL.U32 R230, R227, 0x2, RZ ;  /* 0x00000002e3e67824 */ /* 0x000fe200078e00ff */
[----:B------:R-:W-:Y:S01]  /*1c70*/  LOP3.LUT R232, R232, R3, RZ, 0x3c, !PT ;  /* 0x00000003e8e87212 */ /* 0x000fe200078e3cff */
[----:B------:R-:W-:Y:S01]  /*1c80*/  CS2R R138, SRZ ;  /* 0x00000000008a7805 */ /* 0x000fe2000001ff00 */
[----:B------:R-:W-:Y:S01]  /*1c90*/  LOP3.LUT R0, R3, R5, R0, 0x1e, !PT ;  /* 0x0000000503007212 */ /* 0x000fe200078e1e00 */
[----:B------:R-:W-:Y:S01]  /*1ca0*/  IMAD.MOV.U32 R5, RZ, RZ, 0x20 ;  /* 0x00000020ff057424 */ /* 0x000fe200078e00ff */
[CC--:B------:R-:W-:Y:S01]  /*1cb0*/  IADD3 R229, R232.reuse, R4.reuse, R229 ;  /* 0x00000004e8e57210 */ /* 0x0c0fe20007ffe0e5 */
[----:B------:R-:W-:Y:S01]  /*1cc0*/  CS2R R136, SRZ ;  /* 0x0000000000887805 */ /* 0x000fe2000001ff00 */
[-C--:B------:R-:W-:Y:S01]  /*1cd0*/  IADD3 R232, R232, R4.reuse, R18 ;  /* 0x00000004e8e87210 */ /* 0x080fe20007ffe012 */
[----:B------:R-:W-:Y:S01]  /*1ce0*/  CS2R R134, SRZ ;  /* 0x0000000000867805 */ /* 0x000fe2000001ff00 */
[----:B------:R-:W-:Y:S01]  /*1cf0*/  LOP3.LUT R0, R0, R4, RZ, 0xfc, !PT ;  /* 0x0000000400007212 */ /* 0x000fe200078efcff */
[----:B------:R-:W-:Y:S01]  /*1d00*/  IMAD.MOV.U32 R4, RZ, RZ, 0x40 ;  /* 0x00000040ff047424 */ /* 0x000fe200078e00ff */
[----:B------:R-:W-:Y:S01]  /*1d10*/  SEL R3, R5, 0xffffffe0, !P1 ;  /* 0xffffffe005037807 */ /* 0x000fe20004800000 */
[----:B------:R-:W-:Y:S01]  /*1d20*/  IMAD.SHL.U32 R231, R229, 0x2, RZ ;  /* 0x00000002e5e77824 */ /* 0x000fe200078e00ff */
[----:B------:R-:W-:Y:S01]  /*1d30*/  ISETP.GT.AND P1, PT, R8, 0x1, PT ;  /* 0x000000010800780c */ /* 0x000fe20003f24270 */
[----:B------:R-:W-:Y:S01]  /*1d40*/  CS2R R132, SRZ ;  /* 0x0000000000847805 */ /* 0x000fe2000001ff00 */
[----:B------:R-:W-:Y:S01]  /*1d50*/  SEL R224, R4, 0xffffffc0, !P2 ;  /* 0xffffffc004e07807 */ /* 0x000fe20005000000 */
[----:B------:R-:W-:Y:S01]  /*1d60*/  IMAD.IADD R3, R2, 0x1, R3 ;  /* 0x0000000102037824 */ /* 0x000fe200078e0203 */
[----:B------:R-:W-:Y:S01]  /*1d70*/  ISETP.GT.AND P2, PT, R8, RZ, PT ;  /* 0x000000ff0800720c */ /* 0x000fe20003f44270 */
[----:B------:R-:W-:Y:S01]  /*1d80*/  CS2R R130, SRZ ;  /* 0x0000000000827805 */ /* 0x000fe2000001ff00 */
[----:B------:R-:W-:Y:S01]  /*1d90*/  SEL R4, R4, 0xffffffc0, !P0 ;  /* 0xffffffc004047807 */ /* 0x000fe20004000000 */
[--C-:B------:R-:W-:Y:S01]  /*1da0*/  IMAD R227, R227, 0x2, R224.reuse ;  /* 0x00000002e3e37824 */ /* 0x100fe200078e02e0 */
[----:B------:R-:W-:Y:S01]  /*1db0*/  ISETP.GT.AND P0, PT, R8, 0x10, PT ;  /* 0x000000100800780c */ /* 0x000fe20003f04270 */
[----:B------:R-:W-:Y:S01]  /*1dc0*/  IMAD.IADD R225, R2, 0x1, R224 ;  /* 0x0000000102e17824 */ /* 0x000fe200078e02e0 */
[----:B------:R-:W-:Y:S01]  /*1dd0*/  IADD3 R6, R25, UR5, RZ ;  /* 0x0000000519067c10 */ /* 0x000fe2000fffe0ff */
[----:B------:R-:W-:Y:S01]  /*1de0*/  CS2R R128, SRZ ;  /* 0x0000000000807805 */ /* 0x000fe2000001ff00 */
[----:B------:R-:W-:Y:S01]  /*1df0*/  SEL R5, R5, 0xffffffe0, !P3 ;  /* 0xffffffe005057807 */ /* 0x000fe20005800000 */
[----:B------:R-:W-:Y:S01]  /*1e00*/  CS2R R126, SRZ ;  /* 0x00000000007e7805 */ /* 0x000fe2000001ff00 */
[----:B------:R-:W-:Y:S01]  /*1e10*/  LEA R232, R232, 0x22280, 0x1 ;  /* 0x00022280e8e87811 */ /* 0x000fe200078e08ff */
[----:B------:R1:W-:Y:S01]  /*1e20*/  STL [R1+0x10], R6 ;  /* 0x0000100601007387 */ /* 0x0003e20000100800 */
[----:B------:R-:W-:Y:S01]  /*1e30*/  CS2R R124, SRZ ;  /* 0x00000000007c7805 */ /* 0x000fe2000001ff00 */
[----:B------:R-:W-:Y:S01]  /*1e40*/  @P2 LOP3.LUT R239, R239, 0x80, RZ, 0xfc, !PT ;  /* 0x00000080efef2812 */ /* 0x000fe200078efcff */
[----:B------:R-:W-:Y:S01]  /*1e50*/  IMAD R226, R229, 0x2, R5 ;  /* 0x00000002e5e27824 */ /* 0x000fe200078e0205 */
[C---:B------:R-:W-:Y:S01]  /*1e60*/  ISETP.GT.AND P2, PT, R8.reuse, 0x11, PT ;  /* 0x000000110800780c */ /* 0x040fe20003f44270 */
[----:B------:R-:W-:Y:S01]  /*1e70*/  IMAD.IADD R233, R5, 0x1, R232 ;  /* 0x0000000105e97824 */ /* 0x000fe200078e02e8 */
[----:B------:R-:W-:Y:S01]  /*1e80*/  LOP3.LUT R239, R239, 0xffffffbf, RZ, 0xc0, !PT ;  /* 0xffffffbfefef7812 */ /* 0x000fe200078ec0ff */
[----:B------:R-:W-:Y:S01]  /*1e90*/  CS2R R122, SRZ ;  /* 0x00000000007a7805 */ /* 0x000fe2000001ff00 */
[----:B------:R-:W-:Y:S01]  /*1ea0*/  CS2R R120, SRZ ;  /* 0x0000000000787805 */ /* 0x000fe2000001ff00 */
[----:B------:R-:W-:Y:S01]  /*1eb0*/  CS2R R118, SRZ ;  /* 0x0000000000767805 */ /* 0x000fe2000001ff00 */
[----:B------:R-:W-:Y:S01]  /*1ec0*/  @P1 LOP3.LUT R239, R239, 0x40, RZ, 0xfc, !PT ;  /* 0x00000040efef1812 */ /* 0x000fe200078efcff */
[----:B------:R-:W-:Y:S01]  /*1ed0*/  CS2R R116, SRZ ;  /* 0x0000000000747805 */ /* 0x000fe2000001ff00 */
[C---:B------:R-:W-:Y:S01]  /*1ee0*/  ISETP.GT.AND P1, PT, R8.reuse, 0x20, PT ;  /* 0x000000200800780c */ /* 0x040fe20003f24270 */
[----:B------:R-:W-:Y:S01]  /*1ef0*/  CS2R R114, SRZ ;  /* 0x0000000000727805 */ /* 0x000fe2000001ff00 */
        /* <DEDUP_REMOVED lines=14> */
[----:B------:R-:W-:Y:S01]  /*1fe0*/  CS2R R94, SRZ ;  /* 0x00000000005e7805 */ /* 0x000fe2000001ff00 */
        /* <DEDUP_REMOVED lines=15> */
[----:B------:R-:W-:Y:S01]  /*20e0*/  ISETP.GT.AND P0, PT, R8, 0x31, PT ;  /* 0x000000310800780c */ /* 0x000fe20003f04270 */
[----:B------:R-:W-:Y:S01]  /*20f0*/  CS2R R72, SRZ ;  /* 0x0000000000487805 */ /* 0x000fe2000001ff00 */
[----:B------:R-:W-:Y:S01]  /*2100*/  LOP3.LUT R239, R239, 0xfffffffe, RZ, 0xc0, !PT ;  /* 0xfffffffeefef7812 */ /* 0x000fe200078ec0ff */
        /* <DEDUP_REMOVED lines=20> */
[----:B------:R-:W-:Y:S01]  /*2250*/  LEA R240, R9, 0x20280, 0x1 ;  /* 0x0002028009f07811 */ /* 0x000fe200078e08ff */
[----:B------:R-:W-:Y:S01]  /*2260*/  IMAD.IADD R224, R224, 0x1, R3 ;  /* 0x00000001e0e07824 */ /* 0x000fe200078e0203 */
[----:B------:R-:W-:Y:S01]  /*2270*/  @P0 LOP3.LUT R239, R239, 0x1, RZ, 0xfc, !PT ;  /* 0x00000001efef0812 */ /* 0x000fe200078efcff */
[----:B------:R-:W-:Y:S01]  /*2280*/  IMAD.SHL.U32 R0, R0, 0x2, RZ ;  /* 0x0000000200007824 */ /* 0x000fe200078e00ff */
[----:B------:R-:W-:Y:S01]  /*2290*/  USHF.R.S32.HI UR20, URZ, 0x6, UR4 ;  /* 0x000000063f147899 */ /* 0x000fe20008011404 */
[----:B------:R-:W-:Y:S01]  /*22a0*/  IMAD R229, R229, 0x2, R4 ;  /* 0x00000002e5e57824 */ /* 0x000fe200078e0204 */
[----:B------:R-:W-:Y:S01]  /*22b0*/  UMOV UR11, URZ ;  /* 0x0000003f000b7c82 */ /* 0x000fe20008000000 */
[----:B------:R-:W-:-:S02]  /*22c0*/  IMAD.IADD R228, R4, 0x1, R226 ;  /* 0x0000000104e47824 */ /* 0x000fc400078e02e2 */
[C---:B------:R-:W-:Y:S02]  /*22d0*/  IMAD.IADD R235, R4.reuse, 0x1, R232 ;  /* 0x0000000104eb7824 */ /* 0x040fe400078e02e8 */
[----:B-1----:R-:W-:Y:S02]  /*22e0*/  IMAD.IADD R234, R4, 0x1, R233 ;  /* 0x0000000104ea7824 */ /* 0x002fe400078e02e9 */
.L_x_563:
[----:B------:R-:W-:Y:S04]  /*22f0*/  DEPBAR.LE SB0, 0x0 ;  /* 0x000080000000791a */ /* 0x000fe80000000000 */
[----:B------:R-:W-:Y:S01]  /*2300*/  BAR.SYNC.DEFER_BLOCKING 0x0 ;  /* 0x0000000000007b1d */ /* 0x000fe20000010000 */
[C---:B------:R-:W-:Y:S01]  /*2310*/  LOP3.LUT P3, RZ, R239.reuse, 0x40, RZ, 0xc0, !PT ;  /* 0x00000040efff7812 */ /* 0x040fe2000786c0ff */
[----:B------:R-:W-:Y:S01]  /*2320*/  UIADD3 UR21, UR11, 0x1, URZ ;  /* 0x000000010b157890 */ /* 0x000fe2000fffe03f */
[C---:B------:R-:W-:Y:S02]  /*2330*/  LOP3.LUT P4, RZ, R239.reuse, 0x20, RZ, 0xc0, !PT ;  /* 0x00000020efff7812 */ /* 0x040fe4000788c0ff */
[C---:B------:R-:W-:Y:S01]  /*2340*/  LOP3.LUT P0, RZ, R239.reuse, 0x80, RZ, 0xc0, !PT ;  /* 0x00000080efff7812 */ /* 0x040fe2000780c0ff */
[----:B------:R-:W-:Y:S01]  /*2350*/  UISETP.GE.AND UP0, UPT, UR21, UR20, UPT ;  /* 0x000000141500728c */ /* 0x000fe2000bf06270 */
[----:B------:R-:W-:Y:S02]  /*2360*/  MOV R4, 0x20 ;  /* 0x0000002000047802 */ /* 0x000fe40000000f00 */
[----:B------:R-:W-:Y:S02]  /*2370*/  R2P PR, R252, 0x6 ;  /* 0x00000006fc007804 */ /* 0x000fe40000000000 */
[----:B----4-:R-:W-:Y:S02]  /*2380*/  IADD3 R194, R240, 0x40, RZ ;  /* 0x00000040f0c27810 */ /* 0x010fe40007ffe0ff */
[----:B------:R-:W-:Y:S02]  /*2390*/  PLOP3.LUT P5, PT, PT, PT, UP0, 0x80, 0x0 ;  /* 0x000000000000781c */ /* 0x000fe40003faf008 */
[----:B------:R-:W-:Y:S02]  /*23a0*/  SEL R195, R4, 0xffffffe0, !P1 ;  /* 0xffffffe004c37807 */ /* 0x000fe40004800000 */
[C---:B------:R-:W-:Y:S05]  /*23b0*/  LOP3.LUT P1, RZ, R239.reuse, 0x2, RZ, 0xc0, !PT ;  /* 0x00000002efff7812 */ /* 0x040fea000782c0ff */
[----:B------:R-:W-:Y:S01]  /*23c0*/  @P2 IADD3 R194, R240, -0x40, RZ ;  /* 0xffffffc0f0c22810 */ /* 0x000fe20007ffe0ff */
[----:B------:R-:W-:Y:S01]  /*23d0*/  LDSM.16.M88.4 R16, [R231+0x10080] ;  /* 0x01008000e710783b */ /* 0x000fe20000000200 */
[----:B------:R-:W-:Y:S04]  /*23e0*/  LOP3.LUT P2, RZ, R239, 0x4, RZ, 0xc0, !PT ;  /* 0x00000004efff7812 */ /* 0x000fe8000784c0ff */
[----:B------:R-:W1:Y:S05]  /*23f0*/  LDSM.16.M88.4 R8, [R2+0x80] ;  /* 0x000080000208783b */ /* 0x000e6a0000000200 */
[----:B------:R-:W2:Y:S05]  /*2400*/  LDSM.16.M88.4 R20, [R2+0x1080] ;  /* 0x001080000214783b */ /* 0x000eaa0000000200 */
[----:B------:R-:W-:Y:S05]  /*2410*/  LDSM.16.M88.4 R24, [R226+0x10080] ;  /* 0x01008000e218783b */ /* 0x000fea0000000200 */
[----:B------:R-:W3:Y:S05]  /*2420*/  LDSM.16.M88.4 R28, [R3+0x80] ;  /* 0x00008000031c783b */ /* 0x000eea0000000200 */
[----:B------:R-:W4:Y:S05]  /*2430*/  LDSM.16.M88.4 R32, [R3+0x1080] ;  /* 0x001080000320783b */ /* 0x000f2a0000000200 */
[----:B------:R-:W-:Y:S05]  /*2440*/  LDSM.16.M88.4 R164, [R225+0x80] ;  /* 0x00008000e1a4783b */ /* 0x000fea0000000200 */
[----:B------:R-:W-:Y:S05]  /*2450*/  LDSM.16.M88.4 R168, [R225+0x1080] ;  /* 0x00108000e1a8783b */ /* 0x000fea0000000200 */
[----:B------:R-:W-:Y:S01]  /*2460*/  LDS R192, [R243.X4+0x20080] ;  /* 0x02008000f3c07984 */ /* 0x000fe20000004800 */
[C---:B-1----:R-:W-:Y:S04]  /*2470*/  HMMA.16816.F32 R4, R16.reuse, R8, RZ ;  /* 0x000000081004723c */ /* 0x042fe800000018ff */
[----:B------:R-:W-:Y:S05]  /*2480*/  LDS R193, [R243.X4+0x200a0] ;  /* 0x0200a000f3c17984 */ /* 0x000fea0000004800 */
[----:B------:R1:W5:Y:S01]  /*2490*/  LDL.64 R236, [R1] ;  /* 0x0000000001ec7983 */ /* 0x0003620000100a00 */
[C---:B------:R-:W-:Y:S08]  /*24a0*/  HMMA.16816.F32 R8, R16.reuse, R10, RZ ;  /* 0x0000000a1008723c */ /* 0x040ff000000018ff */
[C---:B--2---:R-:W-:Y:S08]  /*24b0*/  HMMA.16816.F32 R12, R16.reuse, R20, RZ ;  /* 0x00000014100c723c */ /* 0x044ff000000018ff */
[----:B------:R-:W-:Y:S01]  /*24c0*/  HMMA.16816.F32 R16, R16, R22, RZ ;  /* 0x000000161010723c */ /* 0x000fe200000018ff */
[----:B------:R-:W2:Y:S07]  /*24d0*/  LDSM.16.M88.4 R20, [R229+0x10080] ;  /* 0x01008000e514783b */ /* 0x000eae0000000200 */
[C---:B---3--:R-:W-:Y:S08]  /*24e0*/  HMMA.16816.F32 R4, R24.reuse, R28, R4 ;  /* 0x0000001c1804723c */ /* 0x048ff00000001804 */
[C---:B------:R-:W-:Y:S01]  /*24f0*/  HMMA.16816.F32 R8, R24.reuse, R30, R8 ;  /* 0x0000001e1808723c */ /* 0x040fe20000001808 */
[----:B------:R-:W-:Y:S07]  /*2500*/  LDSM.16.M88.4 R28, [R224+0x80] ;  /* 0x00008000e01c783b */ /* 0x000fee0000000200 */
[C---:B----4-:R-:W-:Y:S08]  /*2510*/  HMMA.16816.F32 R12, R24.reuse, R32, R12 ;  /* 0x00000020180c723c */ /* 0x050ff0000000180c */
[----:B------:R-:W-:Y:S01]  /*2520*/  HMMA.16816.F32 R16, R24, R34, R16 ;  /* 0x000000221810723c */ /* 0x000fe20000001810 */
[----:B------:R-:W3:Y:S05]  /*2530*/  LDSM.16.M88.4 R24, [R228+0x10080] ;  /* 0x01008000e418783b */ /* 0x000eea0000000200 */
[----:B------:R-:W4:Y:S02]  /*2540*/  LDSM.16.M88.4 R32, [R224+0x1080] ;  /* 0x00108000e020783b */ /* 0x000f240000000200 */
[C---:B--2---:R-:W-:Y:S08]  /*2550*/  HMMA.16816.F32 R4, R20.reuse, R164, R4 ;  /* 0x000000a41404723c */ /* 0x044ff00000001804 */
[C---:B------:R-:W-:Y:S01]  /*2560*/  HMMA.16816.F32 R8, R20.reuse, R166, R8 ;  /* 0x000000a61408723c */ /* 0x040fe20000001808 */
[----:B------:R-:W-:Y:S07]  /*2570*/  LDSM.16.M88.4 R164, [R2+0x2080] ;  /* 0x0020800002a4783b */ /* 0x000fee0000000200 */
[C---:B------:R-:W-:Y:S08]  /*2580*/  HMMA.16816.F32 R12, R20.reuse, R168, R12 ;  /* 0x000000a8140c723c */ /* 0x040ff0000000180c */
[----:B------:R-:W-:Y:S01]  /*2590*/  HMMA.16816.F32 R16, R20, R170, R16 ;  /* 0x000000aa1410723c */ /* 0x000fe20000001810 */
[----:B------:R-:W2:Y:S05]  /*25a0*/  LDSM.16.M88.4 R20, [R231+0x12080] ;  /* 0x01208000e714783b */ /* 0x000eaa0000000200 */
[----:B------:R-:W1:Y:S02]  /*25b0*/  LDSM.16.M88.4 R168, [R2+0x3080] ;  /* 0x0030800002a8783b */ /* 0x000e640000000200 */
        /* <DEDUP_REMOVED lines=10> */
[C---:B-1----:R-:W-:Y:S08]  /*2660*/  HMMA.16816.F32 R12, R20.reuse, R168, R12 ;  /* 0x000000a8140c723c */ /* 0x042ff0000000180c */
[----:B------:R-:W-:Y:S01]  /*2670*/  HMMA.16816.F32 R16, R20, R170, R16 ;  /* 0x000000aa1410723c */ /* 0x000fe20000001810 */
[----:B------:R-:W1:Y:S05]  /*2680*/  LDSM.16.M88.4 R20, [R229+0x12080] ;  /* 0x01208000e514783b */ /* 0x000e6a0000000200 */
[----:B------:R-:W2:Y:S02]  /*2690*/  LDSM.16.M88.4 R168, [R225+0x3080] ;  /* 0x00308000e1a8783b */ /* 0x000ea40000000200 */
[C---:B---3--:R-:W-:Y:S08]  /*26a0*/  HMMA.16816.F32 R4, R24.reuse, R28, R4 ;  /* 0x0000001c1804723c */ /* 0x048ff00000001804 */
[C---:B------:R-:W-:Y:S01]  /*26b0*/  HMMA.16816.F32 R8, R24.reuse, R30, R8 ;  /* 0x0000001e1808723c */ /* 0x040fe20000001808 */
[----:B------:R-:W-:Y:S07]  /*26c0*/  LDSM.16.M88.4 R28, [R224+0x2080] ;  /* 0x00208000e01c783b */ /* 0x000fee0000000200 */
[C---:B----4-:R-:W-:Y:S08]  /*26d0*/  HMMA.16816.F32 R12, R24.reuse, R32, R12 ;  /* 0x00000020180c723c */ /* 0x050ff0000000180c */
[----:B------:R-:W-:Y:S01]  /*26e0*/  HMMA.16816.F32 R16, R24, R34, R16 ;  /* 0x000000221810723c */ /* 0x000fe20000001810 */
[----:B------:R-:W3:Y:S05]  /*26f0*/  LDSM.16.M88.4 R24, [R228+0x12080] ;  /* 0x01208000e418783b */ /* 0x000eea0000000200 */
[----:B------:R-:W4:Y:S02]  /*2700*/  LDSM.16.M88.4 R32, [R224+0x3080] ;  /* 0x00308000e020783b */ /* 0x000f240000000200 */
[C---:B-1----:R-:W-:Y:S08]  /*2710*/  HMMA.16816.F32 R4, R20.reuse, R164, R4 ;  /* 0x000000a41404723c */ /* 0x042ff00000001804 */
[C---:B------:R-:W-:Y:S01]  /*2720*/  HMMA.16816.F32 R8, R20.reuse, R166, R8 ;  /* 0x000000a61408723c */ /* 0x040fe20000001808 */
[----:B------:R-:W-:Y:S07]  /*2730*/  LDSM.16.M88.4 R164, [R2+0x4080] ;  /* 0x0040800002a4783b */ /* 0x000fee0000000200 */
[C---:B--2---:R-:W-:Y:S08]  /*2740*/  HMMA.16816.F32 R12, R20.reuse, R168, R12 ;  /* 0x000000a8140c723c */ /* 0x044ff0000000180c */
        /* <DEDUP_REMOVED lines=52> */
[----:B------:R-:W-:Y:S04]  /*2a90*/  DEPBAR.LE SB0, 0x0 ;  /* 0x000080000000791a */ /* 0x000fe80000000000 */
[C---:B-1----:R-:W-:Y:S01]  /*2aa0*/  HMMA.16816.F32 R4, R20.reuse, R164, R4 ;  /* 0x000000a41404723c */ /* 0x042fe20000001804 */
[----:B------:R-:W-:Y:S07]  /*2ab0*/  BAR.SYNC.DEFER_BLOCKING 0x0 ;  /* 0x0000000000007b1d */ /* 0x000fee0000010000 */
[C---:B------:R-:W-:Y:S08]  /*2ac0*/  HMMA.16816.F32 R8, R20.reuse, R166, R8 ;  /* 0x000000a61408723c */ /* 0x040ff00000001808 */
[C---:B--2---:R-:W-:Y:S08]  /*2ad0*/  HMMA.16816.F32 R12, R20.reuse, R168, R12 ;  /* 0x000000a8140c723c */ /* 0x044ff0000000180c */
[----:B------:R-:W-:Y:S01]  /*2ae0*/  HMMA.16816.F32 R16, R20, R170, R16 ;  /* 0x000000aa1410723c */ /* 0x000fe20000001810 */
[----:B------:R-:W-:Y:S05]  /*2af0*/  LDSM.16.M88.4 R172, [R231+0x18080] ;  /* 0x01808000e7ac783b */ /* 0x000fea0000000200 */
[----:B------:R-:W1:Y:S02]  /*2b00*/  LDSM.16.M88.4 R176, [R2+0x8080] ;  /* 0x0080800002b0783b */ /* 0x000e640000000200 */
[C---:B---3--:R-:W-:Y:S03]  /*2b10*/  HMMA.16816.F32 R4, R24.reuse, R28, R4 ;  /* 0x0000001c1804723c */ /* 0x048fe60000001804 */
[----:B------:R-:W2:Y:S05]  /*2b20*/  LDSM.16.M88.4 R164, [R2+0x9080] ;  /* 0x0090800002a4783b */ /* 0x000eaa0000000200 */
[C---:B------:R-:W-:Y:S01]  /*2b30*/  HMMA.16816.F32 R8, R24.reuse, R30, R8 ;  /* 0x0000001e1808723c */ /* 0x040fe20000001808 */
[----:B------:R-:W-:Y:S05]  /*2b40*/  LDSM.16.M88.4 R168, [R226+0x18080] ;  /* 0x01808000e2a8783b */ /* 0x000fea0000000200 */
[----:B------:R-:W3:Y:S02]  /*2b50*/  LDSM.16.M88.4 R180, [R3+0x8080] ;  /* 0x0080800003b4783b */ /* 0x000ee40000000200 */
[C---:B----4-:R-:W-:Y:S03]  /*2b60*/  HMMA.16816.F32 R12, R24.reuse, R32, R12 ;  /* 0x00000020180c723c */ /* 0x050fe6000000180c */
[----:B------:R-:W4:Y:S05]  /*2b70*/  LDSM.16.M88.4 R184, [R3+0x9080] ;  /* 0x0090800003b8783b */ /* 0x000f2a0000000200 */
[----:B------:R-:W-:Y:S01]  /*2b80*/  HMMA.16816.F32 R16, R24, R34, R16 ;  /* 0x000000221810723c */ /* 0x000fe20000001810 */
[----:B------:R-:W-:Y:S03]  /*2b90*/  LDSM.16.M88.4 R188, [R225+0x8080] ;  /* 0x00808000e1bc783b */ /* 0x000fe60000000200 */
[----:B------:R-:W-:Y:S02]  /*2ba0*/  FSEL R7, R7, -INF , P3 ;  /* 0xff80000007077808 */ /* 0x000fe40001800000 */
[----:B------:R-:W-:Y:S02]  /*2bb0*/  FSEL R4, R4, -INF , P0 ;  /* 0xff80000004047808 */ /* 0x000fe40000000000 */
[----:B------:R-:W-:Y:S02]  /*2bc0*/  FSEL R5, R5, -INF , P3 ;  /* 0xff80000005057808 */ /* 0x000fe40001800000 */
[----:B------:R-:W-:Y:S02]  /*2bd0*/  LOP3.LUT P3, RZ, R239, 0x8, RZ, 0xc0, !PT ;  /* 0x00000008efff7812 */ /* 0x000fe4000786c0ff */
[--C-:B------:R-:W-:Y:S01]  /*2be0*/  FFMA.FTZ R4, R4, c[0x0][0x29c], -R192.reuse ;  /* 0x0000a70004047a23 */ /* 0x100fe200000108c0 */
[----:B------:R-:W-:Y:S01]  /*2bf0*/  FSEL R6, R6, -INF , P0 ;  /* 0xff80000006067808 */ /* 0x000fe20000000000 */
[C---:B-1----:R-:W-:Y:S03]  /*2c00*/  HMMA.16816.F32 R20, R172.reuse, R176, RZ ;  /* 0x000000b0ac14723c */ /* 0x042fe600000018ff */
[--C-:B------:R-:W-:Y:S01]  /*2c10*/  FFMA.FTZ R5, R5, c[0x0][0x29c], -R192.reuse ;  /* 0x0000a70005057a23 */ /* 0x100fe200000108c0 */
[----:B------:R-:W-:Y:S01]  /*2c20*/  LOP3.LUT P0, RZ, R239, 0x10, RZ, 0xc0, !PT ;  /* 0x00000010efff7812 */ /* 0x000fe2000780c0ff */
[--C-:B------:R-:W-:Y:S01]  /*2c30*/  FFMA.FTZ R6, R6, c[0x0][0x29c], -R193.reuse ;  /* 0x0000a70006067a23 */ /* 0x100fe200000108c1 */
[----:B------:R-:W-:Y:S02]  /*2c40*/  FSEL R12, R12, -INF , P3 ;  /* 0xff8000000c0c7808 */ /* 0x000fe40001800000 */
[C---:B------:R-:W-:Y:S01]  /*2c50*/  HMMA.16816.F32 R24, R172.reuse, R178, RZ ;  /* 0x000000b2ac18723c */ /* 0x040fe200000018ff */
[----:B------:R-:W1:Y:S03]  /*2c60*/  LDSM.16.M88.4 R176, [R229+0x18080] ;  /* 0x01808000e5b0783b */ /* 0x000e660000000200 */
[--C-:B------:R-:W-:Y:S01]  /*2c70*/  FFMA.FTZ R12, R12, c[0x0][0x29c], -R192.reuse ;  /* 0x0000a7000c0c7a23 */ /* 0x100fe200000108c0 */
[----:B------:R-:W-:Y:S02]  /*2c80*/  FSEL R9, R9, -INF , P0 ;  /* 0xff80000009097808 */ /* 0x000fe40000000000 */
[----:B------:R-:W-:Y:S01]  /*2c90*/  FSEL R8, R8, -INF , P4 ;  /* 0xff80000008087808 */ /* 0x000fe20002000000 */
[C---:B--2---:R-:W-:Y:S01]  /*2ca0*/  HMMA.16816.F32 R28, R172.reuse, R164, RZ ;  /* 0x000000a4ac1c723c */ /* 0x044fe200000018ff */
[----:B------:R-:W-:Y:S03]  /*2cb0*/  FSEL R13, R13, -INF , P2 ;  /* 0xff8000000d0d7808 */ /* 0x000fe60001000000 */
[--C-:B------:R-:W-:Y:S01]  /*2cc0*/  FFMA.FTZ R9, R9, c[0x0][0x29c], -R192.reuse ;  /* 0x0000a70009097a23 */ /* 0x100fe200000108c0 */
[----:B------:R-:W-:Y:S01]  /*2cd0*/  FSEL R14, R14, -INF , P3 ;  /* 0xff8000000e0e7808 */ /* 0x000fe20001800000 */
[--C-:B------:R-:W-:Y:S02]  /*2ce0*/  FFMA.FTZ R8, R8, c[0x0][0x29c], -R192.reuse ;  /* 0x0000a70008087a23 */ /* 0x100fe400000108c0 */
[----:B------:R-:W-:Y:S01]  /*2cf0*/  HMMA.16816.F32 R32, R172, R166, RZ ;  /* 0x000000a6ac20723c */ /* 0x000fe200000018ff */
[----:B------:R-:W2:Y:S03]  /*2d00*/  LDSM.16.M88.4 R164, [R225+0x9080] ;  /* 0x00908000e1a4783b */ /* 0x000ea60000000200 */
[--C-:B------:R-:W-:Y:S02]  /*2d10*/  FFMA.FTZ R13, R13, c[0x0][0x29c], -R192.reuse ;  /* 0x0000a7000d0d7a23 */ /* 0x100fe400000108c0 */
[----:B------:R-:W-:Y:S01]  /*2d20*/  LDSM.16.M88.4 R172, [R228+0x18080] ;  /* 0x01808000e4ac783b */ /* 0x000fe20000000200 */
[--C-:B------:R-:W-:Y:S01]  /*2d30*/  FFMA.FTZ R14, R14, c[0x0][0x29c], -R193.reuse ;  /* 0x0000a7000e0e7a23 */ /* 0x100fe200000108c1 */
[C---:B---3--:R-:W-:Y:S08]  /*2d40*/  HMMA.16816.F32 R20, R168.reuse, R180, R20 ;  /* 0x000000b4a814723c */ /* 0x048ff00000001814 */
[C---:B------:R-:W-:Y:S01]  /*2d50*/  HMMA.16816.F32 R24, R168.reuse, R182, R24 ;  /* 0x000000b6a818723c */ /* 0x040fe20000001818 */
[----:B------:R-:W3:Y:S07]  /*2d60*/  LDSM.16.M88.4 R180, [R224+0x8080] ;  /* 0x00808000e0b4783b */ /* 0x000eee0000000200 */
[C---:B----4-:R-:W-:Y:S08]  /*2d70*/  HMMA.16816.F32 R28, R168.reuse, R184, R28 ;  /* 0x000000b8a81c723c */ /* 0x050ff0000000181c */
[----:B------:R-:W-:Y:S01]  /*2d80*/  HMMA.16816.F32 R32, R168, R186, R32 ;  /* 0x000000baa820723c */ /* 0x000fe20000001820 */
[----:B------:R-:W4:Y:S05]  /*2d90*/  LDSM.16.M88.4 R168, [R224+0x9080] ;  /* 0x00908000e0a8783b */ /* 0x000f2a0000000200 */
[----:B------:R-:W-:Y:S02]  /*2da0*/  LDSM.16.M88.4 R184, [R231+0x1a080] ;  /* 0x01a08000e7b8783b */ /* 0x000fe40000000200 */
[C---:B-1----:R-:W-:Y:S08]  /*2db0*/  HMMA.16816.F32 R20, R176.reuse, R188, R20 ;  /* 0x000000bcb014723c */ /* 0x042ff00000001814 */
[C---:B------:R-:W-:Y:S01]  /*2dc0*/  HMMA.16816.F32 R24, R176.reuse, R190, R24 ;  /* 0x000000beb018723c */ /* 0x040fe20000001818 */
[----:B------:R-:W1:Y:S07]  /*2dd0*/  LDSM.16.M88.4 R188, [R2+0xa080] ;  /* 0x00a0800002bc783b */ /* 0x000e6e0000000200 */
[C---:B--2---:R-:W-:Y:S08]  /*2de0*/  HMMA.16816.F32 R28, R176.reuse, R164, R28 ;  /* 0x000000a4b01c723c */ /* 0x044ff0000000181c */
[----:B------:R-:W-:Y:S01]  /*2df0*/  HMMA.16816.F32 R32, R176, R166, R32 ;  /* 0x000000a6b020723c */ /* 0x000fe20000001820 */
[----:B------:R-:W2:Y:S05]  /*2e00*/  LDSM.16.M88.4 R164, [R2+0xb080] ;  /* 0x00b0800002a4783b */ /* 0x000eaa0000000200 */
[----:B------:R-:W-:Y:S02]  /*2e10*/  LDSM.16.M88.4 R176, [R226+0x1a080] ;  /* 0x01a08000e2b0783b */ /* 0x000fe40000000200 */
        /* <DEDUP_REMOVED lines=56> */
[C---:B---3--:R-:W-:Y:S01]  /*31a0*/  HMMA.16816.F32 R20, R176.reuse, R184, R20 ;  /* 0x000000b8b014723c */ /* 0x048fe20000001814 */
[----:B------:R-:W-:Y:S06]  /*31b0*/  MUFU.EX2 R185, R5 ;  /* 0x0000000500b97308 */ /* 0x000fec0000000800 */
[--C-:B------:R-:W-:Y:S01]  /*31c0*/  FFMA.FTZ R184, R7, c[0x0][0x29c], -R193.reuse ;  /* 0x0000a70007b87a23 */ /* 0x100fe200000108c1 */
[C---:B------:R-:W-:Y:S03]  /*31d0*/  HMMA.16816.F32 R24, R176.reuse, R186, R24 ;  /* 0x000000bab018723c */ /* 0x040fe60000001818 */
[----:B------:R-:W-:Y:S05]  /*31e0*/  MUFU.EX2 R186, R4 ;  /* 0x0000000400ba7308 */ /* 0x000fea0000000800 */
[C---:B----4-:R-:W-:Y:S05]  /*31f0*/  HMMA.16816.F32 R28, R176.reuse, R168, R28 ;  /* 0x000000a8b01c723c */ /* 0x050fea000000181c */
[----:B------:R3:W-:Y:S03]  /*3200*/  MUFU.EX2 R187, R8 ;  /* 0x0000000800bb7308 */ /* 0x0007e60000000800 */
[----:B------:R-:W-:Y:S01]  /*3210*/  HMMA.16816.F32 R32, R176, R170, R32 ;  /* 0x000000aab020723c */ /* 0x000fe20000001820 */
[----:B------:R-:W-:Y:S05]  /*3220*/  LDSM.16.M88.4 R168, [R226+0x1e080] ;  /* 0x01e08000e2a8783b */ /* 0x000fea0000000200 */
[----:B------:R-:W4:Y:S02]  /*3230*/  LDSM.16.M88.4 R176, [R3+0xe080] ;  /* 0x00e0800003b0783b */ /* 0x000f240000000200 */
[C---:B-1----:R-:W-:Y:S01]  /*3240*/  HMMA.16816.F32 R20, R172.reuse, R188, R20 ;  /* 0x000000bcac14723c */ /* 0x042fe20000001814 */
[----:B------:R1:W-:Y:S07]  /*3250*/  MUFU.EX2 R189, R6 ;  /* 0x0000000600bd7308 */ /* 0x0003ee0000000800 */
[C---:B------:R-:W-:Y:S03]  /*3260*/  HMMA.16816.F32 R24, R172.reuse, R190, R24 ;  /* 0x000000beac18723c */ /* 0x040fe60000001818 */
[----:B------:R-:W-:Y:S01]  /*3270*/  MUFU.EX2 R188, R184 ;  /* 0x000000b800bc7308 */ /* 0x000fe20000000800 */
[----:B---3--:R-:W-:Y:S04]  /*3280*/  FSEL R8, R10, -INF , P4 ;  /* 0xff8000000a087808 */ /* 0x008fe80002000000 */
[C---:B--2---:R-:W-:Y:S04]  /*3290*/  HMMA.16816.F32 R28, R172.reuse, R164, R28 ;  /* 0x000000a4ac1c723c */ /* 0x044fe8000000181c */
[--C-:B------:R-:W-:Y:S01]  /*32a0*/  FFMA.FTZ R8, R8, c[0x0][0x29c], -R193.reuse ;  /* 0x0000a70008087a23 */ /* 0x100fe200000108c1 */
[----:B------:R-:W2:Y:S03]  /*32b0*/  MUFU.EX2 R184, R9 ;  /* 0x0000000900b87308 */ /* 0x000ea60000000800 */
[----:B------:R-:W-:Y:S01]  /*32c0*/  HMMA.16816.F32 R32, R172, R166, R32 ;  /* 0x000000a6ac20723c */ /* 0x000fe20000001820 */
[----:B-1----:R-:W-:Y:S05]  /*32d0*/  LDSM.16.M88.4 R4, [R229+0x1e080] ;  /* 0x01e08000e504783b */ /* 0x002fea0000000200 */
[----:B------:R-:W1:Y:S05]  /*32e0*/  LDSM.16.M88.4 R164, [R225+0xe080] ;  /* 0x00e08000e1a4783b */ /* 0x000e6a0000000200 */
[----:B------:R-:W3:Y:S01]  /*32f0*/  LDSM.16.M88.4 R172, [R225+0xf080] ;  /* 0x00f08000e1ac783b */ /* 0x000ee20000000200 */
[C---:B----4-:R-:W-:Y:S07]  /*3300*/  HMMA.16816.F32 R20, R168.reuse, R176, R20 ;  /* 0x000000b0a814723c */ /* 0x050fee0000001814 */
[----:B------:R-:W-:Y:S01]  /*3310*/  FSEL R176, R11, -INF , P0 ;  /* 0xff8000000bb07808 */ /* 0x000fe20000000000 */
[C---:B------:R-:W-:Y:S03]  /*3320*/  HMMA.16816.F32 R24, R168.reuse, R178, R24 ;  /* 0x000000b2a818723c */ /* 0x040fe60000001818 */
[----:B------:R-:W-:Y:S01]  /*3330*/  LOP3.LUT P0, RZ, R239, 0x1, RZ, 0xc0, !PT ;  /* 0x00000001efff7812 */ /* 0x000fe2000780c0ff */
[--C-:B------:R-:W-:Y:S03]  /*3340*/  FFMA.FTZ R176, R176, c[0x0][0x29c], -R193.reuse ;  /* 0x0000a700b0b07a23 */ /* 0x100fe600000108c1 */
[----:B------:R-:W-:Y:S01]  /*3350*/  FSEL R17, R17, -INF , P0 ;  /* 0xff80000011117808 */ /* 0x000fe20000000000 */
[C---:B------:R-:W-:Y:S01]  /*3360*/  HMMA.16816.F32 R28, R168.reuse, R180, R28 ;  /* 0x000000b4a81c723c */ /* 0x040fe2000000181c */
[----:B------:R4:W-:Y:S03]  /*3370*/  MUFU.EX2 R180, R8 ;  /* 0x0000000800b47308 */ /* 0x0009e60000000800 */
[----:B------:R-:W-:Y:S04]  /*3380*/  FSEL R19, R19, -INF , P0 ;  /* 0xff80000013137808 */ /* 0x000fe80000000000 */
[----:B------:R-:W-:Y:S01]  /*3390*/  HMMA.16816.F32 R32, R168, R182, R32 ;  /* 0x000000b6a820723c */ /* 0x000fe20000001820 */
[----:B------:R-:W-:Y:S02]  /*33a0*/  LDSM.16.M88.4 R168, [R224+0xe080] ;  /* 0x00e08000e0a8783b */ /* 0x000fe40000000200 */
[----:B------:R2:W-:Y:S05]  /*33b0*/  MUFU.EX2 R181, R176 ;  /* 0x000000b000b57308 */ /* 0x0005ea0000000800 */
[C---:B-1----:R-:W-:Y:S05]  /*33c0*/  HMMA.16816.F32 R20, R4.reuse, R164, R20 ;  /* 0x000000a40414723c */ /* 0x042fea0000001814 */
[----:B------:R1:W-:Y:S03]  /*33d0*/  MUFU.EX2 R165, R13 ;  /* 0x0000000d00a57308 */ /* 0x0003e60000000800 */
[C---:B------:R-:W-:Y:S01]  /*33e0*/  HMMA.16816.F32 R24, R4.reuse, R166, R24 ;  /* 0x000000a60418723c */ /* 0x040fe20000001818 */
[----:B----4-:R-:W4:Y:S06]  /*33f0*/  LDSM.16.M88.4 R8, [R228+0x1e080] ;  /* 0x01e08000e408783b */ /* 0x010f2c0000000200 */
[----:B------:R1:W1:Y:S01]  /*3400*/  MUFU.EX2 R166, R12 ;  /* 0x0000000c00a67308 */ /* 0x0002620000000800 */
[C---:B---3--:R-:W-:Y:S01]  /*3410*/  HMMA.16816.F32 R28, R4.reuse, R172, R28 ;  /* 0x000000ac041c723c */ /* 0x048fe2000000181c */
[----:B--2---:R-:W2:Y:S07]  /*3420*/  LDSM.16.M88.4 R176, [R224+0xf080] ;  /* 0x00f08000e0b0783b */ /* 0x004eae0000000200 */
[----:B------:R-:W-:Y:S01]  /*3430*/  HMMA.16816.F32 R32, R4, R174, R32 ;  /* 0x000000ae0420723c */ /* 0x000fe20000001820 */
[----:B------:R-:W-:Y:S03]  /*3440*/  MUFU.EX2 R167, R14 ;  /* 0x0000000e00a77308 */ /* 0x000fe60000000800 */
[----:B-1----:R-:W-:Y:S03]  /*3450*/  F2FP.PACK_AB R13, R184, R187 ;  /* 0x000000bbb80d723e */ /* 0x002fe600000000ff */
[----:B------:R-:W-:Y:S02]  /*3460*/  FSEL R4, R15, -INF , P2 ;  /* 0xff8000000f047808 */ /* 0x000fe40001000000 */
[----:B------:R-:W-:Y:S03]  /*3470*/  FSEL R5, R18, -INF , P1 ;  /* 0xff80000012057808 */ /* 0x000fe60000800000 */
[--C-:B------:R-:W-:Y:S01]  /*3480*/  FFMA.FTZ R4, R4, c[0x0][0x29c], -R193.reuse ;  /* 0x0000a70004047a23 */ /* 0x100fe200000108c1 */
[----:B------:R-:W-:Y:S01]  /*3490*/  F2FP.PACK_AB R15, R185, R186 ;  /* 0x000000bab90f723e */ /* 0x000fe200000000ff */
[--C-:B------:R-:W-:Y:S01]  /*34a0*/  FFMA.FTZ R5, R5, c[0x0][0x29c], -R193.reuse ;  /* 0x0000a70005057a23 */ /* 0x100fe200000108c1 */
[----:B------:R-:W1:Y:S01]  /*34b0*/  LDS R12, [R243.X4+0x20180] ;  /* 0x02018000f30c7984 */ /* 0x000e620000004800 */
[----:B------:R3:W-:Y:S01]  /*34c0*/  MUFU.EX2 R164, R4 ;  /* 0x0000000400a47308 */ /* 0x0007e20000000800 */
[----:B------:R-:W-:Y:S01]  /*34d0*/  FFMA.FTZ R193, R19, c[0x0][0x29c], -R193 ;  /* 0x0000a70013c17a23 */ /* 0x000fe200000108c1 */
[----:B------:R-:W-:Y:S01]  /*34e0*/  F2FP.PACK_AB R7, R165, R166 ;  /* 0x000000a6a507723e */ /* 0x000fe200000000ff */
[C---:B----4-:R-:W-:Y:S07]  /*34f0*/  HMMA.16816.F32 R20, R8.reuse, R168, R20 ;  /* 0x000000a80814723c */ /* 0x050fee0000001814 */
[----:B------:R-:W-:Y:S01]  /*3500*/  MUFU.EX2 R193, R193 ;  /* 0x000000c100c17308 */ /* 0x000fe20000000800 */
[C---:B------:R-:W-:Y:S04]  /*3510*/  HMMA.16816.F32 R24, R8.reuse, R170, R24 ;  /* 0x000000aa0818723c */ /* 0x040fe80000001818 */
[----:B---3--:R-:W-:Y:S04]  /*3520*/  FSEL R4, R16, -INF , P1 ;  /* 0xff80000010047808 */ /* 0x008fe80000800000 */
[C---:B--2---:R-:W-:Y:S01]  /*3530*/  HMMA.16816.F32 R28, R8.reuse, R176, R28 ;  /* 0x000000b0081c723c */ /* 0x044fe2000000181c */
[----:B------:R2:W-:Y:S03]  /*3540*/  MUFU.EX2 R16, R5 ;  /* 0x0000000500107308 */ /* 0x0005e60000000800 */
[--C-:B------:R-:W-:Y:S02]  /*3550*/  FFMA.FTZ R4, R4, c[0x0][0x29c], -R192.reuse ;  /* 0x0000a70004047a23 */ /* 0x100fe400000108c0 */
[----:B------:R-:W-:Y:S02]  /*3560*/  FFMA.FTZ R192, R17, c[0x0][0x29c], -R192 ;  /* 0x0000a70011c07a23 */ /* 0x000fe400000108c0 */
[----:B------:R-:W-:Y:S03]  /*3570*/  HMMA.16816.F32 R32, R8, R178, R32 ;  /* 0x000000b20820723c */ /* 0x000fe60000001820 */
[----:B------:R3:W4:Y:S01]  /*3580*/  MUFU.EX2 R6, R4 ;  /* 0x0000000400067308 */ /* 0x0007220000000800 */
[--C-:B-1----:R-:W-:Y:S03]  /*3590*/  FADD.FTZ R21, R21, -R12.reuse ;  /* 0x8000000c15157221 */ /* 0x102fe60000010000 */
[----:B------:R-:W-:Y:S01]  /*35a0*/  F2FP.PACK_AB R8, R181, R180 ;  /* 0x000000b4b508723e */ /* 0x000fe200000000ff */
[--C-:B------:R-:W-:Y:S04]  /*35b0*/  FADD.FTZ R20, R20, -R12.reuse ;  /* 0x8000000c14147221 */ /* 0x100fe80000010000 */
[----:B------:R-:W-:Y:S01]  /*35c0*/  FMUL.FTZ R20, R186, R20 ;  /* 0x00000014ba147220 */ /* 0x000fe20000410000 */
[----:B------:R-:W1:Y:S01]  /*35d0*/  MUFU.EX2 R192, R192 ;  /* 0x000000c000c07308 */ /* 0x000e620000000800 */
[----:B------:R-:W-:Y:S02]  /*35e0*/  FMUL.FTZ R10, R185, R21 ;  /* 0x00000015b90a7220 */ /* 0x000fe40000410000 */
[--C-:B------:R-:W-:Y:S01]  /*35f0*/  FADD.FTZ R25, R25, -R12.reuse ;  /* 0x8000000c19197221 */ /* 0x100fe20000010000 */
[----:B--2---:R-:W-:Y:S01]  /*3600*/  F2FP.PACK_AB R5, R188, R189 ;  /* 0x000000bdbc05723e */ /* 0x004fe200000000ff */
[--C-:B------:R-:W-:Y:S01]  /*3610*/  FADD.FTZ R24, R24, -R12.reuse ;  /* 0x8000000c18187221 */ /* 0x100fe20000010000 */
[----:B------:R-:W-:Y:S01]  /*3620*/  F2FP.PACK_AB R10, R10, R20 ;  /* 0x000000140a0a723e */ /* 0x000fe200000000ff */
[----:B------:R-:W-:Y:S02]  /*3630*/  FMUL.FTZ R11, R184, R25 ;  /* 0x00000019b80b7220 */ /* 0x000fe40000410000 */
[----:B------:R-:W-:Y:S02]  /*3640*/  FMUL.FTZ R24, R187, R24 ;  /* 0x00000018bb187220 */ /* 0x000fe40000410000 */
[--C-:B------:R-:W-:Y:S02]  /*3650*/  FADD.FTZ R32, R32, -R12.reuse ;  /* 0x8000000c20207221 */ /* 0x100fe40000010000 */
[--C-:B------:R-:W-:Y:S01]  /*3660*/  FADD.FTZ R29, R29, -R12.reuse ;  /* 0x8000000c1d1d7221 */ /* 0x100fe20000010000 */
[----:B---3--:R-:W2:Y:S01]  /*3670*/  LDS R4, [R243.X4+0x201a0] ;  /* 0x0201a000f3047984 */ /* 0x008ea20000004800 */
[----:B----4-:R-:W-:Y:S01]  /*3680*/  FMUL.FTZ R32, R6, R32 ;  /* 0x0000002006207220 */ /* 0x010fe20000410000 */
[----:B------:R-:W-:Y:S01]  /*3690*/  F2FP.PACK_AB R11, R11, R24 ;  /* 0x000000180b0b723e */ /* 0x000fe200000000ff */
[--C-:B------:R-:W-:Y:S02]  /*36a0*/  FADD.FTZ R28, R28, -R12.reuse ;  /* 0x8000000c1c1c7221 */ /* 0x100fe40000010000 */
[----:B------:R3:W-:Y:S01]  /*36b0*/  STS [R240+0x400], R5 ;  /* 0x00040005f0007388 */ /* 0x0007e20000000800 */
[----:B------:R-:W-:Y:S02]  /*36c0*/  FMUL.FTZ R14, R165, R29 ;  /* 0x0000001da50e7220 */ /* 0x000fe40000410000 */
[----:B------:R-:W-:Y:S02]  /*36d0*/  FMUL.FTZ R28, R166, R28 ;  /* 0x0000001ca61c7220 */ /* 0x000fe40000410000 */
[----:B------:R-:W-:Y:S01]  /*36e0*/  STS [R240], R15 ;  /* 0x0000000ff0007388 */ /* 0x000fe20000000800 */
[----:B-1----:R-:W-:Y:S01]  /*36f0*/  F2FP.PACK_AB R9, R192, R6 ;  /* 0x00000006c009723e */ /* 0x002fe200000000ff */
[----:B------:R-:W-:Y:S01]  /*3700*/  FADD.FTZ R33, R33, -R12 ;  /* 0x8000000c21217221 */ /* 0x000fe20000010000 */
[----:B------:R-:W-:Y:S02]  /*3710*/  IADD3 R6, R240, R195, RZ ;  /* 0x000000c3f0067210 */ /* 0x000fe40007ffe0ff */
[----:B------:R-:W-:Y:S01]  /*3720*/  F2FP.PACK_AB R14, R14, R28 ;  /* 0x0000001c0e0e723e */ /* 0x000fe200000000ff */
[----:B------:R-:W-:Y:S02]  /*3730*/  FMUL.FTZ R12, R192, R33 ;  /* 0x00000021c00c7220 */ /* 0x000fe40000410000 */
[----:B------:R-:W-:Y:S03]  /*3740*/  STS [R6], R13 ;  /* 0x0000000d06007388 */ /* 0x000fe60000000800 */
[----:B------:R-:W-:Y:S02]  /*3750*/  F2FP.PACK_AB R12, R12, R32 ;  /* 0x000000200c0c723e */ /* 0x000fe400000000ff */
[----:B------:R1:W-:Y:S05]  /*3760*/  STS [R6+0x400], R8 ;  /* 0x0004000806007388 */ /* 0x0003ea0000000800 */
[----:B------:R4:W-:Y:S01]  /*3770*/  STS [R194], R7 ;  /* 0x00000007c2007388 */ /* 0x0009e20000000800 */
[----:B---3--:R-:W-:Y:S05]  /*3780*/  F2FP.PACK_AB R5, R164, R167 ;  /* 0x000000a7a405723e */ /* 0x008fea00000000ff */
[----:B------:R3:W-:Y:S01]  /*3790*/  STS [R194+0x400], R5 ;  /* 0x00040005c2007388 */ /* 0x0007e20000000800 */
[--C-:B--2---:R-:W-:Y:S02]  /*37a0*/  FADD.FTZ R22, R22, -R4.reuse ;  /* 0x8000000416167221 */ /* 0x104fe40000010000 */
[--C-:B------:R-:W-:Y:S02]  /*37b0*/  FADD.FTZ R23, R23, -R4.reuse ;  /* 0x8000000417177221 */ /* 0x100fe40000010000 */
[----:B------:R-:W-:Y:S02]  /*37c0*/  FMUL.FTZ R22, R189, R22 ;  /* 0x00000016bd167220 */ /* 0x000fe40000410000 */
[----:B------:R-:W-:Y:S02]  /*37d0*/  FMUL.FTZ R23, R188, R23 ;  /* 0x00000017bc177220 */ /* 0x000fe40000410000 */
[--C-:B------:R-:W-:Y:S02]  /*37e0*/  FADD.FTZ R26, R26, -R4.reuse ;  /* 0x800000041a1a7221 */ /* 0x100fe40000010000 */
[--C-:B------:R-:W-:Y:S02]  /*37f0*/  FADD.FTZ R27, R27, -R4.reuse ;  /* 0x800000041b1b7221 */ /* 0x100fe40000010000 */
[----:B-1----:R-:W-:Y:S01]  /*3800*/  FMUL.FTZ R8, R180, R26 ;  /* 0x0000001ab4087220 */ /* 0x002fe20000410000 */
[----:B----4-:R-:W-:Y:S01]  /*3810*/  F2FP.PACK_AB R7, R193, R16 ;  /* 0x00000010c107723e */ /* 0x010fe200000000ff */
[----:B------:R-:W-:Y:S02]  /*3820*/  FMUL.FTZ R27, R181, R27 ;  /* 0x0000001bb51b7220 */ /* 0x000fe40000410000 */
[--C-:B------:R-:W-:Y:S02]  /*3830*/  FADD.FTZ R30, R30, -R4.reuse ;  /* 0x800000041e1e7221 */ /* 0x100fe40000010000 */
[--C-:B------:R-:W-:Y:S01]  /*3840*/  FADD.FTZ R31, R31, -R4.reuse ;  /* 0x800000041f1f7221 */ /* 0x100fe20000010000 */
[----:B------:R-:W-:Y:S01]  /*3850*/  F2FP.PACK_AB R8, R27, R8 ;  /* 0x000000081b08723e */ /* 0x000fe200000000ff */
[----:B------:R-:W-:Y:S01]  /*3860*/  FMUL.FTZ R30, R167, R30 ;  /* 0x0000001ea71e7220 */ /* 0x000fe20000410000 */
[----:B---3--:R-:W-:Y:S01]  /*3870*/  IADD3 R5, R195, R194, RZ ;  /* 0x000000c2c3057210 */ /* 0x008fe20007ffe0ff */
[----:B------:R-:W-:Y:S02]  /*3880*/  FMUL.FTZ R31, R164, R31 ;  /* 0x0000001fa41f7220 */ /* 0x000fe40000410000 */
[--C-:B------:R-:W-:Y:S02]  /*3890*/  FADD.FTZ R35, R35, -R4.reuse ;  /* 0x8000000423237221 */ /* 0x100fe40000010000 */
[----:B------:R1:W-:Y:S01]  /*38a0*/  STS [R5+0x400], R7 ;  /* 0x0004000705007388 */ /* 0x0003e20000000800 */
[----:B------:R-:W-:Y:S02]  /*38b0*/  FADD.FTZ R34, R34, -R4 ;  /* 0x8000000422227221 */ /* 0x000fe40000010000 */
[----:B------:R-:W-:Y:S02]  /*38c0*/  FMUL.FTZ R4, R193, R35 ;  /* 0x00000023c1047220 */ /* 0x000fe40000410000 */
[----:B------:R-:W-:Y:S01]  /*38d0*/  STS [R5], R9 ;  /* 0x0000000905007388 */ /* 0x000fe20000000800 */
[----:B------:R-:W-:Y:S04]  /*38e0*/  FMUL.FTZ R34, R16, R34 ;  /* 0x0000002210227220 */ /* 0x000fe80000410000 */
[----:B------:R-:W-:Y:S01]  /*38f0*/  BAR.SYNC.DEFER_BLOCKING 0x0 ;  /* 0x0000000000007b1d */ /* 0x000fe20000010000 */
[----:B------:R-:W-:Y:S02]  /*3900*/  F2FP.PACK_AB R4, R4, R34 ;  /* 0x000000220404723e */ /* 0x000fe400000000ff */
[----:B-1----:R-:W-:Y:S05]  /*3910*/  F2FP.PACK_AB R7, R23, R22 ;  /* 0x000000161707723e */ /* 0x002fea00000000ff */
[----:B------:R1:W-:Y:S05]  /*3920*/  STS [R240+0x2400], R7 ;  /* 0x00240007f0007388 */ /* 0x0003ea0000000800 */
[----:B------:R-:W-:Y:S05]  /*3930*/  STS [R240+0x2000], R10 ;  /* 0x0020000af0007388 */ /* 0x000fea0000000800 */
[----:B------:R-:W-:Y:S05]  /*3940*/  STS [R6+0x2000], R11 ;  /* 0x0020000b06007388 */ /* 0x000fea0000000800 */
[----:B------:R-:W-:Y:S05]  /*3950*/  STS [R6+0x2400], R8 ;  /* 0x0024000806007388 */ /* 0x000fea0000000800 */
[----:B------:R-:W-:Y:S01]  /*3960*/  STS [R194+0x2000], R14 ;  /* 0x0020000ec2007388 */ /* 0x000fe20000000800 */
[----:B-1----:R-:W-:Y:S05]  /*3970*/  F2FP.PACK_AB R7, R31, R30 ;  /* 0x0000001e1f07723e */ /* 0x002fea00000000ff */
        /* <DEDUP_REMOVED lines=8> */
[----:B------:R-:W3:Y:S05]  /*3a00*/  LDSM.16.MT88.4 R24, [R0+0x1e080] ;  /* 0x01e080000018783b */ /* 0x000eea0000004200 */
[----:B------:R-:W-:Y:S05]  /*3a10*/  LDSM.16.MT88.4 R28, [R230+0x20a80] ;  /* 0x020a8000e61c783b */ /* 0x000fea0000004200 */
[----:B------:R-:W3:Y:S05]  /*3a20*/  LDSM.16.MT88.4 R32, [R0+0x18880] ;  /* 0x018880000020783b */ /* 0x000eea0000004200 */
[----:B------:R-:W4:Y:S01]  /*3a30*/  LDSM.16.MT88.4 R164, [R227+0x20a80] ;  /* 0x020a8000e3a4783b */ /* 0x000f220000004200 */
[-C--:B-1----:R-:W-:Y:S04]  /*3a40*/  HMMA.16816.F32 R36, R4, R8.reuse, R36 ;  /* 0x000000080424723c */ /* 0x082fe80000001824 */
[----:B------:R-:W1:Y:S05]  /*3a50*/  LDSM.16.MT88.4 R168, [R0+0x1a880] ;  /* 0x01a8800000a8783b */ /* 0x000e6a0000004200 */
[----:B------:R-:W-:Y:S01]  /*3a60*/  LDSM.16.MT88.4 R172, [R0+0x19880] ;  /* 0x0198800000ac783b */ /* 0x000fe20000004200 */
[C---:B--2---:R-:W-:Y:S04]  /*3a70*/  HMMA.16816.F32 R40, R12.reuse, R8, R40 ;  /* 0x000000080c28723c */ /* 0x044fe80000001828 */
[----:B------:R-:W-:Y:S04]  /*3a80*/  LDSM.16.MT88.4 R176, [R227+0x21a80] ;  /* 0x021a8000e3b0783b */ /* 0x000fe80000004200 */
[-C--:B------:R-:W-:Y:S08]  /*3a90*/  HMMA.16816.F32 R44, R12, R10.reuse, R44 ;  /* 0x0000000a0c2c723c */ /* 0x080ff0000000182c */
[C---:B------:R-:W-:Y:S01]  /*3aa0*/  HMMA.16816.F32 R48, R4.reuse, R10, R48 ;  /* 0x0000000a0430723c */ /* 0x040fe20000001830 */
[----:B------:R-:W2:Y:S07]  /*3ab0*/  LDSM.16.MT88.4 R8, [R0+0x1c880] ;  /* 0x01c880000008783b */ /* 0x000eae0000004200 */
[-C--:B---3--:R-:W-:Y:S08]  /*3ac0*/  HMMA.16816.F32 R52, R4, R16.reuse, R52 ;  /* 0x000000100434723c */ /* 0x088ff00000001834 */
[C---:B------:R-:W-:Y:S08]  /*3ad0*/  HMMA.16816.F32 R56, R12.reuse, R16, R56 ;  /* 0x000000100c38723c */ /* 0x040ff00000001838 */
[-C--:B------:R-:W-:Y:S08]  /*3ae0*/  HMMA.16816.F32 R60, R12, R18.reuse, R60 ;  /* 0x000000120c3c723c */ /* 0x080ff0000000183c */
[C---:B------:R-:W-:Y:S01]  /*3af0*/  HMMA.16816.F32 R64, R4.reuse, R18, R64 ;  /* 0x000000120440723c */ /* 0x040fe20000001840 */
[----:B------:R-:W-:Y:S07]  /*3b00*/  LDSM.16.MT88.4 R16, [R0+0x19080] ;  /* 0x019080000010783b */ /* 0x000fee0000004200 */
[-C--:B----4-:R-:W-:Y:S08]  /*3b10*/  HMMA.16816.F32 R68, R4, R20.reuse, R68 ;  /* 0x000000140444723c */ /* 0x090ff00000001844 */
[C---:B------:R-:W-:Y:S08]  /*3b20*/  HMMA.16816.F32 R72, R12.reuse, R20, R72 ;  /* 0x000000140c48723c */ /* 0x040ff00000001848 */
[-C--:B------:R-:W-:Y:S08]  /*3b30*/  HMMA.16816.F32 R76, R12, R22.reuse, R76 ;  /* 0x000000160c4c723c */ /* 0x080ff0000000184c */
[C---:B------:R-:W-:Y:S01]  /*3b40*/  HMMA.16816.F32 R80, R4.reuse, R22, R80 ;  /* 0x000000160450723c */ /* 0x040fe20000001850 */
[----:B------:R-:W-:Y:S07]  /*3b50*/  LDSM.16.MT88.4 R20, [R227+0x21280] ;  /* 0x02128000e314783b */ /* 0x000fee0000004200 */
[-C--:B------:R-:W-:Y:S08]  /*3b60*/  HMMA.16816.F32 R84, R4, R24.reuse, R84 ;  /* 0x000000180454723c */ /* 0x080ff00000001854 */
[C---:B------:R-:W-:Y:S08]  /*3b70*/  HMMA.16816.F32 R88, R12.reuse, R24, R88 ;  /* 0x000000180c58723c */ /* 0x040ff00000001858 */
[-C--:B------:R-:W-:Y:S01]  /*3b80*/  HMMA.16816.F32 R92, R12, R26.reuse, R92 ;  /* 0x0000001a0c5c723c */ /* 0x080fe2000000185c */
[----:B------:R-:W3:Y:S07]  /*3b90*/  LDSM.16.MT88.4 R12, [R0+0x1e880] ;  /* 0x01e88000000c783b */ /* 0x000eee0000004200 */
[----:B------:R-:W-:Y:S01]  /*3ba0*/  HMMA.16816.F32 R96, R4, R26, R96 ;  /* 0x0000001a0460723c */ /* 0x000fe20000001860 */
[----:B------:R-:W4:Y:S05]  /*3bb0*/  LDSM.16.MT88.4 R4, [R230+0x21280] ;  /* 0x02128000e604783b */ /* 0x000f2a0000004200 */
[----:B------:R-:W2:Y:S02]  /*3bc0*/  LDSM.16.MT88.4 R24, [R0+0x1b080] ;  /* 0x01b080000018783b */ /* 0x000ea40000004200 */
[-C--:B------:R-:W-:Y:S08]  /*3bd0*/  HMMA.16816.F32 R36, R28, R32.reuse, R36 ;  /* 0x000000201c24723c */ /* 0x080ff00000001824 */
[C---:B------:R-:W-:Y:S08]  /*3be0*/  HMMA.16816.F32 R40, R164.reuse, R32, R40 ;  /* 0x00000020a428723c */ /* 0x040ff00000001828 */
[-C--:B------:R-:W-:Y:S08]  /*3bf0*/  HMMA.16816.F32 R44, R164, R34.reuse, R44 ;  /* 0x00000022a42c723c */ /* 0x080ff0000000182c */
[C---:B------:R-:W-:Y:S01]  /*3c00*/  HMMA.16816.F32 R48, R28.reuse, R34, R48 ;  /* 0x000000221c30723c */ /* 0x040fe20000001830 */
[----:B------:R-:W3:Y:S07]  /*3c10*/  LDSM.16.MT88.4 R32, [R0+0x1d080] ;  /* 0x01d080000020783b */ /* 0x000eee0000004200 */
[-C--:B-1----:R-:W-:Y:S08]  /*3c20*/  HMMA.16816.F32 R52, R28, R168.reuse, R52 ;  /* 0x000000a81c34723c */ /* 0x082ff00000001834 */
[C---:B------:R-:W-:Y:S08]  /*3c30*/  HMMA.16816.F32 R56, R164.reuse, R168, R56 ;  /* 0x000000a8a438723c */ /* 0x040ff00000001838 */
[-C--:B------:R-:W-:Y:S08]  /*3c40*/  HMMA.16816.F32 R60, R164, R170.reuse, R60 ;  /* 0x000000aaa43c723c */ /* 0x080ff0000000183c */
[C---:B------:R-:W-:Y:S01]  /*3c50*/  HMMA.16816.F32 R64, R28.reuse, R170, R64 ;  /* 0x000000aa1c40723c */ /* 0x040fe20000001840 */
[----:B------:R-:W1:Y:S07]  /*3c60*/  LDSM.16.MT88.4 R168, [R0+0x1f080] ;  /* 0x01f0800000a8783b */ /* 0x000e6e0000004200 */
[-C--:B--2---:R-:W-:Y:S08]  /*3c70*/  HMMA.16816.F32 R68, R28, R8.reuse, R68 ;  /* 0x000000081c44723c */ /* 0x084ff00000001844 */
[C---:B------:R-:W-:Y:S08]  /*3c80*/  HMMA.16816.F32 R72, R164.reuse, R8, R72 ;  /* 0x00000008a448723c */ /* 0x040ff00000001848 */
[-C--:B------:R-:W-:Y:S08]  /*3c90*/  HMMA.16816.F32 R76, R164, R10.reuse, R76 ;  /* 0x0000000aa44c723c */ /* 0x080ff0000000184c */
[C---:B------:R-:W-:Y:S01]  /*3ca0*/  HMMA.16816.F32 R80, R28.reuse, R10, R80 ;  /* 0x0000000a1c50723c */ /* 0x040fe20000001850 */
[----:B------:R-:W2:Y:S07]  /*3cb0*/  LDSM.16.MT88.4 R8, [R230+0x21a80] ;  /* 0x021a8000e608783b */ /* 0x000eae0000004200 */
[-C--:B---3--:R-:W-:Y:S08]  /*3cc0*/  HMMA.16816.F32 R84, R28, R12.reuse, R84 ;  /* 0x0000000c1c54723c */ /* 0x088ff00000001854 */
[C---:B------:R-:W-:Y:S08]  /*3cd0*/  HMMA.16816.F32 R88, R164.reuse, R12, R88 ;  /* 0x0000000ca458723c */ /* 0x040ff00000001858 */
[-C--:B------:R-:W-:Y:S01]  /*3ce0*/  HMMA.16816.F32 R92, R164, R14.reuse, R92 ;  /* 0x0000000ea45c723c */ /* 0x080fe2000000185c */
[----:B------:R-:W3:Y:S07]  /*3cf0*/  LDSM.16.MT88.4 R164, [R0+0x1b880] ;  /* 0x01b8800000a4783b */ /* 0x000eee0000004200 */
[----:B------:R-:W-:Y:S01]  /*3d00*/  HMMA.16816.F32 R96, R28, R14, R96 ;  /* 0x0000000e1c60723c */ /* 0x000fe20000001860 */
[----:B------:R-:W1:Y:S07]  /*3d10*/  LDSM.16.MT88.4 R12, [R0+0x1d880] ;  /* 0x01d88000000c783b */ /* 0x000e6e0000004200 */
[-C--:B----4-:R-:W-:Y:S08]  /*3d20*/  HMMA.16816.F32 R36, R4, R16.reuse, R36 ;  /* 0x000000100424723c */ /* 0x090ff00000001824 */
[C---:B------:R-:W-:Y:S08]  /*3d30*/  HMMA.16816.F32 R40, R20.reuse, R16, R40 ;  /* 0x000000101428723c */ /* 0x040ff00000001828 */
[-C--:B------:R-:W-:Y:S08]  /*3d40*/  HMMA.16816.F32 R44, R20, R18.reuse, R44 ;  /* 0x00000012142c723c */ /* 0x080ff0000000182c */
[C---:B------:R-:W-:Y:S01]  /*3d50*/  HMMA.16816.F32 R48, R4.reuse, R18, R48 ;  /* 0x000000120430723c */ /* 0x040fe20000001830 */
[----:B------:R-:W4:Y:S05]  /*3d60*/  LDSM.16.MT88.4 R16, [R0+0x1f880] ;  /* 0x01f880000010783b */ /* 0x000f2a0000004200 */
[----:B------:R-:W-:Y:S02]  /*3d70*/  BAR.SYNC.DEFER_BLOCKING 0x0 ;  /* 0x0000000000007b1d */ /* 0x000fe40000010000 */
        /* <DEDUP_REMOVED lines=8> */
[-C--:B-1----:R-:W-:Y:S08]  /*3e00*/  HMMA.16816.F32 R84, R4, R168.reuse, R84 ;  /* 0x000000a80454723c */ /* 0x082ff00000001854 */
[C---:B------:R-:W-:Y:S08]  /*3e10*/  HMMA.16816.F32 R88, R20.reuse, R168, R88 ;  /* 0x000000a81458723c */ /* 0x040ff00000001858 */
[-C--:B------:R-:W-:Y:S08]  /*3e20*/  HMMA.16816.F32 R92, R20, R170.reuse, R92 ;  /* 0x000000aa145c723c */ /* 0x080ff0000000185c */
[----:B------:R-:W-:Y:S08]  /*3e30*/  HMMA.16816.F32 R96, R4, R170, R96 ;  /* 0x000000aa0460723c */ /* 0x000ff00000001860 */
[-C--:B--2---:R-:W-:Y:S01]  /*3e40*/  HMMA.16816.F32 R36, R8, R172.reuse, R36 ;  /* 0x000000ac0824723c */ /* 0x084fe20000001824 */
[----:B------:R1:W2:Y:S05]  /*3e50*/  LDSM.16.MT88.4 R4, [R230+0x22280] ;  /* 0x02228000e604783b */ /* 0x0002aa0000004200 */
[----:B------:R1:W1:Y:S02]  /*3e60*/  LDSM.16.MT88.4 R24, [R227+0x22280] ;  /* 0x02228000e318783b */ /* 0x0002640000004200 */
[C---:B------:R-:W-:Y:S03]  /*3e70*/  HMMA.16816.F32 R40, R176.reuse, R172, R40 ;  /* 0x000000acb028723c */ /* 0x040fe60000001828 */
[----:B------:R1:W1:Y:S05]  /*3e80*/  LDSM.16.MT88.4 R20, [R0+0x10080] ;  /* 0x010080000014783b */ /* 0x00026a0000004200 */
[-C--:B------:R-:W-:Y:S01]  /*3e90*/  HMMA.16816.F32 R44, R176, R174.reuse, R44 ;  /* 0x000000aeb02c723c */ /* 0x080fe2000000182c */
[----:B------:R1:W1:Y:S05]  /*3ea0*/  LDSM.16.MT88.4 R28, [R0+0x12080] ;  /* 0x01208000001c783b */ /* 0x00026a0000004200 */
[----:B------:R1:W1:Y:S02]  /*3eb0*/  LDSM.16.MT88.4 R32, [R0+0x14080] ;  /* 0x014080000020783b */ /* 0x0002640000004200 */
[C---:B------:R-:W-:Y:S03]  /*3ec0*/  HMMA.16816.F32 R48, R8.reuse, R174, R48 ;  /* 0x000000ae0830723c */ /* 0x040fe60000001830 */
[----:B------:R1:W1:Y:S05]  /*3ed0*/  LDSM.16.MT88.4 R168, [R0+0x16080] ;  /* 0x0160800000a8783b */ /* 0x00026a0000004200 */
[-C--:B---3--:R-:W-:Y:S01]  /*3ee0*/  HMMA.16816.F32 R52, R8, R164.reuse, R52 ;  /* 0x000000a40834723c */ /* 0x088fe20000001834 */
[----:B------:R3:W1:Y:S05]  /*3ef0*/  LDSM.16.MT88.4 R172, [R230+0x22a80] ;  /* 0x022a8000e6ac783b */ /* 0x00066a0000004200 */
        /* <DEDUP_REMOVED lines=8> */
[-C--:B------:R-:W-:Y:S08]  /*3f80*/  HMMA.16816.F32 R68, R8, R12.reuse, R68 ;  /* 0x0000000c0844723c */ /* 0x080ff00000001844 */
[C---:B------:R-:W-:Y:S08]  /*3f90*/  HMMA.16816.F32 R72, R176.reuse, R12, R72 ;  /* 0x0000000cb048723c */ /* 0x040ff00000001848 */
[-C--:B------:R-:W-:Y:S08]  /*3fa0*/  HMMA.16816.F32 R76, R176, R14.reuse, R76 ;  /* 0x0000000eb04c723c */ /* 0x080ff0000000184c */
[C---:B------:R-:W-:Y:S08]  /*3fb0*/  HMMA.16816.F32 R80, R8.reuse, R14, R80 ;  /* 0x0000000e0850723c */ /* 0x040ff00000001850 */
[-C--:B----4-:R-:W-:Y:S08]  /*3fc0*/  HMMA.16816.F32 R84, R8, R16.reuse, R84 ;  /* 0x000000100854723c */ /* 0x090ff00000001854 */
[C---:B------:R-:W-:Y:S08]  /*3fd0*/  HMMA.16816.F32 R88, R176.reuse, R16, R88 ;  /* 0x00000010b058723c */ /* 0x040ff00000001858 */
[-C--:B------:R-:W-:Y:S08]  /*3fe0*/  HMMA.16816.F32 R92, R176, R18.reuse, R92 ;  /* 0x00000012b05c723c */ /* 0x080ff0000000185c */
[----:B------:R-:W-:Y:S01]  /*3ff0*/  HMMA.16816.F32 R96, R8, R18, R96 ;  /* 0x000000120860723c */ /* 0x000fe20000001860 */
[----:B------:R-:W-:-:S07]  /*4000*/  @P5 BRA `(.L_x_561) ;  /* 0x0000049000005947 */ /* 0x000fce0003800000 */
[C---:B-123--:R-:W-:Y:S01]  /*4010*/  LOP3.LUT P3, RZ, R241.reuse, 0x1, RZ, 0xc0, !PT ;  /* 0x00000001f1ff7812 */ /* 0x04efe2000786c0ff */
[----:B------:R-:W-:Y:S01]  /*4020*/  USHF.R.S32.HI UR22, URZ, 0x1f, UR21 ;  /* 0x0000001f3f167899 */ /* 0x000fe20008011415 */
[C---:B------:R-:W-:Y:S01]  /*4030*/  LOP3.LUT P2, RZ, R241.reuse, 0x2, RZ, 0xc0, !PT ;  /* 0x00000002f1ff7812 */ /* 0x040fe2000784c0ff */
[----:B------:R-:W1:Y:S01]  /*4040*/  S2R R12, SR_CTAID.Y ;  /* 0x00000000000c7919 */ /* 0x000e620000002600 */
[----:B------:R-:W-:Y:S01]  /*4050*/  LOP3.LUT P4, RZ, R241, 0x8, RZ, 0xc0, !PT ;  /* 0x00000008f1ff7812 */ /* 0x000fe2000788c0ff */
[----:B------:R-:W-:Y:S01]  /*4060*/  ULDC.64 UR4, c[0x0][0x208] ;  /* 0x0000820000047ab9 */ /* 0x000fe20000000a00 */
[----:B------:R-:W-:Y:S01]  /*4070*/  IMAD.U32 R18, RZ, RZ, UR16 ;  /* 0x00000010ff127e24 */ /* 0x000fe2000f8e00ff */
[----:B------:R-:W-:Y:S01]  /*4080*/  UIMAD UR22, UR22, UR4, URZ ;  /* 0x00000004161672a4 */ /* 0x000fe2000f8e023f */
[----:B------:R-:W-:Y:S01]  /*4090*/  IMAD.U32 R16, RZ, RZ, UR16 ;  /* 0x00000010ff107e24 */ /* 0x000fe2000f8e00ff */
[----:B------:R-:W-:Y:S01]  /*40a0*/  UIMAD.WIDE.U32 UR24, UR21, UR4, URZ ;  /* 0x00000004151872a5 */ /* 0x000fe2000f8e003f */
[----:B------:R-:W-:Y:S01]  /*40b0*/  IMAD.U32 R14, RZ, RZ, UR16 ;  /* 0x00000010ff0e7e24 */ /* 0x000fe2000f8e00ff */
[----:B------:R-:W-:Y:S01]  /*40c0*/  UIMAD UR22, UR21, UR5, UR22 ;  /* 0x00000005151672a4 */ /* 0x000fe2000f8e0216 */
[----:B-----5:R-:W-:Y:S01]  /*40d0*/  IMAD.MOV.U32 R11, RZ, RZ, R237 ;  /* 0x000000ffff0b7224 */ /* 0x020fe200078e00ed */
[----:B------:R-:W-:Y:S02]  /*40e0*/  USHF.L.U32 UR4, UR21, 0x6, URZ ;  /* 0x0000000615047899 */ /* 0x000fe4000800063f */
[----:B------:R-:W-:Y:S01]  /*40f0*/  UIADD3 UR22, UR25, UR22, URZ ;  /* 0x0000001619167290 */ /* 0x000fe2000fffe03f */
[----:B------:R-:W-:Y:S02]  /*4100*/  IMAD.U32 R8, RZ, RZ, UR24 ;  /* 0x00000018ff087e24 */ /* 0x000fe4000f8e00ff */
[----:B------:R-:W-:Y:S03]  /*4110*/  IMAD.U32 R10, RZ, RZ, UR24 ;  /* 0x00000018ff0a7e24 */ /* 0x000fe6000f8e00ff */
[----:B------:R-:W-:Y:S01]  /*4120*/  LEA R8, P0, R8, R248, 0x7 ;  /* 0x000000f808087211 */ /* 0x000fe200078038ff */
[----:B------:R-:W-:Y:S05]  /*4130*/  IMAD.U32 R9, RZ, RZ, UR22 ;  /* 0x00000016ff097e24 */ /* 0x000fea000f8e00ff */
[----:B------:R-:W-:Y:S01]  /*4140*/  LEA.HI.X R9, R10, R249, R9, 0x7, P0 ;  /* 0x000000f90a097211 */ /* 0x000fe200000f3c09 */
[----:B------:R-:W-:Y:S01]  /*4150*/  IMAD.MOV.U32 R10, RZ, RZ, R236 ;  /* 0x000000ffff0a7224 */ /* 0x000fe200078e00ec */
[----:B------:R-:W-:Y:S02]  /*4160*/  IADD3 R18, P1, P0, R18, 0x80, R8 ;  /* 0x0000008012127810 */ /* 0x000fe4000783e008 */
[----:B-1----:R-:W-:Y:S01]  /*4170*/  SHF.R.S32.HI R13, RZ, 0x1f, R12 ;  /* 0x0000001fff0d7819 */ /* 0x002fe2000001140c */
[----:B------:R-:W-:Y:S01]  /*4180*/  IMAD.WIDE.U32 R10, R12, c[0x0][0x288], R10 ;  /* 0x0000a2000c0a7a25 */ /* 0x000fe200078e000a */
[--C-:B------:R-:W-:Y:S02]  /*4190*/  IADD3.X R19, RZ, UR6, R9.reuse, P1, P0 ;  /* 0x00000006ff137c10 */ /* 0x100fe40008fe0409 */
[--C-:B------:R-:W-:Y:S01]  /*41a0*/  IADD3 R16, P1, P0, R16, 0x100, R8.reuse ;  /* 0x0000010010107810 */ /* 0x100fe2000783e008 */
[----:B------:R-:W-:Y:S03]  /*41b0*/  IMAD R13, R13, c[0x0][0x288], RZ ;  /* 0x0000a2000d0d7a24 */ /* 0x000fe600078e02ff */
[----:B------:R-:W-:Y:S01]  /*41c0*/  IADD3.X R17, RZ, UR6, R9, P1, P0 ;  /* 0x00000006ff117c10 */ /* 0x000fe20008fe0409 */
[----:B------:R-:W-:Y:S01]  /*41d0*/  IMAD R13, R12, c[0x0][0x28c], R13 ;  /* 0x0000a3000c0d7a24 */ /* 0x000fe200078e020d */
[----:B------:R-:W-:Y:S04]  /*41e0*/  IADD3 R14, P1, P0, R14, 0x180, R8 ;  /* 0x000001800e0e7810 */ /* 0x000fe8000783e008 */
[----:B------:R-:W-:Y:S02]  /*41f0*/  IADD3.X R15, RZ, UR6, R9, P1, P0 ;  /* 0x00000006ff0f7c10 */ /* 0x000fe40008fe0409 */
[----:B------:R-:W-:Y:S02]  /*4200*/  IADD3 R12, P0, R10, UR18, RZ ;  /* 0x000000120a0c7c10 */ /* 0x000fe4000ff1e0ff */
[----:B------:R-:W-:Y:S02]  /*4210*/  LOP3.LUT P1, RZ, R241, 0x4, RZ, 0xc0, !PT ;  /* 0x00000004f1ff7812 */ /* 0x000fe4000782c0ff */
[----:B------:R-:W-:Y:S01]  /*4220*/  IADD3.X R11, R11, UR17, R13, P0, !PT ;  /* 0x000000110b0b7c10 */ /* 0x000fe200087fe40d */
[----:B------:R-:W-:Y:S01]  /*4230*/  IMAD.U32 R13, RZ, RZ, UR4 ;  /* 0x00000004ff0d7e24 */ /* 0x000fe2000f8e00ff */
[C---:B------:R-:W-:Y:S04]  /*4240*/  LEA R10, P0, R12.reuse, c[0x0][0x280], 0x2 ;  /* 0x0000a0000c0a7a11 */ /* 0x040fe800078010ff */
[----:B------:R-:W-:Y:S01]  /*4250*/  LEA.HI.X R11, R12, c[0x0][0x284], R11, 0x2, P0 ;  /* 0x0000a1000c0b7a11 */ /* 0x000fe200000f140b */
[----:B------:R-:W-:Y:S05]  /*4260*/  IMAD.U32 R12, RZ, RZ, UR4 ;  /* 0x00000004ff0c7e24 */ /* 0x000fea000f8e00ff */
[----:B------:R-:W-:Y:S01]  /*4270*/  LEA R12, P0, R12, R10, 0x2 ;  /* 0x0000000a0c0c7211 */ /* 0x000fe200078010ff */
[----:B------:R-:W-:Y:S03]  /*4280*/  IMAD.U32 R10, RZ, RZ, UR4 ;  /* 0x00000004ff0a7e24 */ /* 0x000fe6000f8e00ff */
[----:B------:R-:W-:Y:S02]  /*4290*/  LEA.HI.X.SX32 R13, R13, R11, 0x2, P0 ;  /* 0x0000000b0d0d7211 */ /* 0x000fe400000f16ff */
[----:B------:R-:W-:Y:S04]  /*42a0*/  IADD3 R10, -R246, c[0x0][0x168], -R10 ;  /* 0x00005a00f60a7a10 */ /* 0x000fe80007ffe90a */
[C---:B------:R-:W-:Y:S11]  /*42b0*/  ISETP.LT.OR P0, PT, R10.reuse, 0x1, !P3 ;  /* 0x000000010a00780c */ /* 0x040ff60005f01670 */
[----:B------:R-:W-:Y:S02]  /*42c0*/  @!UPT UIADD3 URZ, URZ, URZ, URZ ;  /* 0x0000003f3f3ff290 */ /* 0x000fe4000fffe03f */
[----:B------:R-:W-:Y:S01]  /*42d0*/  @!PT LDS RZ, [RZ] ;  /* 0x00000000fffff984 */ /* 0x000fe20000000800 */
[----:B------:R-:W-:Y:S01]  /*42e0*/  @!PT LDS RZ, [RZ] ;  /* 0x00000000fffff984 */ /* 0x000fe20000000800 */
[----:B------:R-:W-:Y:S01]  /*42f0*/  @!PT LDS RZ, [RZ] ;  /* 0x00000000fffff984 */ /* 0x000fe20000000800 */
[----:B------:R1:W-:Y:S01]  /*4300*/  LDGSTS.E.BYPASS.LTC128B.128 [R238+0x18080], [R8.64], !P0 ;  /* 0x1808000008ee7fae */ /* 0x0003e2000c101d4e */
[C---:B------:R-:W-:Y:S11]  /*4310*/  ISETP.LT.OR P0, PT, R10.reuse, 0x1, !P2 ;  /* 0x000000010a00780c */ /* 0x040ff60005701670 */
[----:B------:R-:W-:Y:S02]  /*4320*/  @!UPT UIADD3 URZ, URZ, URZ, URZ ;  /* 0x0000003f3f3ff290 */ /* 0x000fe4000fffe03f */
[----:B------:R1:W-:Y:S01]  /*4330*/  LDGSTS.E.BYPASS.LTC128B.128 [R238+0x1a080], [R8.64+0x80], !P0 ;  /* 0x1a08008008ee7fae */ /* 0x0003e2000c101d4e */
[C---:B------:R-:W-:Y:S11]  /*4340*/  ISETP.LT.OR P0, PT, R10.reuse, 0x1, !P1 ;  /* 0x000000010a00780c */ /* 0x040ff60004f01670 */
[----:B------:R-:W-:Y:S02]  /*4350*/  @!UPT UIADD3 URZ, URZ, URZ, URZ ;  /* 0x0000003f3f3ff290 */ /* 0x000fe4000fffe03f */
[----:B------:R1:W-:Y:S01]  /*4360*/  LDGSTS.E.BYPASS.LTC128B.128 [R238+0x1c080], [R8.64+0x100], !P0 ;  /* 0x1c08010008ee7fae */ /* 0x0003e2000c101d4e */
[----:B------:R-:W-:Y:S11]  /*4370*/  ISETP.LT.OR P0, PT, R10, 0x1, !P4 ;  /* 0x000000010a00780c */ /* 0x000ff60006701670 */
[----:B------:R-:W-:Y:S02]  /*4380*/  @!UPT UIADD3 URZ, URZ, URZ, URZ ;  /* 0x0000003f3f3ff290 */ /* 0x000fe4000fffe03f */
[----:B------:R1:W-:Y:S02]  /*4390*/  LDGSTS.E.BYPASS.LTC128B.128 [R238+0x1e080], [R8.64+0x180], !P0 ;  /* 0x1e08018008ee7fae */ /* 0x0003e4000c101d4e */
[----:B-1----:R-:W-:Y:S04]  /*43a0*/  IADD3 R8, P0, R8, UR16, RZ ;  /* 0x0000001008087c10 */ /* 0x002fe8000ff1e0ff */
[----:B------:R-:W-:Y:S02]  /*43b0*/  IADD3.X R9, R9, UR6, RZ, P0, !PT ;  /* 0x0000000609097c10 */ /* 0x000fe400087fe4ff */
[C---:B------:R-:W-:Y:S11]  /*43c0*/  ISETP.LT.OR P0, PT, R10.reuse, 0x21, !P3 ;  /* 0x000000210a00780c */ /* 0x040ff60005f01670 */
[----:B------:R-:W-:Y:S02]  /*43d0*/  @!UPT UIADD3 URZ, URZ, URZ, URZ ;  /* 0x0000003f3f3ff290 */ /* 0x000fe4000fffe03f */
[----:B------:R1:W-:Y:S01]  /*43e0*/  LDGSTS.E.BYPASS.LTC128B.128 [R238+0x19080], [R8.64], !P0 ;  /* 0x1908000008ee7fae */ /* 0x0003e2000c101d4e */
[C---:B------:R-:W-:Y:S11]  /*43f0*/  ISETP.LT.OR P0, PT, R10.reuse, 0x21, !P2 ;  /* 0x000000210a00780c */ /* 0x040ff60005701670 */
[----:B------:R-:W-:Y:S02]  /*4400*/  @!UPT UIADD3 URZ, URZ, URZ, URZ ;  /* 0x0000003f3f3ff290 */ /* 0x000fe4000fffe03f */
[----:B------:R2:W-:Y:S01]  /*4410*/  LDGSTS.E.BYPASS.LTC128B.128 [R238+0x1b080], [R18.64], !P0 ;  /* 0x1b08000012ee7fae */ /* 0x0005e2000c101d4e */
[----:B------:R-:W-:Y:S01]  /*4420*/  ISETP.LT.OR P0, PT, R10, 0x21, !P1 ;  /* 0x000000210a00780c */ /* 0x000fe20004f01670 */
[----:B-1----:R-:W-:Y:S11]  /*4430*/  @!P6 IMAD.SHL.U32 R8, R244, 0x10, RZ ;  /* 0x00000010f408e824 */ /* 0x002ff600078e00ff */
[----:B------:R-:W-:Y:S01]  /*4440*/  @!UPT UIADD3 URZ, URZ, URZ, URZ ;  /* 0x0000003f3f3ff290 */ /* 0x000fe2000fffe03f */
[----:B------:R2:W-:Y:S01]  /*4450*/  LDGSTS.E.BYPASS.LTC128B.128 [R238+0x1d080], [R16.64], !P0 ;  /* 0x1d08000010ee7fae */ /* 0x0005e2000c101d4e */
[----:B------:R-:W-:Y:S11]  /*4460*/  ISETP.LT.OR P0, PT, R10, 0x21, !P4 ;  /* 0x000000210a00780c */ /* 0x000ff60006701670 */
[----:B------:R-:W-:Y:S02]  /*4470*/  @!UPT UIADD3 URZ, URZ, URZ, URZ ;  /* 0x0000003f3f3ff290 */ /* 0x000fe4000fffe03f */
[----:B------:R2:W-:Y:S04]  /*4480*/  LDGSTS.E.BYPASS.LTC128B.128 [R238+0x1f080], [R14.64], !P0 ;  /* 0x1f0800000eee7fae */ /* 0x0005e8000c101d4e */
[----:B------:R2:W-:Y:S02]  /*4490*/  @!P6 LDGSTS.E.BYPASS.LTC128B.128 [R8+0x20180], [R12.64] ;  /* 0x201800000c08efae */ /* 0x0005e4000b901d4e */
.L_x_561:
[-C--:B-123--:R-:W-:Y:S01]  /*44a0*/  HMMA.16816.F32 R100, R4, R20.reuse, R100 ;  /* 0x000000140464723c */ /* 0x08efe20000001864 */
[----:B------:R-:W-:Y:S07]  /*44b0*/  LDSM.16.MT88.4 R8, [R0+0x11080] ;  /* 0x011080000008783b */ /* 0x000fee0000004200 */
[C---:B------:R-:W-:Y:S01]  /*44c0*/  HMMA.16816.F32 R104, R24.reuse, R20, R104 ;  /* 0x000000141868723c */ /* 0x040fe20000001868 */
[----:B------:R-:W-:Y:S07]  /*44d0*/  LDSM.16.MT88.4 R12, [R227+0x23280] ;  /* 0x02328000e30c783b */ /* 0x000fee0000004200 */
[-C--:B------:R-:W-:Y:S01]  /*44e0*/  HMMA.16816.F32 R108, R24, R22.reuse, R108 ;  /* 0x00000016186c723c */ /* 0x080fe2000000186c */
[----:B------:R-:W-:Y:S07]  /*44f0*/  LDSM.16.MT88.4 R16, [R0+0x13080] ;  /* 0x013080000010783b */ /* 0x000fee0000004200 */
[C---:B------:R-:W-:Y:S01]  /*4500*/  HMMA.16816.F32 R112, R4.reuse, R22, R112 ;  /* 0x000000160470723c */ /* 0x040fe20000001870 */
[----:B------:R-:W-:Y:S07]  /*4510*/  LDSM.16.MT88.4 R20, [R0+0x15080] ;  /* 0x015080000014783b */ /* 0x000fee0000004200 */
[-C--:B------:R-:W-:Y:S01]  /*4520*/  HMMA.16816.F32 R116, R4, R28.reuse, R116 ;  /* 0x0000001c0474723c */ /* 0x080fe20000001874 */
[----:B------:R-:W-:Y:S07]  /*4530*/  LDSM.16.MT88.4 R164, [R227+0x23a80] ;  /* 0x023a8000e3a4783b */ /* 0x000fee0000004200 */
[C---:B------:R-:W-:Y:S01]  /*4540*/  HMMA.16816.F32 R120, R24.reuse, R28, R120 ;  /* 0x0000001c1878723c */ /* 0x040fe20000001878 */
[----:B------:R-:W0:Y:S07]  /*4550*/  LDGDEPBAR ;  /* 0x00000000000079af */ /* 0x000e2e0000000000 */
[-C--:B------:R-:W-:Y:S08]  /*4560*/  HMMA.16816.F32 R124, R24, R30.reuse, R124 ;  /* 0x0000001e187c723c */ /* 0x080ff0000000187c */
[C---:B------:R-:W-:Y:S01]  /*4570*/  HMMA.16816.F32 R128, R4.reuse, R30, R128 ;  /* 0x0000001e0480723c */ /* 0x040fe20000001880 */
[----:B------:R-:W-:Y:S07]  /*4580*/  LDSM.16.MT88.4 R28, [R230+0x23a80] ;  /* 0x023a8000e61c783b */ /* 0x000fee0000004200 */
[-C--:B------:R-:W-:Y:S08]  /*4590*/  HMMA.16816.F32 R132, R4, R32.reuse, R132 ;  /* 0x000000200484723c */ /* 0x080ff00000001884 */
[C---:B------:R-:W-:Y:S08]  /*45a0*/  HMMA.16816.F32 R136, R24.reuse, R32, R136 ;  /* 0x000000201888723c */ /* 0x040ff00000001888 */
[-C--:B------:R-:W-:Y:S08]  /*45b0*/  HMMA.16816.F32 R140, R24, R34.reuse, R140 ;  /* 0x00000022188c723c */ /* 0x080ff0000000188c */
[C---:B------:R-:W-:Y:S01]  /*45c0*/  HMMA.16816.F32 R144, R4.reuse, R34, R144 ;  /* 0x000000220490723c */ /* 0x040fe20000001890 */
[----:B------:R-:W-:Y:S07]  /*45d0*/  LDSM.16.MT88.4 R32, [R0+0x11880] ;  /* 0x011880000020783b */ /* 0x000fee0000004200 */
[-C--:B------:R-:W-:Y:S08]  /*45e0*/  HMMA.16816.F32 R148, R4, R168.reuse, R148 ;  /* 0x000000a80494723c */ /* 0x080ff00000001894 */
[C---:B------:R-:W-:Y:S08]  /*45f0*/  HMMA.16816.F32 R152, R24.reuse, R168, R152 ;  /* 0x000000a81898723c */ /* 0x040ff00000001898 */
[-C--:B------:R-:W-:Y:S01]  /*4600*/  HMMA.16816.F32 R156, R24, R170.reuse, R156 ;  /* 0x000000aa189c723c */ /* 0x080fe2000000189c */
[----:B------:R-:W-:Y:S07]  /*4610*/  LDSM.16.MT88.4 R24, [R0+0x17080] ;  /* 0x017080000018783b */ /* 0x000fee0000004200 */
[----:B------:R-:W-:Y:S01]  /*4620*/  HMMA.16816.F32 R160, R4, R170, R160 ;  /* 0x000000aa04a0723c */ /* 0x000fe200000018a0 */
[----:B------:R-:W1:Y:S07]  /*4630*/  LDSM.16.MT88.4 R4, [R230+0x23280] ;  /* 0x02328000e604783b */ /* 0x000e6e0000004200 */
[-C--:B------:R-:W-:Y:S01]  /*4640*/  HMMA.16816.F32 R100, R172, R180.reuse, R100 ;  /* 0x000000b4ac64723c */ /* 0x080fe20000001864 */
[----:B------:R-:W2:Y:S07]  /*4650*/  LDSM.16.MT88.4 R168, [R0+0x13880] ;  /* 0x0138800000a8783b */ /* 0x000eae0000004200 */
        /* <DEDUP_REMOVED lines=15> */
[-C--:B-1----:R-:W-:Y:S08]  /*4750*/  HMMA.16816.F32 R100, R4, R8.reuse, R100 ;  /* 0x000000080464723c */ /* 0x082ff00000001864 */
[C---:B------:R-:W-:Y:S08]  /*4760*/  HMMA.16816.F32 R104, R12.reuse, R8, R104 ;  /* 0x000000080c68723c */ /* 0x040ff00000001868 */
[-C--:B------:R-:W-:Y:S08]  /*4770*/  HMMA.16816.F32 R108, R12, R10.reuse, R108 ;  /* 0x0000000a0c6c723c */ /* 0x080ff0000000186c */
[C---:B------:R-:W-:Y:S01]  /*4780*/  HMMA.16816.F32 R112, R4.reuse, R10, R112 ;  /* 0x0000000a0470723c */ /* 0x040fe20000001870 */
[----:B------:R-:W1:Y:S07]  /*4790*/  LDSM.16.MT88.4 R8, [R0+0x15880] ;  /* 0x015880000008783b */ /* 0x000e6e0000004200 */
        /* <DEDUP_REMOVED lines=12> */
[----:B------:R-:W3:Y:S07]  /*4860*/  LDSM.16.MT88.4 R4, [R0+0x17880] ;  /* 0x017880000004783b */ /* 0x000eee0000004200 */
[-C--:B------:R-:W-:Y:S01]  /*4870*/  HMMA.16816.F32 R100, R28, R32.reuse, R100 ;  /* 0x000000201c64723c */ /* 0x080fe20000001864 */
[----:B------:R-:W-:Y:S07]  /*4880*/  BAR.SYNC.DEFER_BLOCKING 0x0 ;  /* 0x0000000000007b1d */ /* 0x000fee0000010000 */
[C---:B------:R-:W-:Y:S08]  /*4890*/  HMMA.16816.F32 R104, R164.reuse, R32, R104 ;  /* 0x00000020a468723c */ /* 0x040ff00000001868 */
[-C--:B------:R-:W-:Y:S08]  /*48a0*/  HMMA.16816.F32 R108, R164, R34.reuse, R108 ;  /* 0x00000022a46c723c */ /* 0x080ff0000000186c */
[C---:B------:R-:W-:Y:S01]  /*48b0*/  HMMA.16816.F32 R112, R28.reuse, R34, R112 ;  /* 0x000000221c70723c */ /* 0x040fe20000001870 */
[----:B------:R4:W3:Y:S07]  /*48c0*/  LDSM.16.M88.4 R192, [R232] ;  /* 0x00000000e8c0783b */ /* 0x0008ee0000000200 */
[-C--:B--2---:R-:W-:Y:S01]  /*48d0*/  HMMA.16816.F32 R116, R28, R168.reuse, R116 ;  /* 0x000000a81c74723c */ /* 0x084fe20000001874 */
[----:B------:R4:W2:Y:S07]  /*48e0*/  LDSM.16.M88.4 R188, [R232+0x1000] ;  /* 0x00100000e8bc783b */ /* 0x0008ae0000000200 */
[C---:B------:R-:W-:Y:S01]  /*48f0*/  HMMA.16816.F32 R120, R164.reuse, R168, R120 ;  /* 0x000000a8a478723c */ /* 0x040fe20000001878 */
[----:B------:R4:W2:Y:S07]  /*4900*/  LDSM.16.MT88.4 R16, [R0+0x80] ;  /* 0x000080000010783b */ /* 0x0008ae0000004200 */
[-C--:B------:R-:W-:Y:S01]  /*4910*/  HMMA.16816.F32 R124, R164, R170.reuse, R124 ;  /* 0x000000aaa47c723c */ /* 0x080fe2000000187c */
[----:B------:R4:W2:Y:S07]  /*4920*/  LDSM.16.MT88.4 R32, [R0+0x2080] ;  /* 0x002080000020783b */ /* 0x0008ae0000004200 */
[C---:B------:R-:W-:Y:S01]  /*4930*/  HMMA.16816.F32 R128, R28.reuse, R170, R128 ;  /* 0x000000aa1c80723c */ /* 0x040fe20000001880 */
[----:B------:R4:W2:Y:S07]  /*4940*/  LDSM.16.MT88.4 R176, [R0+0x4080] ;  /* 0x0040800000b0783b */ /* 0x0008ae0000004200 */
[-C--:B-1----:R-:W-:Y:S01]  /*4950*/  HMMA.16816.F32 R132, R28, R8.reuse, R132 ;  /* 0x000000081c84723c */ /* 0x082fe20000001884 */
[----:B------:R4:W1:Y:S07]  /*4960*/  LDSM.16.MT88.4 R196, [R0+0x6080] ;  /* 0x0060800000c4783b */ /* 0x00086e0000004200 */
[C---:B------:R-:W-:Y:S01]  /*4970*/  HMMA.16816.F32 R136, R164.reuse, R8, R136 ;  /* 0x00000008a488723c */ /* 0x040fe20000001888 */
[----:B------:R4:W1:Y:S07]  /*4980*/  LDSM.16.M88.4 R200, [R233] ;  /* 0x00000000e9c8783b */ /* 0x00086e0000000200 */
[-C--:B------:R-:W-:Y:S01]  /*4990*/  HMMA.16816.F32 R140, R164, R10.reuse, R140 ;  /* 0x0000000aa48c723c */ /* 0x080fe2000000188c */
[----:B------:R4:W1:Y:S07]  /*49a0*/  LDSM.16.M88.4 R208, [R233+0x1000] ;  /* 0x00100000e9d0783b */ /* 0x00086e0000000200 */
[C---:B------:R-:W-:Y:S01]  /*49b0*/  HMMA.16816.F32 R144, R28.reuse, R10, R144 ;  /* 0x0000000a1c90723c */ /* 0x040fe20000001890 */
[----:B------:R4:W1:Y:S07]  /*49c0*/  LDSM.16.MT88.4 R204, [R0+0x880] ;  /* 0x0008800000cc783b */ /* 0x00086e0000004200 */
[-C--:B---3--:R-:W-:Y:S01]  /*49d0*/  HMMA.16816.F32 R148, R28, R4.reuse, R148 ;  /* 0x000000041c94723c */ /* 0x088fe20000001894 */
[----:B------:R4:W3:Y:S07]  /*49e0*/  LDSM.16.MT88.4 R212, [R0+0x2880] ;  /* 0x0028800000d4783b */ /* 0x0008ee0000004200 */
[C---:B------:R-:W-:Y:S01]  /*49f0*/  HMMA.16816.F32 R152, R164.reuse, R4, R152 ;  /* 0x00000004a498723c */ /* 0x040fe20000001898 */
[----:B------:R4:W1:Y:S07]  /*4a00*/  LDSM.16.MT88.4 R216, [R0+0x4880] ;  /* 0x0048800000d8783b */ /* 0x00086e0000004200 */
[-C--:B------:R-:W-:Y:S01]  /*4a10*/  HMMA.16816.F32 R156, R164, R6.reuse, R156 ;  /* 0x00000006a49c723c */ /* 0x080fe2000000189c */
[----:B------:R4:W1:Y:S07]  /*4a20*/  LDSM.16.MT88.4 R220, [R0+0x6880] ;  /* 0x0068800000dc783b */ /* 0x00086e0000004200 */
[----:B------:R-:W-:Y:S01]  /*4a30*/  HMMA.16816.F32 R160, R28, R6, R160 ;  /* 0x000000061ca0723c */ /* 0x000fe200000018a0 */
[----:B------:R-:W-:-:S07]  /*4a40*/  @P5 BRA `(.L_x_562) ;  /* 0x0000049000005947 */ /* 0x000fce0003800000 */
[C---:B--2---:R-:W-:Y:S01]  /*4a50*/  LOP3.LUT P3, RZ, R242.reuse, 0x1, RZ, 0xc0, !PT ;  /* 0x00000001f2ff7812 */ /* 0x044fe2000786c0ff */
[----:B------:R-:W-:Y:S01]  /*4a60*/  USHF.R.S32.HI UR22, URZ, 0x1f, UR21 ;  /* 0x0000001f3f167899 */ /* 0x000fe20008011415 */
[C---:B------:R-:W-:Y:S01]  /*4a70*/  LOP3.LUT P2, RZ, R242.reuse, 0x2, RZ, 0xc0, !PT ;  /* 0x00000002f2ff7812 */ /* 0x040fe2000784c0ff */
[----:B------:R-:W2:Y:S01]  /*4a80*/  S2R R8, SR_CTAID.Y ;  /* 0x0000000000087919 */ /* 0x000ea20000002600 */
        /* <DEDUP_REMOVED lines=18> */
[----:B--2---:R-:W-:Y:S01]  /*4bb0*/  SHF.R.S32.HI R9, RZ, 0x1f, R8 ;  /* 0x0000001fff097819 */ /* 0x004fe20000011408 */
        /* <DEDUP_REMOVED lines=34> */
[----:B--2---:R-:W-:Y:S04]  /*4de0*/  IADD3 R4, P0, R4, UR9, RZ ;  /* 0x0000000904047c10 */ /* 0x004fe8000ff1e0ff */
        /* <DEDUP_REMOVED lines=8> */
[----:B--2---:R-:W-:Y:S11]  /*4e70*/  @!P6 IMAD.SHL.U32 R4, R244, 0x10, RZ ;  /* 0x00000010f404e824 */ /* 0x004ff600078e00ff */
[----:B------:R-:W-:Y:S01]  /*4e80*/  @!UPT UIADD3 URZ, URZ, URZ, URZ ;  /* 0x0000003f3f3ff290 */ /* 0x000fe2000fffe03f */
[----:B------:R4:W-:Y:S01]  /*4e90*/  LDGSTS.E.BYPASS.LTC128B.128 [R238+0x15080], [R12.64], !P0 ;  /* 0x150800000cee7fae */ /* 0x0009e2000c101d4e */
[----:B------:R-:W-:Y:S11]  /*4ea0*/  ISETP.LT.OR P0, PT, R6, 0x21, !P4 ;  /* 0x000000210600780c */ /* 0x000ff60006701670 */
[----:B------:R-:W-:Y:S02]  /*4eb0*/  @!UPT UIADD3 URZ, URZ, URZ, URZ ;  /* 0x0000003f3f3ff290 */ /* 0x000fe4000fffe03f */
[----:B------:R4:W-:Y:S04]  /*4ec0*/  LDGSTS.E.BYPASS.LTC128B.128 [R238+0x17080], [R10.64], !P0 ;  /* 0x170800000aee7fae */ /* 0x0009e8000c101d4e */
[----:B------:R4:W-:Y:S02]  /*4ed0*/  @!P6 LDGSTS.E.BYPASS.LTC128B.128 [R4+0x20080], [R8.64] ;  /* 0x200800000804efae */ /* 0x0009e4000b901d4e */
.L_x_562:
[-C--:B--2-4-:R-:W-:Y:S01]  /*4ee0*/  HMMA.16816.F32 R4, R192, R16.reuse, RZ ;  /* 0x00000010c004723c */ /* 0x094fe200000018ff */
[----:B-----5:R-:W2:Y:S01]  /*4ef0*/  LDL R236, [R1+0x10] ;  /* 0x0000100001ec7983 */ /* 0x020ea20000100800 */
[----:B------:R-:W-:Y:S02]  /*4f00*/  USHF.L.U32 UR11, UR11, 0xe, URZ ;  /* 0x0000000e0b0b7899 */ /* 0x000fe4000800063f */
[----:B------:R-:W-:Y:S01]  /*4f10*/  UISETP.GE.AND UP0, UPT, UR21, UR20, UPT ;  /* 0x000000141500728c */ /* 0x000fe2000bf06270 */
[----:B------:R-:W0:Y:S03]  /*4f20*/  LDGDEPBAR ;  /* 0x00000000000079af */ /* 0x000e260000000000 */
[C---:B------:R-:W-:Y:S08]  /*4f30*/  HMMA.16816.F32 R8, R188.reuse, R16, RZ ;  /* 0x00000010bc08723c */ /* 0x040ff000000018ff */
[-C--:B------:R-:W-:Y:S08]  /*4f40*/  HMMA.16816.F32 R12, R188, R18.reuse, RZ ;  /* 0x00000012bc0c723c */ /* 0x080ff000000018ff */
        /* <DEDUP_REMOVED lines=9> */
[-C--:B-1----:R-:W-:Y:S08]  /*4fe0*/  HMMA.16816.F32 R180, R192, R196.reuse, RZ ;  /* 0x000000c4c0b4723c */ /* 0x082ff000000018ff */
[C---:B------:R-:W-:Y:S07]  /*4ff0*/  HMMA.16816.F32 R184, R188.reuse, R196, RZ ;  /* 0x000000c4bcb8723c */ /* 0x040fee00000018ff */
[----:B------:R-:W-:Y:S01]  /*5000*/  IMAD.U32 R197, RZ, RZ, UR11 ;  /* 0x0000000bffc57e24 */ /* 0x000fe2000f8e00ff */
[-C--:B------:R-:W-:Y:S08]  /*5010*/  HMMA.16816.F32 R188, R188, R198.reuse, RZ ;  /* 0x000000c6bcbc723c */ /* 0x080ff000000018ff */
[----:B------:R-:W-:Y:S01]  /*5020*/  HMMA.16816.F32 R192, R192, R198, RZ ;  /* 0x000000c6c0c0723c */ /* 0x000fe200000018ff */
[----:B------:R-:W4:Y:S07]  /*5030*/  LDL.64 R198, [R1+0x8] ;  /* 0x0000080001c67983 */ /* 0x000f2e0000100a00 */
[-C--:B------:R-:W-:Y:S08]  /*5040*/  HMMA.16816.F32 R4, R200, R204.reuse, R4 ;  /* 0x000000ccc804723c */ /* 0x080ff00000001804 */
[C---:B------:R-:W-:Y:S08]  /*5050*/  HMMA.16816.F32 R8, R208.reuse, R204, R8 ;  /* 0x000000ccd008723c */ /* 0x040ff00000001808 */
[-C--:B------:R-:W-:Y:S08]  /*5060*/  HMMA.16816.F32 R12, R208, R206.reuse, R12 ;  /* 0x000000ced00c723c */ /* 0x080ff0000000180c */
[C---:B------:R-:W-:Y:S01]  /*5070*/  HMMA.16816.F32 R16, R200.reuse, R206, R16 ;  /* 0x000000cec810723c */ /* 0x040fe20000001810 */
[----:B------:R-:W-:Y:S07]  /*5080*/  LDSM.16.MT88.4 R204, [R0+0x1080] ;  /* 0x0010800000cc783b */ /* 0x000fee0000004200 */
[-C--:B---3--:R-:W-:Y:S08]  /*5090*/  HMMA.16816.F32 R20, R200, R212.reuse, R20 ;  /* 0x000000d4c814723c */ /* 0x088ff00000001814 */
[C---:B------:R-:W-:Y:S08]  /*50a0*/  HMMA.16816.F32 R24, R208.reuse, R212, R24 ;  /* 0x000000d4d018723c */ /* 0x040ff00000001818 */
[-C--:B------:R-:W-:Y:S08]  /*50b0*/  HMMA.16816.F32 R28, R208, R214.reuse, R28 ;  /* 0x000000d6d01c723c */ /* 0x080ff0000000181c */
[C---:B------:R-:W-:Y:S01]  /*50c0*/  HMMA.16816.F32 R32, R200.reuse, R214, R32 ;  /* 0x000000d6c820723c */ /* 0x040fe20000001820 */
[----:B------:R-:W-:Y:S07]  /*50d0*/  LDSM.16.MT88.4 R212, [R0+0x5080] ;  /* 0x0050800000d4783b */ /* 0x000fee0000004200 */
[-C--:B------:R-:W-:Y:S08]  /*50e0*/  HMMA.16816.F32 R164, R200, R216.reuse, R164 ;  /* 0x000000d8c8a4723c */ /* 0x080ff000000018a4 */
[C---:B------:R-:W-:Y:S08]  /*50f0*/  HMMA.16816.F32 R168, R208.reuse, R216, R168 ;  /* 0x000000d8d0a8723c */ /* 0x040ff000000018a8 */
[-C--:B------:R-:W-:Y:S08]  /*5100*/  HMMA.16816.F32 R172, R208, R218.reuse, R172 ;  /* 0x000000dad0ac723c */ /* 0x080ff000000018ac */
[C---:B------:R-:W-:Y:S08]  /*5110*/  HMMA.16816.F32 R176, R200.reuse, R218, R176 ;  /* 0x000000dac8b0723c */ /* 0x040ff000000018b0 */
[-C--:B------:R-:W-:Y:S08]  /*5120*/  HMMA.16816.F32 R180, R200, R220.reuse, R180 ;  /* 0x000000dcc8b4723c */ /* 0x080ff000000018b4 */
[C---:B------:R-:W-:Y:S08]  /*5130*/  HMMA.16816.F32 R184, R208.reuse, R220, R184 ;  /* 0x000000dcd0b8723c */ /* 0x040ff000000018b8 */
[-C--:B------:R-:W-:Y:S01]  /*5140*/  HMMA.16816.F32 R188, R208, R222.reuse, R188 ;  /* 0x000000ded0bc723c */ /* 0x080fe200000018bc */
[----:B------:R-:W-:Y:S07]  /*5150*/  LDSM.16.M88.4 R208, [R235+0x1000] ;  /* 0x00100000ebd0783b */ /* 0x000fee0000000200 */
[----:B------:R-:W-:Y:S01]  /*5160*/  HMMA.16816.F32 R192, R200, R222, R192 ;  /* 0x000000dec8c0723c */ /* 0x000fe200000018c0 */
[----:B------:R-:W-:Y:S03]  /*5170*/  LDSM.16.MT88.4 R200, [R0+0x3080] ;  /* 0x0030800000c8783b */ /* 0x000fe60000004200 */
[----:B----4-:R-:W-:Y:S01]  /*5180*/  IADD3 R196, P0, R198, UR11, RZ ;  /* 0x0000000bc6c47c10 */ /* 0x010fe2000ff1e0ff */
[----:B------:R-:W-:Y:S03]  /*5190*/  UMOV UR11, UR21 ;  /* 0x00000015000b7c82 */ /* 0x000fe60008000000 */
[----:B--2---:R-:W-:Y:S04]  /*51a0*/  LEA.HI.X.SX32 R197, R197, R236, 0x1, P0 ;  /* 0x000000ecc5c57211 */ /* 0x004fe800000f0eff */
[C---:B------:R-:W-:Y:S04]  /*51b0*/  LEA R236, P0, R196.reuse, c[0x0][0x220], 0x2 ;  /* 0x00008800c4ec7a11 */ /* 0x040fe800078010ff */
[----:B------:R-:W-:Y:S02]  /*51c0*/  LEA.HI.X R237, R196, c[0x0][0x224], R197, 0x2, P0 ;  /* 0x00008900c4ed7a11 */ /* 0x000fe400000f14c5 */
[----:B------:R-:W1:Y:S01]  /*51d0*/  LDSM.16.M88.4 R196, [R235] ;  /* 0x00000000ebc4783b */ /* 0x000e620000000200 */
[----:B------:R-:W-:Y:S01]  /*51e0*/  PLOP3.LUT P0, PT, PT, PT, UP0, 0x80, 0x0 ;  /* 0x000000000000781c */ /* 0x000fe20003f0f008 */
        /* <DEDUP_REMOVED lines=8> */
[C---:B------:R-:W-:Y:S01]  /*5270*/  HMMA.16816.F32 R32, R196.reuse, R202, R32 ;  /* 0x000000cac420723c */ /* 0x040fe20000001820 */
[----:B------:R-:W-:Y:S07]  /*5280*/  LDSM.16.M88.4 R200, [R234] ;  /* 0x00000000eac8783b */ /* 0x000fee0000000200 */
[-C--:B------:R-:W-:Y:S08]  /*5290*/  HMMA.16816.F32 R164, R196, R212.reuse, R164 ;  /* 0x000000d4c4a4723c */ /* 0x080ff000000018a4 */
[C---:B------:R-:W-:Y:S08]  /*52a0*/  HMMA.16816.F32 R168, R208.reuse, R212, R168 ;  /* 0x000000d4d0a8723c */ /* 0x040ff000000018a8 */
[-C--:B------:R-:W-:Y:S08]  /*52b0*/  HMMA.16816.F32 R172, R208, R214.reuse, R172 ;  /* 0x000000d6d0ac723c */ /* 0x080ff000000018ac */
[C---:B------:R-:W-:Y:S01]  /*52c0*/  HMMA.16816.F32 R176, R196.reuse, R214, R176 ;  /* 0x000000d6c4b0723c */ /* 0x040fe200000018b0 */
[----:B------:R-:W-:Y:S07]  /*52d0*/  LDSM.16.M88.4 R212, [R234+0x1000] ;  /* 0x00100000ead4783b */ /* 0x000fee0000000200 */
[-C--:B-1----:R-:W-:Y:S08]  /*52e0*/  HMMA.16816.F32 R180, R196, R204.reuse, R180 ;  /* 0x000000ccc4b4723c */ /* 0x082ff000000018b4 */
[C---:B------:R-:W-:Y:S08]  /*52f0*/  HMMA.16816.F32 R184, R208.reuse, R204, R184 ;  /* 0x000000ccd0b8723c */ /* 0x040ff000000018b8 */
[-C--:B------:R-:W-:Y:S01]  /*5300*/  HMMA.16816.F32 R188, R208, R206.reuse, R188 ;  /* 0x000000ced0bc723c */ /* 0x080fe200000018bc */
[----:B------:R-:W1:Y:S07]  /*5310*/  LDSM.16.MT88.4 R208, [R0+0x1880] ;  /* 0x0018800000d0783b */ /* 0x000e6e0000004200 */
[----:B------:R-:W-:Y:S01]  /*5320*/  HMMA.16816.F32 R192, R196, R206, R192 ;  /* 0x000000cec4c0723c */ /* 0x000fe200000018c0 */
[----:B------:R-:W2:Y:S04]  /*5330*/  LDSM.16.MT88.4 R196, [R0+0x3880] ;  /* 0x0038800000c4783b */ /* 0x000ea80000004200 */
[----:B------:R-:W3:Y:S03]  /*5340*/  LDSM.16.MT88.4 R204, [R0+0x5880] ;  /* 0x0058800000cc783b */ /* 0x000ee60000004200 */
[-C--:B-1----:R-:W-:Y:S08]  /*5350*/  HMMA.16816.F32 R4, R200, R208.reuse, R4 ;  /* 0x000000d0c804723c */ /* 0x082ff00000001804 */
[C---:B------:R-:W-:Y:S08]  /*5360*/  HMMA.16816.F32 R8, R212.reuse, R208, R8 ;  /* 0x000000d0d408723c */ /* 0x040ff00000001808 */
[-C--:B------:R-:W-:Y:S07]  /*5370*/  HMMA.16816.F32 R12, R212, R210.reuse, R12 ;  /* 0x000000d2d40c723c */ /* 0x080fee000000180c */
[----:B------:R-:W-:Y:S01]  /*5380*/  RED.E.ADD.F32.FTZ.RN.STRONG.GPU [R236.64], R4 ;  /* 0x00000004ec00798e */ /* 0x000fe2000c10e78e */
[C---:B------:R-:W-:Y:S03]  /*5390*/  HMMA.16816.F32 R16, R200.reuse, R210, R16 ;  /* 0x000000d2c810723c */ /* 0x040fe60000001810 */
[----:B------:R-:W1:Y:S04]  /*53a0*/  LDSM.16.MT88.4 R208, [R0+0x7880] ;  /* 0x0078800000d0783b */ /* 0x000e680000004200 */
[----:B------:R4:W-:Y:S01]  /*53b0*/  RED.E.ADD.F32.FTZ.RN.STRONG.GPU [R236.64+0x400], R5 ;  /* 0x00040005ec00798e */ /* 0x0009e2000c10e78e */
[-C--:B--2---:R-:W-:Y:S03]  /*53c0*/  HMMA.16816.F32 R20, R200, R196.reuse, R20 ;  /* 0x000000c4c814723c */ /* 0x084fe60000001814 */
[----:B------:R4:W-:Y:S04]  /*53d0*/  RED.E.ADD.F32.FTZ.RN.STRONG.GPU [R236.64+0x800], R6 ;  /* 0x00080006ec00798e */ /* 0x0009e8000c10e78e */
[----:B------:R4:W-:Y:S01]  /*53e0*/  RED.E.ADD.F32.FTZ.RN.STRONG.GPU [R236.64+0xc00], R7 ;  /* 0x000c0007ec00798e */ /* 0x0009e2000c10e78e */
[C---:B------:R-:W-:Y:S03]  /*53f0*/  HMMA.16816.F32 R24, R212.reuse, R196, R24 ;  /* 0x000000c4d418723c */ /* 0x040fe60000001818 */
[----:B------:R4:W-:Y:S04]  /*5400*/  RED.E.ADD.F32.FTZ.RN.STRONG.GPU [R236.64+0x1000], R8 ;  /* 0x00100008ec00798e */ /* 0x0009e8000c10e78e */
[----:B------:R4:W-:Y:S01]  /*5410*/  RED.E.ADD.F32.FTZ.RN.STRONG.GPU [R236.64+0x1400], R9 ;  /* 0x00140009ec00798e */ /* 0x0009e2000c10e78e */
[-C--:B------:R-:W-:Y:S03]  /*5420*/  HMMA.16816.F32 R28, R212, R198.reuse, R28 ;  /* 0x000000c6d41c723c */ /* 0x080fe6000000181c */
[----:B------:R4:W-:Y:S04]  /*5430*/  RED.E.ADD.F32.FTZ.RN.STRONG.GPU [R236.64+0x1800], R10 ;  /* 0x0018000aec00798e */ /* 0x0009e8000c10e78e */
[----:B------:R4:W-:Y:S01]  /*5440*/  RED.E.ADD.F32.FTZ.RN.STRONG.GPU [R236.64+0x1c00], R11 ;  /* 0x001c000bec00798e */ /* 0x0009e2000c10e78e */
[C---:B------:R-:W-:Y:S03]  /*5450*/  HMMA.16816.F32 R32, R200.reuse, R198, R32 ;  /* 0x000000c6c820723c */ /* 0x040fe60000001820 */
[----:B------:R4:W-:Y:S04]  /*5460*/  RED.E.ADD.F32.FTZ.RN.STRONG.GPU [R236.64+0x2000], R16 ;  /* 0x00200010ec00798e */ /* 0x0009e8000c10e78e */
[----:B------:R4:W-:Y:S01]  /*5470*/  RED.E.ADD.F32.FTZ.RN.STRONG.GPU [R236.64+0x2400], R17 ;  /* 0x00240011ec00798e */ /* 0x0009e2000c10e78e */
[-C--:B---3--:R-:W-:Y:S03]  /*5480*/  HMMA.16816.F32 R164, R200, R204.reuse, R164 ;  /* 0x000000ccc8a4723c */ /* 0x088fe600000018a4 */
        /* <DEDUP_REMOVED lines=11> */
[-C--:B-1----:R-:W-:Y:S03]  /*5540*/  HMMA.16816.F32 R180, R200, R208.reuse, R180 ;  /* 0x000000d0c8b4723c */ /* 0x082fe600000018b4 */
        /* <DEDUP_REMOVED lines=8> */
[----:B------:R-:W-:Y:S03]  /*55d0*/  HMMA.16816.F32 R192, R200, R210, R192 ;  /* 0x000000d2c8c0723c */ /* 0x000fe600000018c0 */
        /* <DEDUP_REMOVED lines=41> */
.L_x_560:
[----:B------:R-:W1:Y:S01]  /*5870*/  S2R R2, SR_TID.X ;  /* 0x0000000000027919 */ /* 0x000e620000002100 */
[----:B------:R-:W-:Y:S01]  /*5880*/  SHF.R.S32.HI R3, RZ, 0x1f, R244 ;  /* 0x0000001fff037819 */ /* 0x000fe200000114f4 */
[----:B------:R-:W-:Y:S01]  /*5890*/  FMUL.FTZ R100, R100, c[0x0][0x298] ;  /* 0x0000a60064647a20 */ /* 0x000fe20000410000 */
[----:B------:R-:W-:Y:S01]  /*58a0*/  LOP3.LUT P0, RZ, R252, 0x4, RZ, 0xc0, !PT ;  /* 0x00000004fcff7812 */ /* 0x000fe2000780c0ff */
[----:B------:R-:W-:Y:S01]  /*58b0*/  BAR.SYNC.DEFER_BLOCKING 0x1, 0x100 ;  /* 0x0044000000007b1d */ /* 0x000fe20000010000 */
[----:B------:R-:W-:Y:S01]  /*58c0*/  LEA.HI R4, R3, R244, RZ, 0x6 ;  /* 0x000000f403047211 */ /* 0x000fe200078f30ff */
[----:B----4-:R-:W-:Y:S01]  /*58d0*/  FMUL.FTZ R34, R101, c[0x0][0x298] ;  /* 0x0000a60065227a20 */ /* 0x010fe20000410000 */
        /* <DEDUP_REMOVED lines=22> */
[----:B------:R-:W-:Y:S01]  /*5a40*/  LEA.HI R0, R0, R2, RZ, 0x5 ;  /* 0x0000000200007211 */ /* 0x000fe200078f28ff */
[----:B------:R-:W-:Y:S01]  /*5a50*/  IMAD.SHL.U32 R2, R252, 0x40, RZ ;  /* 0x00000040fc027824 */ /* 0x000fe200078e00ff */
[----:B------:R-:W-:Y:S01]  /*5a60*/  F2FP.PACK_AB R64, R65, R64 ;  /* 0x000000404140723e */ /* 0x000fe200000000ff */
[----:B------:R-:W-:Y:S01]  /*5a70*/  FMUL.FTZ R28, R109, c[0x0][0x298] ;  /* 0x0000a6006d1c7a20 */ /* 0x000fe20000410000 */
[----:B------:R-:W-:Y:S01]  /*5a80*/  SHF.R.S32.HI R8, RZ, 0x5, R0 ;  /* 0x00000005ff087819 */ /* 0x000fe20000011400 */
[----:B------:R-:W-:Y:S01]  /*5a90*/  FMUL.FTZ R110, R110, c[0x0][0x298] ;  /* 0x0000a6006e6e7a20 */ /* 0x000fe20000410000 */
[----:B------:R-:W-:Y:S01]  /*5aa0*/  LOP3.LUT R6, R2, 0x1c0, RZ, 0xc0, !PT ;  /* 0x000001c002067812 */ /* 0x000fe200078ec0ff */
[----:B------:R-:W-:Y:S01]  /*5ab0*/  FMUL.FTZ R27, R111, c[0x0][0x298] ;  /* 0x0000a6006f1b7a20 */ /* 0x000fe20000410000 */
[----:B------:R-:W-:Y:S01]  /*5ac0*/  LEA.HI R0, R0, R8, RZ, 0x1 ;  /* 0x0000000800007211 */ /* 0x000fe200078f08ff */
[----:B------:R-:W-:Y:S01]  /*5ad0*/  FMUL.FTZ R116, R116, c[0x0][0x298] ;  /* 0x0000a60074747a20 */ /* 0x000fe20000410000 */
[----:B------:R-:W-:Y:S01]  /*5ae0*/  SHF.R.S32.HI R2, RZ, 0x6, R4 ;  /* 0x00000006ff027819 */ /* 0x000fe20000011404 */
[----:B------:R-:W-:Y:S01]  /*5af0*/  FMUL.FTZ R26, R117, c[0x0][0x298] ;  /* 0x0000a600751a7a20 */ /* 0x000fe20000410000 */
[CC--:B------:R-:W-:Y:S01]  /*5b00*/  LEA.HI R4, R3.reuse, R244.reuse, RZ, 0x2 ;  /* 0x000000f403047211 */ /* 0x0c0fe200078f10ff */
[----:B------:R-:W-:Y:S01]  /*5b10*/  FMUL.FTZ R118, R118, c[0x0][0x298] ;  /* 0x0000a60076767a20 */ /* 0x000fe20000410000 */
[----:B------:R-:W-:Y:S01]  /*5b20*/  LOP3.LUT R0, R0, 0xfffffffe, RZ, 0xc0, !PT ;  /* 0xfffffffe00007812 */ /* 0x000fe200078ec0ff */
[----:B------:R-:W-:Y:S01]  /*5b30*/  IMAD.SHL.U32 R2, R2, 0x8, RZ ;  /* 0x0000000802027824 */ /* 0x000fe200078e00ff */
[----:B------:R-:W-:Y:S01]  /*5b40*/  LEA.HI R3, R3, R244, RZ, 0x5 ;  /* 0x000000f403037211 */ /* 0x000fe200078f28ff */
[----:B------:R-:W-:Y:S01]  /*5b50*/  FMUL.FTZ R25, R119, c[0x0][0x298] ;  /* 0x0000a60077197a20 */ /* 0x000fe20000410000 */
[----:B------:R-:W-:Y:S01]  /*5b60*/  LOP3.LUT R5, R4, 0x7ffffffc, RZ, 0xc0, !PT ;  /* 0x7ffffffc04057812 */ /* 0x000fe200078ec0ff */
[----:B------:R-:W-:Y:S01]  /*5b70*/  IMAD.IADD R0, R8, 0x1, -R0 ;  /* 0x0000000108007824 */ /* 0x000fe200078e0a00 */
[----:B------:R-:W-:Y:S01]  /*5b80*/  LOP3.LUT R4, R3, 0xffffffe0, RZ, 0xc0, !PT ;  /* 0xffffffe003047812 */ /* 0x000fe200078ec0ff */
[----:B------:R-:W-:Y:S01]  /*5b90*/  FMUL.FTZ R128, R128, c[0x0][0x298] ;  /* 0x0000a60080807a20 */ /* 0x000fe20000410000 */
[----:B------:R-:W-:Y:S01]  /*5ba0*/  LOP3.LUT R3, R6, 0x18, R2, 0xf8, !PT ;  /* 0x0000001806037812 */ /* 0x000fe200078ef802 */
[----:B------:R-:W-:Y:S01]  /*5bb0*/  IMAD.IADD R2, R244, 0x1, -R5 ;  /* 0x00000001f4027824 */ /* 0x000fe200078e0a05 */
[----:B------:R-:W-:Y:S01]  /*5bc0*/  SHF.R.U32.HI R6, RZ, 0x3, R6 ;  /* 0x00000003ff067819 */ /* 0x000fe20000011606 */
[----:B------:R-:W-:Y:S01]  /*5bd0*/  IMAD.SHL.U32 R5, R0, 0x400, RZ ;  /* 0x0000040000057824 */ /* 0x000fe200078e00ff */
[----:B------:R-:W-:Y:S01]  /*5be0*/  F2FP.PACK_AB R66, R67, R66 ;  /* 0x000000424342723e */ /* 0x000fe200000000ff */
[----:B------:R-:W-:Y:S01]  /*5bf0*/  IMAD.IADD R0, R244, 0x1, -R4 ;  /* 0x00000001f4007824 */ /* 0x000fe200078e0a04 */
[----:B------:R-:W-:Y:S01]  /*5c00*/  LOP3.LUT R3, R3, R6, RZ, 0x3c, !PT ;  /* 0x0000000603037212 */ /* 0x000fe200078e3cff */
[----:B------:R-:W-:Y:S01]  /*5c10*/  IMAD R5, R2, 0x2, R5 ;  /* 0x0000000202057824 */ /* 0x000fe200078e0205 */
[----:B------:R-:W-:Y:S01]  /*5c20*/  F2FP.PACK_AB R56, R57, R56 ;  /* 0x000000383938723e */ /* 0x000fe200000000ff */
[----:B------:R-:W-:Y:S01]  /*5c30*/  IMAD.SHL.U32 R4, R8, 0x40, RZ ;  /* 0x0000004008047824 */ /* 0x000fe200078e00ff */
[----:B------:R-:W-:Y:S01]  /*5c40*/  SHF.R.S32.HI R2, RZ, 0x1f, R0 ;  /* 0x0000001fff027819 */ /* 0x000fe20000011400 */
[----:B------:R-:W-:Y:S01]  /*5c50*/  IMAD.IADD R3, R3, 0x1, R5 ;  /* 0x0000000103037824 */ /* 0x000fe200078e0205 */
[----:B------:R-:W-:Y:S01]  /*5c60*/  F2FP.PACK_AB R58, R59, R58 ;  /* 0x0000003a3b3a723e */ /* 0x000fe200000000ff */
[----:B------:R-:W-:Y:S01]  /*5c70*/  IMAD.SHL.U32 R6, R0, 0x8, RZ ;  /* 0x0000000800067824 */ /* 0x000fe200078e00ff */
[----:B------:R-:W-:Y:S01]  /*5c80*/  LOP3.LUT R7, R4, 0x1c0, RZ, 0xc0, !PT ;  /* 0x000001c004077812 */ /* 0x000fe200078ec0ff */
[----:B------:R-:W-:Y:S01]  /*5c90*/  FMUL.FTZ R22, R129, c[0x0][0x298] ;  /* 0x0000a60081167a20 */ /* 0x000fe20000410000 */
[----:B------:R-:W-:Y:S01]  /*5ca0*/  LEA.HI R2, R2, R0, RZ, 0x3 ;  /* 0x0000000002027211 */ /* 0x000fe200078f18ff */
[----:B------:R-:W-:Y:S01]  /*5cb0*/  IMAD.SHL.U32 R0, R3, 0x2, RZ ;  /* 0x0000000203007824 */ /* 0x000fe200078e00ff */
[----:B------:R-:W-:Y:S01]  /*5cc0*/  LOP3.LUT R4, R7, 0x38, R6, 0xf8, !PT ;  /* 0x0000003807047812 */ /* 0x000fe200078ef806 */
[----:B------:R-:W-:Y:S01]  /*5cd0*/  FMUL.FTZ R130, R130, c[0x0][0x298] ;  /* 0x0000a60082827a20 */ /* 0x000fe20000410000 */
[----:B------:R-:W-:Y:S01]  /*5ce0*/  SHF.R.U32.HI R35, RZ, 0x3, R7 ;  /* 0x00000003ff237819 */ /* 0x000fe20000011607 */
[----:B------:R-:W-:Y:S01]  /*5cf0*/  IMAD.SHL.U32 R7, R2, 0x200, RZ ;  /* 0x0000020002077824 */ /* 0x000fe200078e00ff */
[C---:B------:R-:W-:Y:S01]  /*5d00*/  IADD3 R2, R0.reuse, 0x40, RZ ;  /* 0x0000004000027810 */ /* 0x040fe20007ffe0ff */
[----:B------:R-:W-:Y:S01]  /*5d10*/  STS [R0+0x8080], R36 ;  /* 0x0080802400007388 */ /* 0x000fe20000000800 */
[C---:B------:R-:W-:Y:S01]  /*5d20*/  IADD3 R3, R0.reuse, 0x440, RZ ;  /* 0x0000044000037810 */ /* 0x040fe20007ffe0ff */
[----:B------:R-:W-:Y:S01]  /*5d30*/  FMUL.FTZ R21, R131, c[0x0][0x298] ;  /* 0x0000a60083157a20 */ /* 0x000fe20000410000 */
[C---:B------:R-:W-:Y:S01]  /*5d40*/  @P0 IADD3 R2, R0.reuse, -0x40, RZ ;  /* 0xffffffc000020810 */ /* 0x040fe20007ffe0ff */
[----:B------:R-:W-:Y:S01]  /*5d50*/  STS [R0+0x8480], R38 ;  /* 0x0084802600007388 */ /* 0x000fe20000000800 */
[----:B------:R-:W-:Y:S01]  /*5d60*/  @P0 IADD3 R3, R0, 0x3c0, RZ ;  /* 0x000003c000030810 */ /* 0x000fe20007ffe0ff */
[----:B------:R-:W-:Y:S01]  /*5d70*/  FMUL.FTZ R120, R120, c[0x0][0x298] ;  /* 0x0000a60078787a20 */ /* 0x000fe20000410000 */
[----:B------:R-:W-:Y:S01]  /*5d80*/  F2FP.PACK_AB R60, R61, R60 ;  /* 0x0000003c3d3c723e */ /* 0x000fe200000000ff */
[----:B------:R-:W-:Y:S01]  /*5d90*/  STS [R2+0x8080], R48 ;  /* 0x0080803002007388 */ /* 0x000fe20000000800 */
[----:B------:R-:W-:Y:S01]  /*5da0*/  F2FP.PACK_AB R62, R63, R62 ;  /* 0x0000003e3f3e723e */ /* 0x000fe200000000ff */
        /* <DEDUP_REMOVED lines=51> */
[----:B------:R-:W-:Y:S01]  /*60e0*/  FMUL.FTZ R146, R146, c[0x0][0x298] ;  /* 0x0000a60092927a20 */ /* 0x000fe20000410000 */
[----:B------:R-:W-:Y:S01]  /*60f0*/  F2FP.PACK_AB R25, R25, R118 ;  /* 0x000000761919723e */ /* 0x000fe200000000ff */
[----:B------:R-:W-:Y:S01]  /*6100*/  FMUL.FTZ R13, R147, c[0x0][0x298] ;  /* 0x0000a600930d7a20 */ /* 0x000fe20000410000 */
        /* <DEDUP_REMOVED lines=49> */
[----:B------:R-:W-:Y:S01]  /*6420*/  F2FP.PACK_AB R12, R12, R140 ;  /* 0x0000008c0c0c723e */ /* 0x000fe200000000ff */
[----:B------:R-:W-:Y:S01]  /*6430*/  USHF.R.S32.HI UR6, URZ, 0x1f, UR10 ;  /* 0x0000001f3f067899 */ /* 0x000fe2000801140a */
[----:B------:R-:W-:Y:S01]  /*6440*/  F2FP.PACK_AB R11, R11, R142 ;  /* 0x0000008e0b0b723e */ /* 0x000fe200000000ff */
[----:B------:R-:W-:Y:S01]  /*6450*/  STS [R0+0xf480], R90 ;  /* 0x00f4805a00007388 */ /* 0x000fe20000000800 */
[----:B------:R-:W-:Y:S01]  /*6460*/  F2FP.PACK_AB R149, R149, R148 ;  /* 0x000000949595723e */ /* 0x000fe200000000ff */
[----:B------:R-:W-:Y:S01]  /*6470*/  ULDC.64 UR4, c[0x0][0x340] ;  /* 0x0000d00000047ab9 */ /* 0x000fe20000000a00 */
[----:B------:R-:W-:Y:S01]  /*6480*/  F2FP.PACK_AB R150, R151, R150 ;  /* 0x000000969796723e */ /* 0x000fe200000000ff */
[----:B------:R-:W-:Y:S01]  /*6490*/  STS [R2+0xf080], R92 ;  /* 0x00f0805c02007388 */ /* 0x000fe20000000800 */
[----:B------:R-:W-:Y:S01]  /*64a0*/  F2FP.PACK_AB R10, R10, R160 ;  /* 0x000000a00a0a723e */ /* 0x000fe200000000ff */
[----:B------:R-:W-:Y:S01]  /*64b0*/  UIMAD UR4, UR6, UR4, URZ ;  /* 0x00000004060472a4 */ /* 0x000fe2000f8e023f */
[----:B------:R-:W-:Y:S01]  /*64c0*/  F2FP.PACK_AB R9, R9, R162 ;  /* 0x000000a20909723e */ /* 0x000fe200000000ff */
[----:B------:R-:W-:Y:S01]  /*64d0*/  STS [R2+0xf480], R94 ;  /* 0x00f4805e02007388 */ /* 0x000fe20000000800 */
[----:B------:R-:W-:Y:S01]  /*64e0*/  F2FP.PACK_AB R152, R153, R152 ;  /* 0x000000989998723e */ /* 0x000fe200000000ff */
[----:B------:R-:W-:Y:S01]  /*64f0*/  UIMAD UR4, UR10, UR5, UR4 ;  /* 0x000000050a0472a4 */ /* 0x000fe2000f8e0204 */
[----:B------:R-:W-:Y:S01]  /*6500*/  F2FP.PACK_AB R154, R155, R154 ;  /* 0x0000009a9b9a723e */ /* 0x000fe200000000ff */
[----:B------:R-:W-:Y:S01]  /*6510*/  STS [R0+0x80], R34 ;  /* 0x0000802200007388 */ /* 0x000fe20000000800 */
[----:B------:R-:W-:Y:S01]  /*6520*/  LOP3.LUT R35, R4, R35, RZ, 0x3c, !PT ;  /* 0x0000002304237212 */ /* 0x000fe200078e3cff */
[----:B------:R-:W-:Y:S01]  /*6530*/  BSSY B0, `(.L_x_564) ;  /* 0x0000050000007945 */ /* 0x000fe20003800000 */
[----:B------:R-:W-:Y:S01]  /*6540*/  F2FP.PACK_AB R5, R157, R156 ;  /* 0x0000009c9d05723e */ /* 0x000fe200000000ff */
[----:B------:R-:W-:Y:S01]  /*6550*/  STS [R0+0x480], R33 ;  /* 0x0004802100007388 */ /* 0x000fe20000000800 */
[----:B------:R-:W-:-:S02]  /*6560*/  F2FP.PACK_AB R4, R159, R158 ;  /* 0x0000009e9f04723e */ /* 0x000fc400000000ff */
[----:B------:R-:W-:Y:S01]  /*6570*/  LOP3.LUT R7, R35, 0x7ffff000, R7, 0xf8, !PT ;  /* 0x7ffff00023077812 */ /* 0x000fe200078ef807 */
        /* <DEDUP_REMOVED lines=25> */
[----:B------:R2:W-:Y:S04]  /*6710*/  STS [R2+0x6480], R9 ;  /* 0x0064800902007388 */ /* 0x0005e80000000800 */
[----:B------:R-:W-:Y:S04]  /*6720*/  STS [R0+0x7080], R152 ;  /* 0x0070809800007388 */ /* 0x000fe80000000800 */
[----:B------:R3:W-:Y:S04]  /*6730*/  STS [R0+0x7480], R154 ;  /* 0x0074809a00007388 */ /* 0x0007e80000000800 */
[----:B------:R4:W-:Y:S04]  /*6740*/  STS [R2+0x7080], R5 ;  /* 0x0070800502007388 */ /* 0x0009e80000000800 */
[----:B------:R5:W-:Y:S04]  /*6750*/  STS [R2+0x7480], R4 ;  /* 0x0074800402007388 */ /* 0x000be80000000800 */
[----:B-1----:R-:W1:Y:S04]  /*6760*/  S2R R12, SR_CTAID.X ;  /* 0x00000000000c7919 */ /* 0x002e680000002500 */
[----:B------:R-:W5:Y:S01]  /*6770*/  S2R R21, SR_CTAID.Y ;  /* 0x0000000000157919 */ /* 0x000f620000002600 */
[----:B--2---:R-:W-:Y:S01]  /*6780*/  SHF.R.S32.HI R9, RZ, 0x1f, R8 ;  /* 0x0000001fff097819 */ /* 0x004fe20000011408 */
[----:B---3--:R-:W-:-:S02]  /*6790*/  IMAD.SHL.U32 R0, R7, 0x2, RZ ;  /* 0x0000000207007824 */ /* 0x008fc400078e00ff */
[----:B------:R-:W-:Y:S01]  /*67a0*/  BAR.SYNC.DEFER_BLOCKING 0x1, 0x100 ;  /* 0x0044000000007b1d */ /* 0x000fe20000010000 */
[----:B------:R-:W-:Y:S01]  /*67b0*/  SHF.R.S32.HI R7, RZ, 0x1f, R6 ;  /* 0x0000001fff077819 */ /* 0x000fe20000011406 */
[----:B----4-:R-:W-:-:S04]  /*67c0*/  IMAD.MOV.U32 R5, RZ, RZ, -0x40 ;  /* 0xffffffc0ff057424 */ /* 0x010fc800078e00ff */
[----:B-1----:R-:W-:Y:S01]  /*67d0*/  IMAD R5, R12, R5, c[0x0][0x2f0] ;  /* 0x0000bc000c057624 */ /* 0x002fe200078e0205 */
[----:B-----5:R-:W-:Y:S01]  /*67e0*/  SHF.R.S32.HI R22, RZ, 0x1f, R21 ;  /* 0x0000001fff167819 */ /* 0x020fe20000011415 */
[----:B------:R-:W-:-:S03]  /*67f0*/  IMAD.WIDE.U32 R2, R21, c[0x0][0x338], R6 ;  /* 0x0000ce0015027a25 */ /* 0x000fc600078e0006 */
[----:B------:R-:W-:Y:S01]  /*6800*/  IMNMX R20, R5, 0x40, PT ;  /* 0x0000004005147817 */ /* 0x000fe20003800200 */
[----:B------:R-:W-:-:S03]  /*6810*/  IMAD R4, R22, c[0x0][0x338], RZ ;  /* 0x0000ce0016047a24 */ /* 0x000fc600078e02ff */
[----:B------:R-:W-:Y:S01]  /*6820*/  ISETP.GE.AND P2, PT, R8, R20, PT ;  /* 0x000000140800720c */ /* 0x000fe20003f46270 */
[----:B------:R-:W-:Y:S01]  /*6830*/  IMAD R4, R21, c[0x0][0x33c], R4 ;  /* 0x0000cf0015047a24 */ /* 0x000fe200078e0204 */
[----:B------:R1:W2:Y:S02]  /*6840*/  LDS.128 R24, [R0+0x8480] ;  /* 0x0084800000187984 */ /* 0x0002a40000000c00 */
[----:B------:R-:W-:Y:S01]  /*6850*/  ISETP.GE.OR P0, PT, R6, c[0x0][0x324], P2 ;  /* 0x0000c90006007a0c */ /* 0x000fe20001706670 */
[----:B------:R-:W-:Y:S01]  /*6860*/  IMAD.IADD R3, R3, 0x1, R4 ;  /* 0x0000000103037824 */ /* 0x000fe200078e0204 */
[----:B------:R1:W3:Y:S01]  /*6870*/  LDS.128 R28, [R0+0x8880] ;  /* 0x00888000001c7984 */ /* 0x0002e20000000c00 */
[----:B------:R-:W-:-:S03]  /*6880*/  IMAD.U32 R4, RZ, RZ, UR10 ;  /* 0x0000000aff047e24 */ /* 0x000fc6000f8e00ff */
[----:B------:R1:W4:Y:S01]  /*6890*/  LDS.128 R32, [R0+0x8c80] ;  /* 0x008c800000207984 */ /* 0x0003220000000c00 */
[----:B------:R-:W-:-:S03]  /*68a0*/  IMAD.WIDE.U32 R10, R4, c[0x0][0x340], R2 ;  /* 0x0000d000040a7a25 */ /* 0x000fc600078e0002 */
[----:B------:R1:W1:Y:S01]  /*68b0*/  LDS.128 R36, [R0+0x9080] ;  /* 0x0090800000247984 */ /* 0x0002620000000c00 */
[----:B------:R-:W-:Y:S01]  /*68c0*/  IMAD.WIDE R4, R12, 0x40, R8 ;  /* 0x000000400c047825 */ /* 0x000fe200078e0208 */
[----:B------:R-:W-:Y:S02]  /*68d0*/  IADD3 R3, R11, UR4, RZ ;  /* 0x000000040b037c10 */ /* 0x000fe4000fffe0ff */
        /* <DEDUP_REMOVED lines=21> */
.L_x_565:
[----:B--234-:R-:W-:Y:S05]  /*6a30*/  BSYNC B0 ;  /* 0x0000000000007941 */ /* 0x01cfea0003800000 */
.L_x_564:
        /* <DEDUP_REMOVED lines=17> */
.L_x_567:
[----:B------:R-:W-:Y:S05]  /*6b50*/  BSYNC B0 ;  /* 0x0000000000007941 */ /* 0x000fea0003800000 */
.L_x_566:
        /* <DEDUP_REMOVED lines=17> */
.L_x_569:
[----:B------:R-:W-:Y:S05]  /*6c70*/  BSYNC B0 ;  /* 0x0000000000007941 */ /* 0x000fea0003800000 */
.L_x_568:
        /* <DEDUP_REMOVED lines=16> */
.L_x_571:
[----:B------:R-:W-:Y:S05]  /*6d80*/  BSYNC B0 ;  /* 0x0000000000007941 */ /* 0x000fea0003800000 */
.L_x_570:
        /* <DEDUP_REMOVED lines=16> */
.L_x_573:
[----:B------:R-:W-:Y:S05]  /*6e90*/  BSYNC B0 ;  /* 0x0000000000007941 */ /* 0x000fea0003800000 */
.L_x_572:
        /* <DEDUP_REMOVED lines=16> */
.L_x_575:
[----:B------:R-:W-:Y:S05]  /*6fa0*/  BSYNC B0 ;  /* 0x0000000000007941 */ /* 0x000fea0003800000 */
.L_x_574:
        /* <DEDUP_REMOVED lines=16> */
.L_x_577:
[----:B------:R-:W-:Y:S05]  /*70b0*/  BSYNC B0 ;  /* 0x0000000000007941 */ /* 0x000fea0003800000 */
.L_x_576:
        /* <DEDUP_REMOVED lines=15> */
.L_x_579:
[----:B------:R-:W-:Y:S05]  /*71b0*/  BSYNC B0 ;  /* 0x0000000000007941 */ /* 0x000fea0003800000 */
.L_x_578:
[----:B------:R-:W-:Y:S01]  /*71c0*/  IMAD R0, R22, c[0x0][0x308], RZ ;  /* 0x0000c20016007a24 */ /* 0x000fe200078e02ff */
[----:B------:R-:W-:Y:S01]  /*71d0*/  ULDC.64 UR4, c[0x0][0x310] ;  /* 0x0000c40000047ab9 */ /* 0x000fe20000000a00 */
[C---:B--2---:R-:W-:Y:S01]  /*71e0*/  IMAD.WIDE.U32 R2, R21.reuse, c[0x0][0x308], R6 ;  /* 0x0000c20015027a25 */ /* 0x044fe200078e0006 */
[----:B------:R-:W-:Y:S01]  /*71f0*/  ISETP.GE.OR P0, PT, R6, c[0x0][0x2f4], P2 ;  /* 0x0000bd0006007a0c */ /* 0x000fe20001706670 */
[----:B------:R-:W-:Y:S01]  /*7200*/  UIMAD UR4, UR6, UR4, URZ ;  /* 0x00000004060472a4 */ /* 0x000fe2000f8e023f */
[----:B------:R-:W-:Y:S01]  /*7210*/  BSSY B0, `(.L_x_580) ;  /* 0x0000010000007945 */ /* 0x000fe20003800000 */
[----:B------:R-:W-:Y:S02]  /*7220*/  IMAD R0, R21, c[0x0][0x30c], R0 ;  /* 0x0000c30015007a24 */ /* 0x000fe400078e0200 */
[----:B------:R-:W-:-:S03]  /*7230*/  UIMAD UR4, UR10, UR5, UR4 ;  /* 0x000000050a0472a4 */ /* 0x000fc6000f8e0204 */
[----:B------:R-:W-:Y:S02]  /*7240*/  IADD3 R3, R3, R0, RZ ;  /* 0x0000000003037210 */ /* 0x000fe40007ffe0ff */
        /* <DEDUP_REMOVED lines=12> */
.L_x_581:
[----:B------:R-:W-:Y:S05]  /*7310*/  BSYNC B0 ;  /* 0x0000000000007941 */ /* 0x000fea0003800000 */
.L_x_580:
        /* <DEDUP_REMOVED lines=15> */
.L_x_583:
[----:B------:R-:W-:Y:S05]  /*7410*/  BSYNC B0 ;  /* 0x0000000000007941 */ /* 0x000fea0003800000 */
.L_x_582:
        /* <DEDUP_REMOVED lines=15> */
.L_x_585:
[----:B------:R-:W-:Y:S05]  /*7510*/  BSYNC B0 ;  /* 0x0000000000007941 */ /* 0x000fea0003800000 */
.L_x_584:
        /* <DEDUP_REMOVED lines=14> */
.L_x_587:
[----:B------:R-:W-:Y:S05]  /*7600*/  BSYNC B0 ;  /* 0x0000000000007941 */ /* 0x000fea0003800000 */
.L_x_586:
        /* <DEDUP_REMOVED lines=14> */
.L_x_589:
[----:B------:R-:W-:Y:S05]  /*76f0*/  BSYNC B0 ;  /* 0x0000000000007941 */ /* 0x000fea0003800000 */
.L_x_588:
        /* <DEDUP_REMOVED lines=14> */
.L_x_591:
[----:B------:R-:W-:Y:S05]  /*77e0*/  BSYNC B0 ;  /* 0x0000000000007941 */ /* 0x000fea0003800000 */
.L_x_590:
        /* <DEDUP_REMOVED lines=14> */
.L_x_593:
[----:B------:R-:W-:Y:S05]  /*78d0*/  BSYNC B0 ;  /* 0x0000000000007941 */ /* 0x000fea0003800000 */
.L_x_592:
[----:B------:R-:W-:-:S13]  /*78e0*/  ISETP.GE.OR P0, PT, R6, c[0x0][0x2f4], P1 ;  /* 0x0000bd0006007a0c */ /* 0x000fda0000f06670 */
[----:B------:R-:W-:Y:S05]  /*78f0*/  @P0 EXIT ;  /* 0x000000000000094d */ /* 0x000fea0003800000 */
[----:B------:R-:W-:Y:S02]  /*7900*/  IADD3 R6, P0, R4, 0x38, RZ ;  /* 0x0000003804067810 */ /* 0x000fe40007f1e0ff */
[----:B------:R-:W-:Y:S02]  /*7910*/  MOV R2, R8 ;  /* 0x0000000800027202 */ /* 0x000fe40000000f00 */
[----:B------:R-:W-:-:S03]  /*7920*/  IADD3.X R0, RZ, R5, RZ, P0, !PT ;  /* 0x00000005ff007210 */ /* 0x000fc600007fe4ff */
[----:B------:R-:W-:-:S04]  /*7930*/  IMAD.WIDE.U32 R4, R6, c[0x0][0x300], R2 ;  /* 0x0000c00006047a25 */ /* 0x000fc800078e0002 */
[----:B------:R-:W-:Y:S01]  /*7940*/  IMAD R0, R0, c[0x0][0x300], RZ ;  /* 0x0000c00000007a24 */ /* 0x000fe200078e02ff */
[----:B------:R-:W-:-:S03]  /*7950*/  LEA R2, P0, R4, c[0x0][0x2e8], 0x1 ;  /* 0x0000ba0004027a11 */ /* 0x000fc600078008ff */
[----:B------:R-:W-:-:S05]  /*7960*/  IMAD R0, R6, c[0x0][0x304], R0 ;  /* 0x0000c10006007a24 */ /* 0x000fca00078e0200 */
[----:B------:R-:W-:-:S04]  /*7970*/  IADD3 R0, R5, R0, RZ ;  /* 0x0000000005007210 */ /* 0x000fc80007ffe0ff */
[----:B------:R-:W-:-:S05]  /*7980*/  LEA.HI.X R3, R4, c[0x0][0x2ec], R0, 0x1, P0 ;  /* 0x0000bb0004037a11 */ /* 0x000fca00000f0c00 */
[----:B------:R-:W-:Y:S01]  /*7990*/  STG.E.128 [R2.64], R80 ;  /* 0x0000005002007986 */ /* 0x000fe2000c101d0e */
[----:B------:R-:W-:Y:S05]  /*79a0*/  EXIT ;  /* 0x000000000000794d */ /* 0x000fea0003800000 */
.L_x_594:
        /* <DEDUP_REMOVED lines=13> */
.L_x_1161:


//--------------------- .text._ZN7cutlass13device_kernelIN5flash19enable_sm80_to_sm89INS1_16FlashAttnBwdSm80INS1_25CollectiveMainloopBwdSm80ILi1ELi1EN4cute5tupleIJNS5_1CILi64EEES8_NS7_ILi256EEEEEENS_6half_tEfNS_4arch4Sm80ELb0ELb0ELb0ELb0ELb0ELb0ELb0ELb0ELi2ELi4ELi2ELi2ELb0EEENS1_24CollectiveEpilogueBwdGQAISA_fSD_Li256ELb0ELb0EEENS1_19SingleTileSchedulerILb0ELb0ELb0ELi64EEEEEEEEEvNT_6ParamsE --------------------------
	.section	.text._ZN7cutlass13device_kernelIN5flash19enable_sm80_to_sm89INS1_16FlashAttnBwdSm80INS1_25CollectiveMainloopBwdSm80ILi1ELi1EN4cute5tupleIJNS5_1CILi64EEES8_NS7_ILi256EEEEEENS_6half_tEfNS_4arch4Sm80ELb0ELb0ELb0ELb0ELb0ELb0ELb0ELb0ELi2ELi4ELi2ELi2ELb0EEENS1_24CollectiveEpilogueBwdGQAISA_fSD_Li256ELb0ELb0EEENS1_19SingleTileSchedulerILb0ELb0ELb0ELi64EEEEEEEEEvNT_6ParamsE,"ax",@progbits
	.sectioninfo	@"SHI_REGISTERS=255"
	.align	128
.text._ZN7cutlass13device_kernelIN5flash19enable_sm80_to_sm89INS1_16FlashAttnBwdSm80INS1_25CollectiveMainloopBwdSm80ILi1ELi1EN4cute5tupleIJNS5_1CILi64EEES8_NS7_ILi256EEEEEENS_6half_tEfNS_4arch4Sm80ELb0ELb0ELb0ELb0ELb0ELb0ELb0ELb0ELi2ELi4ELi2ELi2ELb0EEENS1_24CollectiveEpilogueBwdGQAISA_fSD_Li256ELb0ELb0EEENS1_19SingleTileSchedulerILb0ELb0ELb0ELi64EEEEEEEEEvNT_6ParamsE:
        .type           _ZN7cutlass13device_kernelIN5flash19enable_sm80_to_sm89INS1_16FlashAttnBwdSm80INS1_25CollectiveMainloopBwdSm80ILi1ELi1EN4cute5tupleIJNS5_1CILi64EEES8_NS7_ILi256EEEEEENS_6half_tEfNS_4arch4Sm80ELb0ELb0ELb0ELb0ELb0ELb0ELb0ELb0ELi2ELi4ELi2ELi2ELb0EEENS1_24CollectiveEpilogueBwdGQAISA_fSD_Li256ELb0ELb0EEENS1_19SingleTileSchedulerILb0ELb0ELb0ELi64EEEEEEEEEvNT_6ParamsE,@function
        .size           _ZN7cutlass13device_kernelIN5flash19enable_sm80_to_sm89INS1_16FlashAttnBwdSm80INS1_25CollectiveMainloopBwdSm80ILi1ELi1EN4cute5tupleIJNS5_1CILi64EEES8_NS7_ILi256EEEEEENS_6half_tEfNS_4arch4Sm80ELb0ELb0ELb0ELb0ELb0ELb0ELb0ELb0ELi2ELi4ELi2ELi2ELb0EEENS1_24CollectiveEpilogueBwdGQAISA_fSD_Li256ELb0ELb0EEENS1_19SingleTileSchedulerILb0ELb0ELb0ELi64EEEEEEEEEvNT_6ParamsE,(.L_x_1162 - _ZN7cutlass13device_kernelIN5flash19enable_sm80_to_sm89INS1_16FlashAttnBwdSm80INS1_25CollectiveMainloopBwdSm80ILi1ELi1EN4cute5tupleIJNS5_1CILi64EEES8_NS7_ILi256EEEEEENS_6half_tEfNS_4arch4Sm80ELb0ELb0ELb0ELb0ELb0ELb0ELb0ELb0ELi2ELi4ELi2ELi2ELb0EEENS1_24CollectiveEpilogueBwdGQAISA_fSD_Li256ELb0ELb0EEENS1_19SingleTileSchedulerILb0ELb0ELb0ELi64EEEEEEEEEvNT_6ParamsE)
        .other          _ZN7cutlass13device_kernelIN5flash19enable_sm80_to_sm89INS1_16FlashAttnBwdSm80INS1_25CollectiveMainloopBwdSm80ILi1ELi1EN4cute5tupleIJNS5_1CILi64EEES8_NS7_ILi256EEEEEENS_6half_tEfNS_4arch4Sm80ELb0ELb0ELb0ELb0ELb0ELb0ELb0ELb0ELi2ELi4ELi2ELi2ELb0EEENS1_24CollectiveEpilogueBwdGQAISA_fSD_Li256ELb0ELb0EEENS1_19SingleTileSchedulerILb0ELb0ELb0ELi64EEEEEEEEEvNT_6ParamsE,@"STO_CUDA_ENTRY STV_DEFAULT"
_ZN7cutlass13device_kernelIN5flash19enable_sm80_to_sm89INS1_16FlashAttnBwdSm80INS1_25CollectiveMainloopBwdSm80ILi1ELi1EN4cute5tupleIJNS5_1CILi64EEES8_NS7_ILi256EEEEEENS_6half_tEfNS_4arch4Sm80ELb0ELb0ELb0ELb0ELb0ELb0ELb0ELb0ELi2ELi4ELi2ELi2ELb0EEENS1_24CollectiveEpilogueBwdGQAISA_fSD_Li256ELb0ELb0EEENS1_19SingleTileSchedulerILb0ELb0ELb0ELi64EEEEEEEEEvNT_6ParamsE:
        /* <DEDUP_REMOVED lines=8> */
[----:B------:R-:W-:Y:S01]  /*0080*/  IMAD.MOV.U32 R25, RZ, RZ, R3 ;  /* 0x000000ffff197224 */ /* 0x000fe200078e0003 */
[----:B------:R-:W2:Y:S01]  /*0090*/  S2R R18, SR_CTAID.Y ;  /* 0x0000000000127919 */ /* 0x000ea20000002600 */
[----:B------:R-:W-:Y:S01]  /*00a0*/  ULDC.64 UR4, c[0x0][0x1e8] ;  /* 0x00007a0000047ab9 */ /* 0x000fe20000000a00 */
[----:B------:R-:W-:Y:S01]  /*00b0*/  ISETP.NE.AND P0, PT, R0, 0x1, PT ;  /* 0x000000010000780c */ /* 0x000fe20003f05270 */
[----:B------:R-:W-:Y:S01]  /*00c0*/  UIMAD UR4, UR11, UR4, URZ ;  /* 0x000000040b0472a4 */ /* 0x000fe2000f8e023f */
[----:B------:R-:W3:Y:S01]  /*00d0*/  S2R R10, SR_CTAID.X ;  /* 0x00000000000a7919 */ /* 0x000ee20000002500 */
[----:B------:R-:W-:Y:S01]  /*00e0*/  IMAD.MOV.U32 R22, RZ, RZ, -0x40 ;  /* 0xffffffc0ff167424 */ /* 0x000fe200078e00ff */
[----:B------:R-:W-:Y:S01]  /*00f0*/  ULDC.64 UR14, c[0x0][0x118] ;  /* 0x00004600000e7ab9 */ /* 0x000fe20000000a00 */
[----:B------:R-:W-:Y:S01]  /*0100*/  IMAD.U32 R13, RZ, RZ, UR10 ;  /* 0x0000000aff0d7e24 */ /* 0x000fe2000f8e00ff */
[----:B------:R-:W-:Y:S01]  /*0110*/  UIMAD UR6, UR10, UR5, UR4 ;  /* 0x000000050a0672a4 */ /* 0x000fe2000f8e0204 */
[----:B------:R-:W-:Y:S01]  /*0120*/  IMAD.MOV.U32 R17, RZ, RZ, c[0x0][0x1dc] ;  /* 0x00007700ff117624 */ /* 0x000fe200078e00ff */
[----:B------:R-:W-:Y:S01]  /*0130*/  UMOV UR16, 0x6 ;  /* 0x0000000600107882 */ /* 0x000fe20000000000 */
[----:B------:R-:W-:Y:S01]  /*0140*/  CS2R R158, SRZ ;  /* 0x00000000009e7805 */ /* 0x000fe2000001ff00 */
[----:B------:R-:W-:Y:S01]  /*0150*/  ULDC.64 UR4, c[0x0][0x1b8] ;  /* 0x00006e0000047ab9 */ /* 0x000fe20000000a00 */
[----:B------:R-:W-:Y:S01]  /*0160*/  CS2R R156, SRZ ;  /* 0x00000000009c7805 */ /* 0x000fe2000001ff00 */
[----:B------:R-:W-:Y:S01]  /*0170*/  UIMAD UR4, UR11, UR4, URZ ;  /* 0x000000040b0472a4 */ /* 0x000fe2000f8e023f */
[----:B------:R-:W-:Y:S01]  /*0180*/  CS2R R162, SRZ ;  /* 0x0000000000a27805 */ /* 0x000fe2000001ff00 */
[----:B------:R-:W-:Y:S01]  /*0190*/  ULDC UR20, c[0x0][0x168] ;  /* 0x00005a0000147ab9 */ /* 0x000fe20000000800 */
[----:B------:R-:W-:Y:S01]  /*01a0*/  CS2R R160, SRZ ;  /* 0x0000000000a07805 */ /* 0x000fe2000001ff00 */
[----:B------:R-:W-:Y:S01]  /*01b0*/  UIMAD UR4, UR10, UR5, UR4 ;  /* 0x000000050a0472a4 */ /* 0x000fe2000f8e0204 */
[----:B------:R-:W-:Y:S01]  /*01c0*/  CS2R R154, SRZ ;  /* 0x00000000009a7805 */ /* 0x000fe2000001ff00 */
[--C-:B-1----:R-:W-:Y:S01]  /*01d0*/  IMAD.MOV.U32 R24, RZ, RZ, R2.reuse ;  /* 0x000000ffff187224 */ /* 0x102fe200078e0002 */
[----:B------:R1:W-:Y:S01]  /*01e0*/  STL [R1], R2 ;  /* 0x0000000201007387 */ /* 0x0003e20000100800 */
[----:B------:R-:W-:Y:S01]  /*01f0*/  IMAD.MOV.U32 R24, RZ, RZ, R2 ;  /* 0x000000ffff187224 */ /* 0x000fe200078e0002 */
[----:B------:R-:W-:Y:S01]  /*0200*/  UISETP.GE.AND UP0, UPT, UR20, 0x1, UPT ;  /* 0x000000011400788c */ /* 0x000fe2000bf06270 */
[----:B--2---:R-:W-:Y:S01]  /*0210*/  @P0 IMAD.HI.U32 R3, R18, c[0x0][0x24c], RZ ;  /* 0x0000930012030a27 */ /* 0x004fe200078e00ff */
[----:B------:R-:W-:Y:S01]  /*0220*/  SHF.R.S32.HI R23, RZ, 0x1f, R18 ;  /* 0x0000001fff177819 */ /* 0x000fe20000011412 */
[----:B------:R-:W-:Y:S01]  /*0230*/  CS2R R152, SRZ ;  /* 0x0000000000987805 */ /* 0x000fe2000001ff00 */
[----:B------:R-:W-:Y:S01]  /*0240*/  SHF.R.S32.HI R19, RZ, 0x1f, R24 ;  /* 0x0000001fff137819 */ /* 0x000fe20000011418 */
[----:B------:R-:W-:Y:S01]  /*0250*/  IMAD.MOV.U32 R0, RZ, RZ, R18 ;  /* 0x000000ffff007224 */ /* 0x000fe200078e0012 */
[----:B------:R-:W-:Y:S01]  /*0260*/  @P0 SHF.R.U32.HI R0, RZ, c[0x0][0x250], R3 ;  /* 0x00009400ff000a19 */ /* 0x000fe20000011603 */
[----:B---3--:R-:W-:Y:S01]  /*0270*/  IMAD R22, R10, R22, c[0x0][0x198] ;  /* 0x000066000a167624 */ /* 0x008fe200078e0216 */
[----:B------:R-:W-:Y:S01]  /*0280*/  CS2R R150, SRZ ;  /* 0x0000000000967805 */ /* 0x000fe2000001ff00 */
[----:B------:R-:W-:Y:S01]  /*0290*/  IMAD.SHL.U32 R30, R24, 0x4, RZ ;  /* 0x00000004181e7824 */ /* 0x000fe200078e00ff */
[----:B------:R-:W-:Y:S01]  /*02a0*/  CS2R R148, SRZ ;  /* 0x0000000000947805 */ /* 0x000fe2000001ff00 */
[----:B------:R-:W-:Y:S01]  /*02b0*/  CS2R R142, SRZ ;  /* 0x00000000008e7805 */ /* 0x000fe2000001ff00 */
[----:B------:R-:W-:Y:S01]  /*02c0*/  CS2R R140, SRZ ;  /* 0x00000000008c7805 */ /* 0x000fe2000001ff00 */
[----:B------:R-:W-:Y:S01]  /*02d0*/  CS2R R146, SRZ ;  /* 0x0000000000927805 */ /* 0x000fe2000001ff00 */
[----:B------:R-:W-:Y:S01]  /*02e0*/  SHF.R.S32.HI R31, RZ, 0x1f, R30 ;  /* 0x0000001fff1f7819 */ /* 0x000fe2000001141e */
        /* <DEDUP_REMOVED lines=8> */
[----:B-1----:R-:W-:Y:S01]  /*0370*/  LEA.HI R2, R19, R24, RZ, 0x3 ;  /* 0x0000001813027211 */ /* 0x002fe200078f18ff */
[----:B------:R-:W-:Y:S01]  /*0380*/  CS2R R128, SRZ ;  /* 0x0000000000807805 */ /* 0x000fe2000001ff00 */
[----:B------:R-:W-:Y:S01]  /*0390*/  CS2R R122, SRZ ;  /* 0x00000000007a7805 */ /* 0x000fe2000001ff00 */
[----:B------:R-:W-:Y:S01]  /*03a0*/  CS2R R120, SRZ ;  /* 0x0000000000787805 */ /* 0x000fe2000001ff00 */
[----:B------:R-:W-:Y:S01]  /*03b0*/  SHF.R.S32.HI R26, RZ, 0x3, R2 ;  /* 0x00000003ff1a7819 */ /* 0x000fe20000011402 */
[----:B------:R-:W-:Y:S01]  /*03c0*/  CS2R R118, SRZ ;  /* 0x0000000000767805 */ /* 0x000fe2000001ff00 */
[----:B------:R-:W-:Y:S01]  /*03d0*/  LOP3.LUT R2, R2, 0xfffffff8, RZ, 0xc0, !PT ;  /* 0xfffffff802027812 */ /* 0x000fe200078ec0ff */
[----:B------:R-:W-:Y:S01]  /*03e0*/  CS2R R116, SRZ ;  /* 0x0000000000747805 */ /* 0x000fe2000001ff00 */
[----:B------:R-:W-:Y:S01]  /*03f0*/  SHF.R.S32.HI R27, RZ, 0x1f, R26 ;  /* 0x0000001fff1b7819 */ /* 0x000fe2000001141a */
[----:B------:R-:W-:Y:S01]  /*0400*/  IMAD.SHL.U32 R3, R26, 0x40, RZ ;  /* 0x000000401a037824 */ /* 0x000fe200078e00ff */
[----:B------:R-:W-:Y:S01]  /*0410*/  CS2R R110, SRZ ;  /* 0x00000000006e7805 */ /* 0x000fe2000001ff00 */
[----:B------:R-:W-:Y:S01]  /*0420*/  IMAD.IADD R20, R24, 0x1, -R2 ;  /* 0x0000000118147824 */ /* 0x000fe200078e0a02 */
[----:B------:R-:W-:Y:S01]  /*0430*/  SHF.R.S32.HI R2, RZ, 0x1f, R0 ;  /* 0x0000001fff027819 */ /* 0x000fe20000011400 */
[----:B------:R-:W-:Y:S01]  /*0440*/  IMAD.WIDE R10, R10, 0x40, R26 ;  /* 0x000000400a0a7825 */ /* 0x000fe200078e021a */
[----:B------:R1:W-:Y:S01]  /*0450*/  STL.64 [R1+0x8], R26 ;  /* 0x0000081a01007387 */ /* 0x0003e20000100a00 */
[----:B------:R-:W-:Y:S01]  /*0460*/  CS2R R108, SRZ ;  /* 0x00000000006c7805 */ /* 0x000fe2000001ff00 */
[----:B------:R-:W-:Y:S01]  /*0470*/  CS2R R114, SRZ ;  /* 0x0000000000727805 */ /* 0x000fe2000001ff00 */
[----:B------:R-:W-:Y:S01]  /*0480*/  IMAD.SHL.U32 R14, R20, 0x8, RZ ;  /* 0x00000008140e7824 */ /* 0x000fe200078e00ff */
[----:B------:R-:W-:Y:S01]  /*0490*/  CS2R R112, SRZ ;  /* 0x0000000000707805 */ /* 0x000fe2000001ff00 */
[C---:B------:R-:W-:Y:S01]  /*04a0*/  IMAD R4, R2.reuse, c[0x0][0x1e0], RZ ;  /* 0x0000780002047a24 */ /* 0x040fe200078e02ff */
[----:B------:R-:W-:Y:S01]  /*04b0*/  CS2R R106, SRZ ;  /* 0x00000000006a7805 */ /* 0x000fe2000001ff00 */
[----:B------:R-:W-:Y:S01]  /*04c0*/  IMAD R6, R2, c[0x0][0x1b0], RZ ;  /* 0x00006c0002067a24 */ /* 0x000fe200078e02ff */
[----:B------:R-:W-:Y:S01]  /*04d0*/  SHF.R.S32.HI R15, RZ, 0x1f, R14 ;  /* 0x0000001fff0f7819 */ /* 0x000fe2000001140e */
[C---:B------:R-:W-:Y:S01]  /*04e0*/  IMAD R7, R0.reuse, c[0x0][0x1e4], R4 ;  /* 0x0000790000077a24 */ /* 0x040fe200078e0204 */
[----:B------:R-:W-:Y:S01]  /*04f0*/  LOP3.LUT R2, R3, 0x1c0, RZ, 0xc0, !PT ;  /* 0x000001c003027812 */ /* 0x000fe200078ec0ff */
[----:B------:R-:W-:Y:S01]  /*0500*/  IMAD R6, R0, c[0x0][0x1b4], R6 ;  /* 0x00006d0000067a24 */ /* 0x000fe200078e0206 */
[----:B------:R-:W-:Y:S01]  /*0510*/  ISETP.GE.AND P6, PT, R14, c[0x0][0x1cc], PT ;  /* 0x000073000e007a0c */ /* 0x000fe20003fc6270 */
[--C-:B------:R-:W-:Y:S01]  /*0520*/  IMAD.WIDE.U32 R4, R0, c[0x0][0x1e0], R14.reuse ;  /* 0x0000780000047a25 */ /* 0x100fe200078e000e */
[----:B------:R-:W-:Y:S01]  /*0530*/  LOP3.LUT R9, R2, 0x38, R14, 0xf8, !PT ;  /* 0x0000003802097812 */ /* 0x000fe200078ef80e */
[----:B------:R-:W-:Y:S01]  /*0540*/  CS2R R104, SRZ ;  /* 0x0000000000687805 */ /* 0x000fe2000001ff00 */
[----:B------:R-:W-:Y:S01]  /*0550*/  SHF.R.U32.HI R8, RZ, 0x3, R2 ;  /* 0x00000003ff087819 */ /* 0x000fe20000011602 */
[----:B------:R-:W-:Y:S01]  /*0560*/  IMAD.WIDE.U32 R2, R0, c[0x0][0x1b0], R14 ;  /* 0x00006c0000027a25 */ /* 0x000fe200078e000e */
[----:B------:R-:W-:Y:S01]  /*0570*/  CS2R R102, SRZ ;  /* 0x0000000000667805 */ /* 0x000fe2000001ff00 */
[----:B------:R-:W-:Y:S01]  /*0580*/  CS2R R100, SRZ ;  /* 0x0000000000647805 */ /* 0x000fe2000001ff00 */
[----:B------:R-:W-:Y:S01]  /*0590*/  LOP3.LUT R16, R9, R8, RZ, 0x3c, !PT ;  /* 0x0000000809107212 */ /* 0x000fe200078e3cff */
[----:B------:R-:W-:Y:S01]  /*05a0*/  IMAD.IADD R5, R5, 0x1, R7 ;  /* 0x0000000105057824 */ /* 0x000fe200078e0207 */
[----:B------:R-:W-:Y:S01]  /*05b0*/  CS2R R94, SRZ ;  /* 0x00000000005e7805 */ /* 0x000fe2000001ff00 */
[----:B------:R-:W-:Y:S01]  /*05c0*/  IMAD.U32 R0, RZ, RZ, UR10 ;  /* 0x0000000aff007e24 */ /* 0x000fe2000f8e00ff */
[----:B------:R-:W-:Y:S01]  /*05d0*/  CS2R R92, SRZ ;  /* 0x00000000005c7805 */ /* 0x000fe2000001ff00 */
[----:B------:R-:W-:Y:S01]  /*05e0*/  IMAD.IADD R3, R3, 0x1, R6 ;  /* 0x0000000103037824 */ /* 0x000fe200078e0206 */
[----:B------:R-:W-:Y:S01]  /*05f0*/  CS2R R98, SRZ ;  /* 0x0000000000627805 */ /* 0x000fe2000001ff00 */
[----:B------:R-:W-:Y:S01]  /*0600*/  IMAD.WIDE.U32 R4, R0, c[0x0][0x1e8], R4 ;  /* 0x00007a0000047a25 */ /* 0x000fe200078e0004 */
[----:B------:R-:W-:Y:S01]  /*0610*/  CS2R R96, SRZ ;  /* 0x0000000000607805 */ /* 0x000fe2000001ff00 */
[----:B------:R-:W-:Y:S01]  /*0620*/  CS2R R90, SRZ ;  /* 0x00000000005a7805 */ /* 0x000fe2000001ff00 */
[----:B------:R-:W-:Y:S01]  /*0630*/  CS2R R88, SRZ ;  /* 0x0000000000587805 */ /* 0x000fe2000001ff00 */
[----:B------:R-:W-:Y:S01]  /*0640*/  IMAD.U32 R6, RZ, RZ, UR10 ;  /* 0x0000000aff067e24 */ /* 0x000fe2000f8e00ff */
[----:B------:R-:W-:Y:S01]  /*0650*/  IADD3 R5, R5, UR6, RZ ;  /* 0x0000000605057c10 */ /* 0x000fe2000fffe0ff */
[----:B------:R-:W-:Y:S01]  /*0660*/  IMAD R0, R27, c[0x0][0x178], RZ ;  /* 0x00005e001b007a24 */ /* 0x000fe200078e02ff */
[----:B------:R-:W-:Y:S01]  /*0670*/  CS2R R86, SRZ ;  /* 0x0000000000567805 */ /* 0x000fe2000001ff00 */
[----:B------:R-:W-:Y:S01]  /*0680*/  IMAD.WIDE.U32 R2, R6, c[0x0][0x1b8], R2 ;  /* 0x00006e0006027a25 */ /* 0x000fe200078e0002 */
[----:B------:R-:W-:Y:S01]  /*0690*/  CS2R R84, SRZ ;  /* 0x0000000000547805 */ /* 0x000fe2000001ff00 */
[----:B------:R-:W-:Y:S01]  /*06a0*/  CS2R R78, SRZ ;  /* 0x00000000004e7805 */ /* 0x000fe2000001ff00 */
[----:B------:R-:W-:Y:S01]  /*06b0*/  CS2R R76, SRZ ;  /* 0x00000000004c7805 */ /* 0x000fe2000001ff00 */
[----:B------:R-:W-:Y:S01]  /*06c0*/  IMAD R6, R11, c[0x0][0x1d8], RZ ;  /* 0x000076000b067a24 */ /* 0x000fe200078e02ff */
[----:B------:R-:W-:Y:S01]  /*06d0*/  IADD3 R3, R3, UR4, RZ ;  /* 0x0000000403037c10 */ /* 0x000fe2000fffe0ff */
[C---:B------:R-:W-:Y:S01]  /*06e0*/  IMAD R0, R26.reuse, c[0x0][0x17c], R0 ;  /* 0x00005f001a007a24 */ /* 0x040fe200078e0200 */
[----:B------:R-:W-:Y:S01]  /*06f0*/  ULDC.64 UR4, c[0x0][0x188] ;  /* 0x0000620000047ab9 */ /* 0x000fe20000000a00 */
[----:B------:R-:W-:Y:S01]  /*0700*/  IMAD.WIDE.U32 R8, R26, c[0x0][0x178], R14 ;  /* 0x00005e001a087a25 */ /* 0x000fe200078e000e */
[----:B------:R-:W-:Y:S01]  /*0710*/  UIMAD UR4, UR11, UR4, URZ ;  /* 0x000000040b0472a4 */ /* 0x000fe2000f8e023f */
[----:B------:R-:W-:Y:S01]  /*0720*/  CS2R R82, SRZ ;  /* 0x0000000000527805 */ /* 0x000fe2000001ff00 */
[----:B------:R-:W-:Y:S01]  /*0730*/  CS2R R80, SRZ ;  /* 0x0000000000507805 */ /* 0x000fe2000001ff00 */
[C---:B------:R-:W-:Y:S01]  /*0740*/  IMAD R6, R10.reuse, c[0x0][0x1dc], R6 ;  /* 0x000077000a067a24 */ /* 0x040fe200078e0206 */
[----:B------:R-:W-:Y:S01]  /*0750*/  UIMAD UR5, UR10, UR5, UR4 ;  /* 0x000000050a0572a4 */ /* 0x000fe2000f8e0204 */
[----:B------:R-:W-:Y:S01]  /*0760*/  IMAD.WIDE.U32 R4, R10, c[0x0][0x1d8], R4 ;  /* 0x000076000a047a25 */ /* 0x000fe200078e0004 */
[----:B------:R-:W-:Y:S01]  /*0770*/  CS2R R74, SRZ ;  /* 0x00000000004a7805 */ /* 0x000fe2000001ff00 */
[----:B------:R-:W-:Y:S01]  /*0780*/  CS2R R72, SRZ ;  /* 0x0000000000487805 */ /* 0x000fe2000001ff00 */
[----:B------:R-:W-:Y:S01]  /*0790*/  CS2R R70, SRZ ;  /* 0x0000000000467805 */ /* 0x000fe2000001ff00 */
[----:B------:R-:W-:Y:S01]  /*07a0*/  IMAD.IADD R9, R9, 0x1, R0 ;  /* 0x0000000109097824 */ /* 0x000fe200078e0200 */
[----:B------:R-:W-:Y:S01]  /*07b0*/  CS2R R68, SRZ ;  /* 0x0000000000447805 */ /* 0x000fe2000001ff00 */
[----:B------:R-:W-:Y:S01]  /*07c0*/  IMAD R0, R23, c[0x0][0x180], RZ ;  /* 0x0000600017007a24 */ /* 0x000fe200078e02ff */
[----:B------:R-:W-:Y:S01]  /*07d0*/  CS2R R62, SRZ ;  /* 0x00000000003e7805 */ /* 0x000fe2000001ff00 */
[----:B------:R-:W-:Y:S01]  /*07e0*/  IMAD R7, R11, c[0x0][0x1a8], RZ ;  /* 0x00006a000b077a24 */ /* 0x000fe200078e02ff */
[----:B------:R-:W-:Y:S01]  /*07f0*/  CS2R R60, SRZ ;  /* 0x00000000003c7805 */ /* 0x000fe2000001ff00 */
[----:B------:R-:W-:Y:S01]  /*0800*/  IMAD.IADD R5, R5, 0x1, R6 ;  /* 0x0000000105057824 */ /* 0x000fe200078e0206 */
[----:B------:R-:W-:Y:S01]  /*0810*/  LEA R6, P0, R4, c[0x0][0x1c0], 0x1 ;  /* 0x0000700004067a11 */ /* 0x000fe200078008ff */
[----:B------:R-:W-:Y:S01]  /*0820*/  IMAD R0, R18, c[0x0][0x184], R0 ;  /* 0x0000610012007a24 */ /* 0x000fe200078e0200 */
[----:B------:R-:W-:Y:S01]  /*0830*/  CS2R R66, SRZ ;  /* 0x0000000000427805 */ /* 0x000fe2000001ff00 */
[----:B------:R-:W-:Y:S01]  /*0840*/  IMAD R12, R10, c[0x0][0x1ac], R7 ;  /* 0x00006b000a0c7a24 */ /* 0x000fe200078e0207 */
[----:B------:R-:W-:Y:S01]  /*0850*/  LEA.HI.X R7, R4, c[0x0][0x1c4], R5, 0x1, P0 ;  /* 0x0000710004077a11 */ /* 0x000fe200000f0c05 */
[----:B------:R-:W-:Y:S01]  /*0860*/  IMAD.WIDE.U32 R8, R18, c[0x0][0x180], R8 ;  /* 0x0000600012087a25 */ /* 0x000fe200078e0008 */
[----:B------:R-:W-:Y:S01]  /*0870*/  CS2R R64, SRZ ;  /* 0x0000000000407805 */ /* 0x000fe2000001ff00 */
[----:B------:R-:W-:Y:S01]  /*0880*/  CS2R R58, SRZ ;  /* 0x00000000003a7805 */ /* 0x000fe2000001ff00 */
[----:B------:R-:W-:Y:S01]  /*0890*/  CS2R R56, SRZ ;  /* 0x0000000000387805 */ /* 0x000fe2000001ff00 */
[----:B------:R-:W-:Y:S01]  /*08a0*/  IMAD.WIDE.U32 R10, R10, c[0x0][0x1a8], R2 ;  /* 0x00006a000a0a7a25 */ /* 0x000fe200078e0002 */
[----:B------:R-:W-:Y:S01]  /*08b0*/  CS2R R54, SRZ ;  /* 0x0000000000367805 */ /* 0x000fe2000001ff00 */
[----:B------:R-:W-:Y:S01]  /*08c0*/  CS2R R52, SRZ ;  /* 0x0000000000347805 */ /* 0x000fe2000001ff00 */
[----:B------:R-:W-:Y:S01]  /*08d0*/  CS2R R46, SRZ ;  /* 0x00000000002e7805 */ /* 0x000fe2000001ff00 */
[----:B------:R-:W-:Y:S01]  /*08e0*/  IMAD.MOV.U32 R5, RZ, RZ, c[0x0][0x1d8] ;  /* 0x00007600ff057624 */ /* 0x000fe200078e00ff */
[C---:B------:R-:W-:Y:S01]  /*08f0*/  LEA R2, P0, R10.reuse, c[0x0][0x190], 0x1 ;  /* 0x000064000a027a11 */ /* 0x040fe200078008ff */
[----:B------:R-:W-:Y:S01]  /*0900*/  IMAD.IADD R9, R9, 0x1, R0 ;  /* 0x0000000109097824 */ /* 0x000fe200078e0200 */
[----:B------:R-:W-:Y:S01]  /*0910*/  CS2R R44, SRZ ;  /* 0x00000000002c7805 */ /* 0x000fe2000001ff00 */
[----:B------:R-:W-:Y:S01]  /*0920*/  IMAD.IADD R0, R11, 0x1, R12 ;  /* 0x000000010b007824 */ /* 0x000fe200078e020c */
[----:B------:R-:W-:Y:S01]  /*0930*/  LEA R4, P1, R5, R6, 0x6 ;  /* 0x0000000605047211 */ /* 0x000fe200078230ff */
[----:B------:R-:W-:Y:S01]  /*0940*/  IMAD.WIDE.U32 R12, R13, c[0x0][0x188], R8 ;  /* 0x000062000d0c7a25 */ /* 0x000fe200078e0008 */
[----:B------:R-:W-:Y:S01]  /*0950*/  LEA.HI R8, R19, R24, RZ, 0x6 ;  /* 0x0000001813087211 */ /* 0x000fe200078f30ff */
[----:B------:R-:W-:Y:S01]  /*0960*/  CS2R R50, SRZ ;  /* 0x0000000000327805 */ /* 0x000fe2000001ff00 */
[----:B------:R-:W-:Y:S01]  /*0970*/  LEA.HI.X R3, R10, c[0x0][0x194], R0, 0x1, P0 ;  /* 0x000065000a037a11 */ /* 0x000fe200000f0c00 */
[----:B------:R-:W-:Y:S01]  /*0980*/  IMAD.IADD R0, R22, 0x1, -R26 ;  /* 0x0000000116007824 */ /* 0x000fe200078e0a1a */
[----:B------:R-:W-:Y:S01]  /*0990*/  LEA.HI.X R5, R5, R7, R17, 0x6, P1 ;  /* 0x0000000705057211 */ /* 0x000fe200008f3411 */
[----:B------:R-:W-:Y:S01]  /*09a0*/  IMAD.MOV.U32 R9, RZ, RZ, c[0x0][0x1a8] ;  /* 0x00006a00ff097624 */ /* 0x000fe200078e00ff */
[----:B------:R-:W-:Y:S01]  /*09b0*/  IADD3 R17, R14, 0x40, RZ ;  /* 0x000000400e117810 */ /* 0x000fe20007ffe0ff */
[----:B------:R-:W-:Y:S01]  /*09c0*/  IMAD.MOV.U32 R10, RZ, RZ, c[0x0][0x1ac] ;  /* 0x00006b00ff0a7624 */ /* 0x000fe200078e00ff */
[----:B------:R-:W-:Y:S01]  /*09d0*/  SHF.R.S32.HI R21, RZ, 0x6, R8 ;  /* 0x00000006ff157819 */ /* 0x000fe20000011408 */
[----:B------:R-:W-:Y:S01]  /*09e0*/  CS2R R48, SRZ ;  /* 0x0000000000307805 */ /* 0x000fe2000001ff00 */
[----:B------:R-:W-:Y:S01]  /*09f0*/  ISETP.LT.OR P2, PT, R0, 0x1, P6 ;  /* 0x000000010000780c */ /* 0x000fe20003741670 */
[----:B------:R-:W-:Y:S01]  /*0a00*/  CS2R R42, SRZ ;  /* 0x00000000002a7805 */ /* 0x000fe2000001ff00 */
[----:B------:R-:W-:Y:S01]  /*0a10*/  ISETP.GE.AND P3, PT, R17, c[0x0][0x1cc], PT ;  /* 0x0000730011007a0c */ /* 0x000fe20003f66270 */
[----:B------:R-:W-:Y:S01]  /*0a20*/  IMAD R8, R21, 0x200, R16 ;  /* 0x0000020015087824 */ /* 0x000fe200078e0210 */
[----:B------:R-:W-:Y:S01]  /*0a30*/  IADD3 R11, R14, 0x80, RZ ;  /* 0x000000800e0b7810 */ /* 0x000fe20007ffe0ff */
[----:B------:R-:W-:Y:S01]  /*0a40*/  CS2R R40, SRZ ;  /* 0x0000000000287805 */ /* 0x000fe2000001ff00 */
[----:B------:R-:W-:Y:S01]  /*0a50*/  ISETP.LT.OR P0, PT, R0, 0x1, P3 ;  /* 0x000000010000780c */ /* 0x000fe20001f01670 */
[----:B------:R-:W-:Y:S01]  /*0a60*/  IMAD.SHL.U32 R242, R8, 0x2, RZ ;  /* 0x0000000208f27824 */ /* 0x000fe200078e00ff */
[----:B------:R-:W-:Y:S01]  /*0a70*/  ISETP.GE.AND P5, PT, R11, c[0x0][0x1cc], PT ;  /* 0x000073000b007a0c */ /* 0x000fe20003fa6270 */
[----:B------:R-:W-:Y:S01]  /*0a80*/  CS2R R38, SRZ ;  /* 0x0000000000267805 */ /* 0x000fe2000001ff00 */
[----:B------:R-:W-:Y:S01]  /*0a90*/  LEA R8, P4, R9, R2, 0x6 ;  /* 0x0000000209087211 */ /* 0x000fe200078830ff */
[----:B------:R-:W-:Y:S01]  /*0aa0*/  CS2R R36, SRZ ;  /* 0x0000000000247805 */ /* 0x000fe2000001ff00 */
[----:B------:R-:W-:Y:S01]  /*0ab0*/  IADD3 R16, R14, 0xc0, RZ ;  /* 0x000000c00e107810 */ /* 0x000fe20007ffe0ff */
[----:B------:R2:W-:Y:S01]  /*0ac0*/  LDGSTS.E.BYPASS.LTC128B.128 [R242+0x8080], [R6.64], !P2 ;  /* 0x0808000006f27fae */ /* 0x0005e2000d101d4e */
[----:B------:R-:W-:-:S02]  /*0ad0*/  ISETP.LT.OR P2, PT, R0, 0x1, P5 ;  /* 0x000000010000780c */ /* 0x000fc40002f41670 */
[----:B------:R-:W-:Y:S02]  /*0ae0*/  LEA.HI.X R9, R9, R3, R10, 0x6, P4 ;  /* 0x0000000309097211 */ /* 0x000fe400020f340a */
[----:B------:R-:W-:Y:S01]  /*0af0*/  ISETP.GE.AND P1, PT, R16, c[0x0][0x1cc], PT ;  /* 0x0000730010007a0c */ /* 0x000fe20003f26270 */
[----:B------:R2:W-:Y:S01]  /*0b00*/  LDGSTS.E.BYPASS.LTC128B.128 [R242+0xa080], [R6.64+0x80], !P0 ;  /* 0x0a08008006f27fae */ /* 0x0005e2000c101d4e */
[----:B------:R-:W-:Y:S01]  /*0b10*/  IADD3 R10, R13, UR5, RZ ;  /* 0x000000050d0a7c10 */ /* 0x000fe2000fffe0ff */
[----:B------:R-:W-:Y:S01]  /*0b20*/  ULDC.64 UR4, c[0x0][0x278] ;  /* 0x00009e0000047ab9 */ /* 0x000fe20000000a00 */
[----:B------:R-:W-:Y:S01]  /*0b30*/  LEA R32, P4, R12, c[0x0][0x160], 0x1 ;  /* 0x000058000c207a11 */ /* 0x000fe200078808ff */
[----:B------:R-:W-:Y:S01]  /*0b40*/  UIMAD UR6, UR11, UR4, URZ ;  /* 0x000000040b0672a4 */ /* 0x000fe2000f8e023f */
[----:B------:R-:W-:Y:S01]  /*0b50*/  ISETP.LT.OR P0, PT, R0, 0x1, P1 ;  /* 0x000000010000780c */ /* 0x000fe20000f01670 */
[----:B------:R-:W-:Y:S01]  /*0b60*/  UIMAD.WIDE.U32 UR12, UR10, UR4, URZ ;  /* 0x000000040a0c72a5 */ /* 0x000fe2000f8e003f */
[----:B------:R-:W-:Y:S01]  /*0b70*/  LEA.HI.X R33, R12, c[0x0][0x164], R10, 0x1, P4 ;  /* 0x000059000c217a11 */ /* 0x000fe200020f0c0a */
[----:B------:R2:W-:Y:S01]  /*0b80*/  LDGSTS.E.BYPASS.LTC128B.128 [R242+0xc080], [R6.64+0x100], !P2 ;  /* 0x0c08010006f27fae */ /* 0x0005e2000d101d4e */
[C---:B------:R-:W-:Y:S01]  /*0b90*/  ISETP.LT.OR P4, PT, R0.reuse, 0x21, P6 ;  /* 0x000000210000780c */ /* 0x040fe20003781670 */
[----:B------:R-:W-:Y:S01]  /*0ba0*/  UIMAD UR5, UR10, UR5, UR6 ;  /* 0x000000050a0572a4 */ /* 0x000fe2000f8e0206 */
[C---:B------:R-:W-:Y:S01]  /*0bb0*/  ISETP.LT.OR P3, PT, R0.reuse, 0x21, P3 ;  /* 0x000000210000780c */ /* 0x040fe20001f61670 */
[----:B------:R1:W-:Y:S01]  /*0bc0*/  STL.64 [R1+0x18], R32 ;  /* 0x0000182001007387 */ /* 0x0003e20000100a00 */
[C---:B------:R-:W-:Y:S01]  /*0bd0*/  ISETP.LT.OR P2, PT, R0.reuse, 0x21, P5 ;  /* 0x000000210000780c */ /* 0x040fe20002f41670 */
[----:B------:R-:W-:Y:S01]  /*0be0*/  UIADD3 UR8, UR13, UR5, URZ ;  /* 0x000000050d087290 */ /* 0x000fe2000fffe03f */
[----:B------:R-:W-:Y:S01]  /*0bf0*/  ISETP.LT.OR P1, PT, R0, 0x21, P1 ;  /* 0x000000210000780c */ /* 0x000fe20000f21670 */
[----:B------:R-:W-:Y:S01]  /*0c00*/  ULDC.64 UR6, c[0x0][0x178] ;  /* 0x00005e0000067ab9 */ /* 0x000fe20000000a00 */
[----:B------:R-:W-:Y:S01]  /*0c10*/  ISETP.GE.AND P6, PT, R14, c[0x0][0x19c], PT ;  /* 0x000067000e007a0c */ /* 0x000fe20003fc6270 */
[----:B------:R2:W-:Y:S01]  /*0c20*/  LDGSTS.E.BYPASS.LTC128B.128 [R242+0xe080], [R6.64+0x180], !P0 ;  /* 0x0e08018006f27fae */ /* 0x0005e2000c101d4e */
[----:B------:R-:W-:Y:S01]  /*0c30*/  ISETP.GE.AND P0, PT, R17, c[0x0][0x19c], PT ;  /* 0x0000670011007a0c */ /* 0x000fe20003f06270 */
[----:B------:R-:W-:Y:S01]  /*0c40*/  ULDC.64 UR4, c[0x0][0x218] ;  /* 0x0000860000047ab9 */ /* 0x000fe20000000a00 */
[----:B------:R-:W-:Y:S01]  /*0c50*/  IADD3 R10, -R26, c[0x0][0x168], RZ ;  /* 0x00005a001a0a7a10 */ /* 0x000fe20007ffe1ff */
[----:B------:R3:W-:Y:S01]  /*0c60*/  LDGSTS.E.BYPASS.LTC128B.128 [R242+0x9080], [R4.64], !P4 ;  /* 0x0908000004f27fae */ /* 0x0007e2000e101d4e */
[----:B------:R-:W-:Y:S01]  /*0c70*/  ISETP.LT.OR P4, PT, R0, 0x1, P6 ;  /* 0x000000010000780c */ /* 0x000fe20003781670 */
[----:B------:R-:W-:-:S02]  /*0c80*/  UIMAD UR4, UR11, UR4, URZ ;  /* 0x000000040b0472a4 */ /* 0x000fc4000f8e023f */
[----:B------:R3:W-:Y:S01]  /*0c90*/  LDGSTS.E.BYPASS.LTC128B.128 [R242+0xb080], [R4.64+0x80], !P3 ;  /* 0x0b08008004f27fae */ /* 0x0007e2000d901d4e */
[C---:B------:R-:W-:Y:S01]  /*0ca0*/  ISETP.LT.OR P3, PT, R0.reuse, 0x1, P0 ;  /* 0x000000010000780c */ /* 0x040fe20000761670 */
[----:B------:R-:W-:Y:S01]  /*0cb0*/  USHF.L.U32 UR9, UR6, 0x6, URZ ;  /* 0x0000000606097899 */ /* 0x000fe2000800063f */
[----:B------:R-:W-:Y:S01]  /*0cc0*/  ISETP.LT.OR P0, PT, R0, 0x21, P0 ;  /* 0x000000210000780c */ /* 0x000fe20000701670 */
[----:B------:R3:W-:Y:S01]  /*0cd0*/  LDGSTS.E.BYPASS.LTC128B.128 [R242+0xd080], [R4.64+0x100], !P2 ;  /* 0x0d08010004f27fae */ /* 0x0007e2000d101d4e */
[----:B------:R-:W-:Y:S01]  /*0ce0*/  ISETP.GE.AND P2, PT, R11, c[0x0][0x19c], PT ;  /* 0x000067000b007a0c */ /* 0x000fe20003f46270 */
[----:B------:R-:W-:Y:S02]  /*0cf0*/  UIMAD UR4, UR10, UR5, UR4 ;  /* 0x000000050a0472a4 */ /* 0x000fe4000f8e0204 */
[----:B------:R3:W-:Y:S01]  /*0d00*/  LDGSTS.E.BYPASS.LTC128B.128 [R242+0xf080], [R4.64+0x180], !P1 ;  /* 0x0f08018004f27fae */ /* 0x0007e2000c901d4e */
[----:B------:R-:W-:Y:S01]  /*0d10*/  ISETP.GE.AND P1, PT, R16, c[0x0][0x19c], PT ;  /* 0x0000670010007a0c */ /* 0x000fe20003f26270 */
[----:B------:R-:W-:Y:S01]  /*0d20*/  USHF.L.U64.HI UR7, UR6, UR16, UR7 ;  /* 0x0000001006077299 */ /* 0x000fe20008010207 */
[C---:B------:R-:W-:Y:S01]  /*0d30*/  ISETP.LT.OR P5, PT, R0.reuse, 0x1, P2 ;  /* 0x000000010000780c */ /* 0x040fe200017a1670 */
[----:B------:R4:W-:Y:S01]  /*0d40*/  LDGSTS.E.BYPASS.LTC128B.128 [R242+0x80], [R2.64], !P4 ;  /* 0x0008000002f27fae */ /* 0x0009e2000e101d4e */
[----:B------:R-:W-:-:S03]  /*0d50*/  ISETP.LT.OR P2, PT, R0, 0x21, P2 ;  /* 0x000000210000780c */ /* 0x000fc60001741670 */
[----:B------:R4:W-:Y:S01]  /*0d60*/  LDGSTS.E.BYPASS.LTC128B.128 [R242+0x2080], [R2.64+0x80], !P3 ;  /* 0x0208008002f27fae */ /* 0x0009e2000d901d4e */
[C---:B------:R-:W-:Y:S01]  /*0d70*/  ISETP.LT.OR P3, PT, R0.reuse, 0x1, P1 ;  /* 0x000000010000780c */ /* 0x040fe20000f61670 */
[----:B--2---:R-:W-:Y:S01]  /*0d80*/  IMAD R6, R23, c[0x0][0x270], RZ ;  /* 0x00009c0017067a24 */ /* 0x004fe200078e02ff */
[----:B------:R-:W-:Y:S01]  /*0d90*/  ISETP.LT.OR P1, PT, R0, 0x21, P1 ;  /* 0x000000210000780c */ /* 0x000fe20000f21670 */
[----:B------:R1:W-:Y:S02]  /*0da0*/  STL.64 [R1+0x20], R30 ;  /* 0x0000201e01007387 */ /* 0x0003e40000100a00 */
[----:B------:R-:W-:Y:S02]  /*0db0*/  IMAD R6, R18, c[0x0][0x274], R6 ;  /* 0x00009d0012067a24 */ /* 0x000fe400078e0206 */
[----:B------:R4:W-:Y:S01]  /*0dc0*/  LDGSTS.E.BYPASS.LTC128B.128 [R242+0x4080], [R2.64+0x100], !P5 ;  /* 0x0408010002f27fae */ /* 0x0009e2000e901d4e */
[----:B------:R-:W-:-:S05]  /*0dd0*/  ISETP.GE.AND P5, PT, R14, c[0x0][0x16c], PT ;  /* 0x00005b000e007a0c */ /* 0x000fca0003fa6270 */
[----:B------:R4:W-:Y:S01]  /*0de0*/  LDGSTS.E.BYPASS.LTC128B.128 [R242+0x6080], [R2.64+0x180], !P3 ;  /* 0x0608018002f27fae */ /* 0x0009e2000d901d4e */
[----:B------:R-:W-:Y:S01]  /*0df0*/  ISETP.GE.AND P3, PT, R17, c[0x0][0x16c], PT ;  /* 0x00005b0011007a0c */ /* 0x000fe20003f66270 */
[----:B---3--:R-:W-:-:S05]  /*0e00*/  IMAD.WIDE.U32 R4, R18, c[0x0][0x270], R30 ;  /* 0x00009c0012047a25 */ /* 0x008fca00078e001e */
[----:B------:R-:W-:Y:S01]  /*0e10*/  IADD3 R7, P4, R4, UR12, RZ ;  /* 0x0000000c04077c10 */ /* 0x000fe2000ff9e0ff */
[----:B------:R-:W-:-:S03]  /*0e20*/  IMAD R4, R27, c[0x0][0x208], RZ ;  /* 0x000082001b047a24 */ /* 0x000fc600078e02ff */
[----:B------:R-:W-:Y:S02]  /*0e30*/  IADD3.X R6, R5, UR8, R6, P4, !PT ;  /* 0x0000000805067c10 */ /* 0x000fe4000a7fe406 */
[----:B------:R-:W-:Y:S01]  /*0e40*/  ISETP.LT.OR P4, PT, R0, 0x21, P6 ;  /* 0x000000210000780c */ /* 0x000fe20003781670 */
[C---:B------:R-:W-:Y:S02]  /*0e50*/  IMAD R0, R26.reuse, c[0x0][0x20c], R4 ;  /* 0x000083001a007a24 */ /* 0x040fe400078e0204 */
[----:B------:R-:W-:-:S04]  /*0e60*/  IMAD.WIDE.U32 R4, R26, c[0x0][0x208], R14 ;  /* 0x000082001a047a25 */ /* 0x000fc800078e000e */
[----:B----4-:R-:W-:-:S06]  /*0e70*/  IMAD.IADD R3, R5, 0x1, R0 ;  /* 0x0000000105037824 */ /* 0x010fcc00078e0200 */
[----:B------:R2:W-:Y:S01]  /*0e80*/  LDGSTS.E.BYPASS.LTC128B.128 [R242+0x1080], [R8.64], !P4 ;  /* 0x0108000008f27fae */ /* 0x0005e2000e101d4e */
[C---:B------:R-:W-:Y:S01]  /*0e90*/  ISETP.LT.OR P4, PT, R10.reuse, 0x1, P5 ;  /* 0x000000010a00780c */ /* 0x040fe20002f81670 */
[----:B------:R-:W-:Y:S02]  /*0ea0*/  IMAD.MOV.U32 R2, RZ, RZ, R4 ;  /* 0x000000ffff027224 */ /* 0x000fe400078e0004 */
[----:B------:R2:W-:Y:S01]  /*0eb0*/  LDGSTS.E.BYPASS.LTC128B.128 [R242+0x3080], [R8.64+0x80], !P0 ;  /* 0x0308008008f27fae */ /* 0x0005e2000c101d4e */
[C---:B------:R-:W-:Y:S01]  /*0ec0*/  ISETP.LT.OR P0, PT, R10.reuse, 0x1, P3 ;  /* 0x000000010a00780c */ /* 0x040fe20001f01670 */
[----:B------:R-:W-:Y:S01]  /*0ed0*/  IMAD R0, R23, c[0x0][0x210], RZ ;  /* 0x0000840017007a24 */ /* 0x000fe200078e02ff */
[----:B------:R-:W-:Y:S01]  /*0ee0*/  ISETP.LT.OR P3, PT, R10, 0x21, P3 ;  /* 0x000000210a00780c */ /* 0x000fe20001f61670 */
[----:B------:R2:W-:Y:S01]  /*0ef0*/  LDGSTS.E.BYPASS.LTC128B.128 [R242+0x5080], [R8.64+0x100], !P2 ;  /* 0x0508010008f27fae */ /* 0x0005e2000d101d4e */
[----:B------:R-:W-:Y:S01]  /*0f00*/  ISETP.GE.AND P2, PT, R11, c[0x0][0x16c], PT ;  /* 0x00005b000b007a0c */ /* 0x000fe20003f46270 */
[----:B------:R-:W-:-:S02]  /*0f10*/  IMAD R0, R18, c[0x0][0x214], R0 ;  /* 0x0000850012007a24 */ /* 0x000fc400078e0200 */
[----:B------:R2:W-:Y:S01]  /*0f20*/  LDGSTS.E.BYPASS.LTC128B.128 [R242+0x7080], [R8.64+0x180], !P1 ;  /* 0x0708018008f27fae */ /* 0x0005e2000c901d4e */
[----:B------:R-:W-:Y:S01]  /*0f30*/  ISETP.GE.AND P1, PT, R16, c[0x0][0x16c], PT ;  /* 0x00005b0010007a0c */ /* 0x000fe20003f26270 */
[----:B------:R-:W-:Y:S02]  /*0f40*/  IMAD.WIDE.U32 R2, R18, c[0x0][0x210], R2 ;  /* 0x0000840012027a25 */ /* 0x000fe400078e0002 */
[----:B------:R-:W0:Y:S01]  /*0f50*/  LDGDEPBAR ;  /* 0x00000000000079af */ /* 0x000e220000000000 */
[C---:B------:R-:W-:Y:S01]  /*0f60*/  ISETP.LT.OR P6, PT, R10.reuse, 0x1, P1 ;  /* 0x000000010a00780c */ /* 0x040fe20000fc1670 */
[----:B------:R-:W-:Y:S01]  /*0f70*/  IMAD.IADD R3, R3, 0x1, R0 ;  /* 0x0000000103037824 */ /* 0x000fe200078e0200 */
[C---:B------:R-:W-:Y:S01]  /*0f80*/  ISETP.LT.OR P1, PT, R10.reuse, 0x21, P1 ;  /* 0x000000210a00780c */ /* 0x040fe20000f21670 */
[----:B------:R1:W-:Y:S01]  /*0f90*/  LDGSTS.E.BYPASS.LTC128B.128 [R242+0x10080], [R32.64], !P4 ;  /* 0x1008000020f27fae */ /* 0x0003e2000e101d4e */
[C---:B------:R-:W-:Y:S01]  /*0fa0*/  ISETP.LT.OR P4, PT, R10.reuse, 0x1, P2 ;  /* 0x000000010a00780c */ /* 0x040fe20001781670 */
[----:B------:R-:W-:Y:S01]  /*0fb0*/  IMAD.U32 R4, RZ, RZ, UR10 ;  /* 0x0000000aff047e24 */ /* 0x000fe2000f8e00ff */
[----:B------:R-:W-:Y:S01]  /*0fc0*/  ISETP.LT.OR P2, PT, R10, 0x21, P2 ;  /* 0x000000210a00780c */ /* 0x000fe20001741670 */
[----:B------:R1:W-:Y:S02]  /*0fd0*/  LDGSTS.E.BYPASS.LTC128B.128 [R242+0x12080], [R32.64+0x80], !P0 ;  /* 0x1208008020f27fae */ /* 0x0003e4000c101d4e */
[----:B------:R-:W-:-:S05]  /*0fe0*/  IMAD.WIDE.U32 R4, R4, c[0x0][0x218], R2 ;  /* 0x0000860004047a25 */ /* 0x000fca00078e0002 */
[----:B------:R-:W-:Y:S01]  /*0ff0*/  IADD3 R0, R5, UR4, RZ ;  /* 0x0000000405007c10 */ /* 0x000fe2000fffe0ff */
[----:B------:R-:W-:Y:S02]  /*1000*/  ULDC.64 UR4, c[0x0][0x290] ;  /* 0x0000a40000047ab9 */ /* 0x000fe40000000a00 */
[----:B------:R1:W-:Y:S01]  /*1010*/  LDGSTS.E.BYPASS.LTC128B.128 [R242+0x14080], [R32.64+0x100], !P4 ;  /* 0x1408010020f27fae */ /* 0x0003e2000e101d4e */
[----:B------:R-:W-:Y:S01]  /*1020*/  ISETP.LT.OR P4, PT, R10, 0x21, P5 ;  /* 0x000000210a00780c */ /* 0x000fe20002f81670 */
[----:B------:R-:W-:Y:S01]  /*1030*/  UIMAD.WIDE.U32 UR18, UR10, UR4, URZ ;  /* 0x000000040a1272a5 */ /* 0x000fe2000f8e003f */
[----:B------:R-:W-:Y:S01]  /*1040*/  IADD3 R2, P5, R32, UR9, RZ ;  /* 0x0000000920027c10 */ /* 0x000fe2000ffbe0ff */
[----:B------:R1:W-:Y:S01]  /*1050*/  LDGSTS.E.BYPASS.LTC128B.128 [R242+0x16080], [R32.64+0x180], !P6 ;  /* 0x1608018020f27fae */ /* 0x0003e2000f101d4e */
[----:B--2---:R-:W-:Y:S01]  /*1060*/  LEA R8, P0, R7, c[0x0][0x258], 0x2 ;  /* 0x0000960007087a11 */ /* 0x004fe200078010ff */
[----:B------:R-:W-:Y:S01]  /*1070*/  UIMAD UR4, UR11, UR4, URZ ;  /* 0x000000040b0472a4 */ /* 0x000fe2000f8e023f */
[----:B------:R-:W-:-:S02]  /*1080*/  IADD3.X R3, R33, UR7, RZ, P5, !PT ;  /* 0x0000000721037c10 */ /* 0x000fc4000affe4ff */
[----:B------:R-:W-:Y:S01]  /*1090*/  LEA.HI.X R9, R7, c[0x0][0x25c], R6, 0x2, P0 ;  /* 0x0000970007097a11 */ /* 0x000fe200000f1406 */
[----:B------:R-:W-:Y:S01]  /*10a0*/  IMAD.U32 R6, RZ, RZ, UR9 ;  /* 0x00000009ff067e24 */ /* 0x000fe2000f8e00ff */
[----:B------:R-:W-:Y:S01]  /*10b0*/  LEA R28, P0, R4, c[0x0][0x1f0], 0x1 ;  /* 0x00007c00041c7a11 */ /* 0x000fe200078008ff */
[----:B------:R-:W-:Y:S02]  /*10c0*/  UIMAD UR4, UR10, UR5, UR4 ;  /* 0x000000050a0472a4 */ /* 0x000fe4000f8e0204 */
[----:B------:R2:W-:Y:S01]  /*10d0*/  LDGSTS.E.BYPASS.LTC128B.128 [R242+0x11080], [R2.64], !P4 ;  /* 0x1108000002f27fae */ /* 0x0005e2000e101d4e */
[----:B------:R-:W-:Y:S01]  /*10e0*/  IADD3 R6, P6, P5, R6, 0x180, R32 ;  /* 0x0000018006067810 */ /* 0x000fe20007dde020 */
[----:B------:R-:W-:Y:S01]  /*10f0*/  UIADD3 UR6, UR19, UR4, URZ ;  /* 0x0000000413067290 */ /* 0x000fe2000fffe03f */
[----:B------:R-:W-:Y:S01]  /*1100*/  LEA.HI.X R29, R4, c[0x0][0x1f4], R0, 0x1, P0 ;  /* 0x00007d00041d7a11 */ /* 0x000fe200000f0c00 */
[----:B------:R2:W-:Y:S01]  /*1110*/  LDGSTS.E.BYPASS.LTC128B.128 [R242+0x13080], [R2.64+0x80], !P3 ;  /* 0x1308008002f27fae */ /* 0x0005e2000d901d4e */
[----:B------:R-:W-:Y:S01]  /*1120*/  ISETP.GT.AND P0, PT, R24, 0xf, PT ;  /* 0x0000000f1800780c */ /* 0x000fe20003f04270 */
[----:B------:R-:W-:Y:S01]  /*1130*/  ULDC.64 UR4, c[0x0][0x208] ;  /* 0x0000820000047ab9 */ /* 0x000fe20000000a00 */
[----:B------:R-:W-:Y:S01]  /*1140*/  IADD3.X R7, RZ, UR7, R33, P6, P5 ;  /* 0x00000007ff077c10 */ /* 0x000fe2000b7ea421 */
[----:B------:R2:W-:Y:S01]  /*1150*/  LDGSTS.E.BYPASS.LTC128B.128 [R242+0x15080], [R2.64+0x100], !P2 ;  /* 0x1508010002f27fae */ /* 0x0005e2000d101d4e */
[----:B------:R-:W-:Y:S01]  /*1160*/  ISETP.GE.AND P6, PT, R14, c[0x0][0x1fc], PT ;  /* 0x00007f000e007a0c */ /* 0x000fe20003fc6270 */
[----:B------:R-:W-:Y:S01]  /*1170*/  USHF.L.U32 UR17, UR4, 0x6, URZ ;  /* 0x0000000604117899 */ /* 0x000fe2000800063f */
[----:B------:R-:W-:Y:S01]  /*1180*/  ISETP.GE.AND P5, PT, R17, c[0x0][0x1fc], PT ;  /* 0x00007f0011007a0c */ /* 0x000fe20003fa6270 */
[----:B------:R3:W-:Y:S01]  /*1190*/  LDGSTS.E.BYPASS.LTC128B.128 [R242+0x17080], [R6.64], !P1 ;  /* 0x1708000006f27fae */ /* 0x0007e2000c901d4e */
[C---:B------:R-:W-:Y:S01]  /*11a0*/  ISETP.LT.OR P3, PT, R10.reuse, 0x1, P6 ;  /* 0x000000010a00780c */ /* 0x040fe20003761670 */
[----:B------:R-:W-:Y:S01]  /*11b0*/  USHF.L.U64.HI UR16, UR4, UR16, UR5 ;  /* 0x0000001004107299 */ /* 0x000fe20008010205 */
[----:B------:R-:W-:Y:S01]  /*11c0*/  ISETP.LT.OR P2, PT, R10, 0x1, P5 ;  /* 0x000000010a00780c */ /* 0x000fe20002f41670 */
[----:B------:R-:W-:Y:S01]  /*11d0*/  IMAD.U32 R4, RZ, RZ, UR17 ;  /* 0x00000011ff047e24 */ /* 0x000fe2000f8e00ff */
[----:B------:R-:W-:Y:S01]  /*11e0*/  ISETP.GE.AND P4, PT, R11, c[0x0][0x1fc], PT ;  /* 0x00007f000b007a0c */ /* 0x000fe20003f86270 */
[----:B------:R-:W-:Y:S01]  /*11f0*/  @!P0 IMAD.SHL.U32 R0, R24, 0x10, RZ ;  /* 0x0000001018008824 */ /* 0x000fe200078e00ff */
[C---:B------:R-:W-:Y:S01]  /*1200*/  ISETP.LT.OR P6, PT, R10.reuse, 0x21, P6 ;  /* 0x000000210a00780c */ /* 0x040fe200037c1670 */
[----:B------:R1:W-:Y:S01]  /*1210*/  STL.64 [R1+0x10], R28 ;  /* 0x0000101c01007387 */ /* 0x0003e20000100a00 */
[----:B------:R-:W-:-:S02]  /*1220*/  ISETP.LT.OR P1, PT, R10, 0x1, P4 ;  /* 0x000000010a00780c */ /* 0x000fc40002721670 */
[C---:B------:R-:W-:Y:S01]  /*1230*/  ISETP.LT.OR P5, PT, R10.reuse, 0x21, P5 ;  /* 0x000000210a00780c */ /* 0x040fe20002fa1670 */
[----:B------:R4:W-:Y:S01]  /*1240*/  @!P0 LDGSTS.E.BYPASS.LTC128B.128 [R0+0x20080], [R8.64] ;  /* 0x2008000008008fae */ /* 0x0009e2000b901d4e */
[----:B------:R-:W-:-:S03]  /*1250*/  ISETP.LT.OR P4, PT, R10, 0x21, P4 ;  /* 0x000000210a00780c */ /* 0x000fc60002781670 */
[----:B------:R-:W0:Y:S04]  /*1260*/  LDGDEPBAR ;  /* 0x00000000000079af */ /* 0x000e280000000000 */
[----:B------:R1:W-:Y:S01]  /*1270*/  LDGSTS.E.BYPASS.LTC128B.128 [R242+0x18080], [R28.64], !P3 ;  /* 0x180800001cf27fae */ /* 0x0003e2000d901d4e */
[----:B------:R-:W-:Y:S01]  /*1280*/  ISETP.GE.AND P3, PT, R16, c[0x0][0x1fc], PT ;  /* 0x00007f0010007a0c */ /* 0x000fe20003f66270 */
[----:B--2---:R-:W-:Y:S02]  /*1290*/  IMAD.WIDE.U32 R2, R18, c[0x0][0x288], R30 ;  /* 0x0000a20012027a25 */ /* 0x004fe400078e001e */
[----:B------:R1:W-:Y:S01]  /*12a0*/  LDGSTS.E.BYPASS.LTC128B.128 [R242+0x1a080], [R28.64+0x80], !P2 ;  /* 0x1a0800801cf27fae */ /* 0x0003e2000d101d4e */
[C---:B------:R-:W-:Y:S02]  /*12b0*/  ISETP.LT.OR P2, PT, R10.reuse, 0x1, P3 ;  /* 0x000000010a00780c */ /* 0x040fe40001f41670 */
[----:B------:R-:W-:Y:S01]  /*12c0*/  ISETP.LT.OR P3, PT, R10, 0x21, P3 ;  /* 0x000000210a00780c */ /* 0x000fe20001f61670 */
[----:B------:R1:W-:Y:S01]  /*12d0*/  LDGSTS.E.BYPASS.LTC128B.128 [R242+0x1c080], [R28.64+0x100], !P1 ;  /* 0x1c0801001cf27fae */ /* 0x0003e2000c901d4e */
[----:B------:R-:W-:-:S09]  /*12e0*/  IADD3 R5, P1, R2, UR18, RZ ;  /* 0x0000001202057c10 */ /* 0x000fd2000ff3e0ff */
[----:B------:R1:W-:Y:S01]  /*12f0*/  LDGSTS.E.BYPASS.LTC128B.128 [R242+0x1e080], [R28.64+0x180], !P2 ;  /* 0x1e0801801cf27fae */ /* 0x0003e2000d101d4e */
[----:B----4-:R-:W-:Y:S01]  /*1300*/  IMAD R0, R23, c[0x0][0x288], RZ ;  /* 0x0000a20017007a24 */ /* 0x010fe200078e02ff */
[----:B---3--:R-:W-:-:S03]  /*1310*/  LEA R6, P2, R5, c[0x0][0x280], 0x2 ;  /* 0x0000a00005067a11 */ /* 0x008fc600078410ff */
[----:B------:R-:W-:-:S05]  /*1320*/  IMAD R0, R18, c[0x0][0x28c], R0 ;  /* 0x0000a30012007a24 */ /* 0x000fca00078e0200 */
[----:B------:R-:W-:Y:S02]  /*1330*/  IADD3.X R0, R3, UR6, R0, P1, !PT ;  /* 0x0000000603007c10 */ /* 0x000fe40008ffe400 */
[----:B------:R-:W-:Y:S02]  /*1340*/  IADD3 R2, P1, R28, UR17, RZ ;  /* 0x000000111c027c10 */ /* 0x000fe4000ff3e0ff */
[----:B------:R-:W-:Y:S01]  /*1350*/  LEA.HI.X R7, R5, c[0x0][0x284], R0, 0x2, P2 ;  /* 0x0000a10005077a11 */ /* 0x000fe200010f1400 */
[----:B------:R-:W-:Y:S01]  /*1360*/  @!P0 IMAD.SHL.U32 R0, R24, 0x10, RZ ;  /* 0x0000001018008824 */ /* 0x000fe200078e00ff */
[----:B------:R-:W-:Y:S02]  /*1370*/  IADD3.X R3, R29, UR16, RZ, P1, !PT ;  /* 0x000000101d037c10 */ /* 0x000fe40008ffe4ff */
[----:B------:R-:W-:-:S03]  /*1380*/  IADD3 R4, P2, P1, R4, 0x180, R28 ;  /* 0x0000018004047810 */ /* 0x000fc6000795e01c */
[----:B------:R1:W-:Y:S01]  /*1390*/  LDGSTS.E.BYPASS.LTC128B.128 [R242+0x19080], [R2.64], !P6 ;  /* 0x1908000002f27fae */ /* 0x0003e2000f101d4e */
[----:B------:R-:W-:Y:S02]  /*13a0*/  IADD3.X R5, RZ, UR16, R29, P2, P1 ;  /* 0x00000010ff057c10 */ /* 0x000fe400097e241d */
[----:B------:R-:W-:Y:S01]  /*13b0*/  PLOP3.LUT P1, PT, PT, PT, UP0, 0x80, 0x0 ;  /* 0x000000000000781c */ /* 0x000fe20003f2f008 */
[----:B------:R1:W-:Y:S04]  /*13c0*/  LDGSTS.E.BYPASS.LTC128B.128 [R242+0x1b080], [R2.64+0x80], !P5 ;  /* 0x1b08008002f27fae */ /* 0x0003e8000e901d4e */
[----:B------:R1:W-:Y:S04]  /*13d0*/  LDGSTS.E.BYPASS.LTC128B.128 [R242+0x1d080], [R2.64+0x100], !P4 ;  /* 0x1d08010002f27fae */ /* 0x0003e8000e101d4e */
[----:B------:R1:W-:Y:S04]  /*13e0*/  LDGSTS.E.BYPASS.LTC128B.128 [R242+0x1f080], [R4.64], !P3 ;  /* 0x1f08000004f27fae */ /* 0x0003e8000d901d4e */
[----:B------:R1:W-:Y:S04]  /*13f0*/  @!P0 LDGSTS.E.BYPASS.LTC128B.128 [R0+0x20180], [R6.64] ;  /* 0x2018000006008fae */ /* 0x0003e8000b901d4e */
[----:B------:R-:W0:Y:S01]  /*1400*/  LDGDEPBAR ;  /* 0x00000000000079af */ /* 0x000e220000000000 */
[----:B------:R-:W-:Y:S05]  /*1410*/  @!P1 BRA `(.L_x_595) ;  /* 0x000043c000009947 */ /* 0x000fea0003800000 */
[----:B------:R-:W-:Y:S01]  /*1420*/  ISETP.GE.AND P4, PT, R17, c[0x0][0x1fc], PT ;  /* 0x00007f0011007a0c */ /* 0x000fe20003f86270 */
[----:B-1----:R-:W-:Y:S01]  /*1430*/  IMAD R2, R23, c[0x0][0x238], RZ ;  /* 0x00008e0017027a24 */ /* 0x002fe200078e02ff */
[----:B------:R-:W-:Y:S01]  /*1440*/  ISETP.GE.AND P3, PT, R17, c[0x0][0x16c], PT ;  /* 0x00005b0011007a0c */ /* 0x000fe20003f66270 */
[----:B------:R-:W-:Y:S01]  /*1450*/  ULDC.64 UR4, c[0x0][0x240] ;  /* 0x0000900000047ab9 */ /* 0x000fe20000000a00 */
[----:B------:R-:W-:Y:S01]  /*1460*/  SEL R0, RZ, 0xffffffff, P4 ;  /* 0xffffffffff007807 */ /* 0x000fe20002000000 */
[----:B------:R-:W-:Y:S01]  /*1470*/  UIMAD UR4, UR11, UR4, URZ ;  /* 0x000000040b0472a4 */ /* 0x000fe2000f8e023f */
[----:B------:R-:W-:Y:S01]  /*1480*/  SEL R3, RZ, 0xffffffff, P3 ;  /* 0xffffffffff037807 */ /* 0x000fe20001800000 */
[----:B------:R-:W-:Y:S01]  /*1490*/  UIADD3 UR20, UR20, 0x3f, URZ ;  /* 0x0000003f14147890 */ /* 0x000fe2000fffe03f */
[----:B------:R-:W-:Y:S01]  /*14a0*/  ISETP.GE.AND P6, PT, R14, c[0x0][0x16c], PT ;  /* 0x00005b000e007a0c */ /* 0x000fe20003fc6270 */
[----:B------:R-:W-:Y:S01]  /*14b0*/  UIMAD UR5, UR10, UR5, UR4 ;  /* 0x000000050a0572a4 */ /* 0x000fe2000f8e0204 */
[C---:B------:R-:W-:Y:S01]  /*14c0*/  ISETP.GE.AND P4, PT, R16.reuse, c[0x0][0x16c], PT ;  /* 0x00005b0010007a0c */ /* 0x040fe20003f86270 */
[----:B------:R-:W-:Y:S01]  /*14d0*/  USHF.R.S32.HI UR4, URZ, 0x1f, UR20 ;  /* 0x0000001f3f047899 */ /* 0x000fe20008011414 */
[----:B------:R-:W-:Y:S01]  /*14e0*/  ISETP.GE.AND P3, PT, R16, c[0x0][0x1fc], PT ;  /* 0x00007f0010007a0c */ /* 0x000fe20003f66270 */
[----:B------:R-:W-:Y:S01]  /*14f0*/  IMAD R16, R18, c[0x0][0x23c], R2 ;  /* 0x00008f0012107a24 */ /* 0x000fe200078e0202 */
[----:B------:R-:W-:Y:S01]  /*1500*/  ISETP.GE.AND P1, PT, R14, c[0x0][0x1fc], PT ;  /* 0x00007f000e007a0c */ /* 0x000fe20003f26270 */
[----:B------:R-:W-:Y:S01]  /*1510*/  IMAD.SHL.U32 R2, R0, 0x2, RZ ;  /* 0x0000000200027824 */ /* 0x000fe200078e00ff */
[----:B------:R-:W-:Y:S01]  /*1520*/  SEL R5, RZ, 0x1, P6 ;  /* 0x00000001ff057807 */ /* 0x000fe20003000000 */
[----:B------:R-:W-:Y:S01]  /*1530*/  IMAD.SHL.U32 R0, R3, 0x2, RZ ;  /* 0x0000000203007824 */ /* 0x000fe200078e00ff */
[----:B------:R-:W-:Y:S01]  /*1540*/  LEA.HI R9, R19, R24, RZ, 0x5 ;  /* 0x0000001813097211 */ /* 0x000fe200078f28ff */
[----:B------:R-:W-:Y:S01]  /*1550*/  ULEA.HI UR20, UR4, UR20, URZ, 0x6 ;  /* 0x0000001404147291 */ /* 0x000fe2000f8f303f */
[--C-:B------:R-:W-:Y:S01]  /*1560*/  SHF.R.S32.HI R25, RZ, 0x1f, R24.reuse ;  /* 0x0000001fff197819 */ /* 0x100fe20000011418 */
[----:B------:R-:W-:Y:S01]  /*1570*/  CS2R R162, SRZ ;  /* 0x0000000000a27805 */ /* 0x000fe2000001ff00 */
[----:B------:R-:W-:Y:S01]  /*1580*/  SEL R4, RZ, 0x1, P1 ;  /* 0x00000001ff047807 */ /* 0x000fe20000800000 */
[----:B------:R-:W-:Y:S01]  /*1590*/  CS2R R160, SRZ ;  /* 0x0000000000a07805 */ /* 0x000fe2000001ff00 */
[----:B------:R-:W-:Y:S01]  /*15a0*/  LOP3.LUT R17, R0, 0x2, R5, 0xe2, !PT ;  /* 0x0000000200117812 */ /* 0x000fe200078ee205 */
[----:B------:R-:W-:Y:S01]  /*15b0*/  IMAD.WIDE.U32 R12, R18, c[0x0][0x238], R24 ;  /* 0x00008e00120c7a25 */ /* 0x000fe200078e0018 */
[--C-:B------:R-:W-:Y:S01]  /*15c0*/  SHF.R.S32.HI R3, RZ, 0x1f, R9.reuse ;  /* 0x0000001fff037819 */ /* 0x100fe20000011409 */
[----:B------:R1:W-:Y:S01]  /*15d0*/  STL [R1+0x4], R25 ;  /* 0x0000041901007387 */ /* 0x0003e20000100800 */
[----:B------:R-:W-:Y:S01]  /*15e0*/  SHF.R.S32.HI R0, RZ, 0x5, R9 ;  /* 0x00000005ff007819 */ /* 0x000fe20000011409 */
[----:B------:R-:W-:Y:S01]  /*15f0*/  CS2R R158, SRZ ;  /* 0x00000000009e7805 */ /* 0x000fe2000001ff00 */
[----:B------:R-:W-:Y:S01]  /*1600*/  LOP3.LUT R18, R2, 0x2, R4, 0xe2, !PT ;  /* 0x0000000202127812 */ /* 0x000fe200078ee204 */
[----:B------:R-:W-:Y:S01]  /*1610*/  CS2R R156, SRZ ;  /* 0x00000000009c7805 */ /* 0x000fe2000001ff00 */
[----:B------:R-:W-:Y:S01]  /*1620*/  LEA.HI R4, R3, R0, RZ, 0x2 ;  /* 0x0000000003047211 */ /* 0x000fe200078f10ff */
[----:B------:R-:W-:Y:S01]  /*1630*/  CS2R R154, SRZ ;  /* 0x00000000009a7805 */ /* 0x000fe2000001ff00 */
[----:B------:R-:W-:Y:S01]  /*1640*/  LEA.HI R8, R19, R24, RZ, 0x4 ;  /* 0x0000001813087211 */ /* 0x000fe200078f20ff */
[----:B------:R-:W-:Y:S01]  /*1650*/  CS2R R152, SRZ ;  /* 0x0000000000987805 */ /* 0x000fe2000001ff00 */
[----:B------:R-:W-:Y:S01]  /*1660*/  LEA.HI R3, R9, R0, RZ, 0x1 ;  /* 0x0000000009037211 */ /* 0x000fe200078f08ff */
[----:B------:R-:W-:Y:S01]  /*1670*/  CS2R R150, SRZ ;  /* 0x0000000000967805 */ /* 0x000fe2000001ff00 */
[-C--:B------:R-:W-:Y:S01]  /*1680*/  LEA.HI R2, R19, R24.reuse, RZ, 0x7 ;  /* 0x0000001813027211 */ /* 0x080fe200078f38ff */
[----:B------:R-:W-:Y:S01]  /*1690*/  CS2R R148, SRZ ;  /* 0x0000000000947805 */ /* 0x000fe2000001ff00 */
[----:B------:R-:W-:Y:S01]  /*16a0*/  SHF.R.S32.HI R6, RZ, 0x4, R8 ;  /* 0x00000004ff067819 */ /* 0x000fe20000011408 */
[----:B------:R-:W-:Y:S01]  /*16b0*/  CS2R R146, SRZ ;  /* 0x0000000000927805 */ /* 0x000fe2000001ff00 */
[----:B------:R-:W-:Y:S01]  /*16c0*/  LOP3.LUT R7, R4, 0xfffffffc, RZ, 0xc0, !PT ;  /* 0xfffffffc04077812 */ /* 0x000fe200078ec0ff */
[----:B------:R-:W-:Y:S01]  /*16d0*/  CS2R R144, SRZ ;  /* 0x0000000000907805 */ /* 0x000fe2000001ff00 */
[----:B------:R-:W-:Y:S01]  /*16e0*/  LOP3.LUT R3, R3, 0xfffffffe, RZ, 0xc0, !PT ;  /* 0xfffffffe03037812 */ /* 0x000fe200078ec0ff */
[----:B------:R-:W-:Y:S01]  /*16f0*/  CS2R R142, SRZ ;  /* 0x00000000008e7805 */ /* 0x000fe2000001ff00 */
[C---:B------:R-:W-:Y:S01]  /*1700*/  ISETP.GE.AND P5, PT, R11.reuse, c[0x0][0x16c], PT ;  /* 0x00005b000b007a0c */ /* 0x040fe20003fa6270 */
[----:B------:R-:W-:Y:S01]  /*1710*/  CS2R R140, SRZ ;  /* 0x00000000008c7805 */ /* 0x000fe2000001ff00 */
[----:B------:R-:W-:Y:S01]  /*1720*/  ISETP.GE.AND P2, PT, R11, c[0x0][0x1fc], PT ;  /* 0x00007f000b007a0c */ /* 0x000fe20003f46270 */
[C---:B------:R-:W-:Y:S01]  /*1730*/  IMAD.IADD R236, R0.reuse, 0x1, -R3 ;  /* 0x0000000100ec7824 */ /* 0x040fe200078e0a03 */
[----:B------:R-:W-:Y:S01]  /*1740*/  SHF.R.S32.HI R11, RZ, 0x7, R2 ;  /* 0x00000007ff0b7819 */ /* 0x000fe20000011402 */
[----:B------:R-:W-:Y:S01]  /*1750*/  IMAD.IADD R3, R13, 0x1, R16 ;  /* 0x000000010d037824 */ /* 0x000fe200078e0210 */
[----:B------:R-:W-:Y:S01]  /*1760*/  LEA.HI R15, R19, R24, RZ, 0x2 ;  /* 0x00000018130f7211 */ /* 0x000fe200078f10ff */
[----:B------:R-:W-:Y:S01]  /*1770*/  IMAD.IADD R19, R0, 0x1, -R7 ;  /* 0x0000000100137824 */ /* 0x000fe200078e0a07 */
[----:B------:R-:W-:Y:S01]  /*1780*/  LEA.HI R5, R8, R6, RZ, 0x1 ;  /* 0x0000000608057211 */ /* 0x000fe200078f08ff */
[----:B------:R-:W-:Y:S01]  /*1790*/  IMAD.MOV.U32 R16, RZ, RZ, 0x20 ;  /* 0x00000020ff107424 */ /* 0x000fe200078e00ff */
[----:B------:R-:W-:Y:S01]  /*17a0*/  LEA.HI R0, R2, R11, RZ, 0x1 ;  /* 0x0000000b02007211 */ /* 0x000fe200078f08ff */
[----:B------:R-:W-:Y:S01]  /*17b0*/  CS2R R138, SRZ ;  /* 0x00000000008a7805 */ /* 0x000fe2000001ff00 */
[----:B------:R-:W-:Y:S01]  /*17c0*/  LOP3.LUT R5, R5, 0xfffffffe, RZ, 0xc0, !PT ;  /* 0xfffffffe05057812 */ /* 0x000fe200078ec0ff */
[----:B------:R-:W-:Y:S01]  /*17d0*/  CS2R R136, SRZ ;  /* 0x0000000000887805 */ /* 0x000fe2000001ff00 */
[--C-:B------:R-:W-:Y:S01]  /*17e0*/  SHF.R.S32.HI R10, RZ, 0x2, R15.reuse ;  /* 0x00000002ff0a7819 */ /* 0x100fe2000001140f */
[----:B------:R-:W-:Y:S01]  /*17f0*/  CS2R R134, SRZ ;  /* 0x0000000000867805 */ /* 0x000fe2000001ff00 */
[----:B------:R-:W-:Y:S01]  /*1800*/  SHF.R.S32.HI R4, RZ, 0x1f, R15 ;  /* 0x0000001fff047819 */ /* 0x000fe2000001140f */
[----:B------:R-:W-:Y:S01]  /*1810*/  IMAD.IADD R14, R6, 0x1, -R5 ;  /* 0x00000001060e7824 */ /* 0x000fe200078e0a05 */
[----:B------:R-:W-:Y:S01]  /*1820*/  LOP3.LUT R0, R0, 0xfffffffe, RZ, 0xc0, !PT ;  /* 0xfffffffe00007812 */ /* 0x000fe200078ec0ff */
[----:B------:R-:W-:Y:S01]  /*1830*/  IMAD.U32 R6, RZ, RZ, UR10 ;  /* 0x0000000aff067e24 */ /* 0x000fe2000f8e00ff */
[----:B------:R-:W-:Y:S01]  /*1840*/  LEA.HI R2, R4, R10, RZ, 0x3 ;  /* 0x0000000a04027211 */ /* 0x000fe200078f18ff */
[----:B------:R-:W-:Y:S01]  /*1850*/  CS2R R132, SRZ ;  /* 0x0000000000847805 */ /* 0x000fe2000001ff00 */
[----:B------:R-:W-:Y:S01]  /*1860*/  SEL R5, RZ, 0x4, P2 ;  /* 0x00000004ff057807 */ /* 0x000fe20001000000 */
[----:B------:R-:W-:Y:S01]  /*1870*/  IMAD.IADD R0, R11, 0x1, -R0 ;  /* 0x000000010b007824 */ /* 0x000fe200078e0a00 */
[----:B------:R-:W-:Y:S01]  /*1880*/  LOP3.LUT R2, R2, 0xfffffff8, RZ, 0xc0, !PT ;  /* 0xfffffff802027812 */ /* 0x000fe200078ec0ff */
[----:B------:R-:W-:Y:S01]  /*1890*/  CS2R R130, SRZ ;  /* 0x0000000000827805 */ /* 0x000fe2000001ff00 */
[----:B------:R-:W-:Y:S01]  /*18a0*/  LOP3.LUT R252, R18, R5, RZ, 0xfc, !PT ;  /* 0x0000000512fc7212 */ /* 0x000fe200078efcff */
[----:B------:R-:W-:Y:S01]  /*18b0*/  IMAD R13, R0, -0x8, R22 ;  /* 0xfffffff8000d7824 */ /* 0x000fe200078e0216 */
[----:B------:R-:W-:Y:S01]  /*18c0*/  SEL R4, RZ, 0x4, P5 ;  /* 0x00000004ff047807 */ /* 0x000fe20002800000 */
[----:B------:R-:W-:Y:S01]  /*18d0*/  IMAD.SHL.U32 R0, R20, 0x40, RZ ;  /* 0x0000004014007824 */ /* 0x000fe200078e00ff */
[----:B------:R-:W-:Y:S01]  /*18e0*/  LOP3.LUT R5, R9, 0xffffffe0, RZ, 0xc0, !PT ;  /* 0xffffffe009057812 */ /* 0x000fe200078ec0ff */
[----:B------:R-:W-:Y:S01]  /*18f0*/  IMAD.IADD R10, R10, 0x1, -R2 ;  /* 0x000000010a0a7824 */ /* 0x000fe200078e0a02 */
[----:B------:R-:W-:Y:S01]  /*1900*/  LOP3.LUT R251, R17, R4, RZ, 0xfc, !PT ;  /* 0x0000000411fb7212 */ /* 0x000fe200078efcff */
[----:B------:R-:W-:Y:S01]  /*1910*/  IMAD.MOV.U32 R2, RZ, RZ, R12 ;  /* 0x000000ffff027224 */ /* 0x000fe200078e000c */
[----:B------:R-:W-:Y:S01]  /*1920*/  LOP3.LUT R12, R0, 0x1c0, RZ, 0xc0, !PT ;  /* 0x000001c0000c7812 */ /* 0x000fe200078ec0ff */
[----:B------:R-:W-:Y:S01]  /*1930*/  IMAD.SHL.U32 R4, R26, 0x8, RZ ;  /* 0x000000081a047824 */ /* 0x000fe200078e00ff */
[----:B------:R-:W-:Y:S01]  /*1940*/  LOP3.LUT R0, R8, 0xfffffff0, RZ, 0xc0, !PT ;  /* 0xfffffff008007812 */ /* 0x000fe200078ec0ff */
[----:B------:R-:W-:Y:S01]  /*1950*/  IMAD.IADD R5, R24, 0x1, -R5 ;  /* 0x0000000118057824 */ /* 0x000fe200078e0a05 */
[----:B------:R-:W-:Y:S01]  /*1960*/  SHF.R.U32.HI R234, RZ, 0x3, R12 ;  /* 0x00000003ffea7819 */ /* 0x000fe2000001160c */
[----:B------:R-:W-:Y:S01]  /*1970*/  IMAD.WIDE.U32 R22, R6, c[0x0][0x240], R2 ;  /* 0x0000900006167a25 */ /* 0x000fe200078e0002 */
[----:B------:R-:W-:Y:S01]  /*1980*/  LOP3.LUT R9, R4, 0x8, RZ, 0xc0, !PT ;  /* 0x0000000804097812 */ /* 0x000fe200078ec0ff */
[----:B------:R-:W-:Y:S01]  /*1990*/  CS2R R128, SRZ ;  /* 0x0000000000807805 */ /* 0x000fe2000001ff00 */
[----:B------:R-:W-:Y:S01]  /*19a0*/  SHF.R.S32.HI R3, RZ, 0x1f, R5 ;  /* 0x0000001fff037819 */ /* 0x000fe20000011405 */
[----:B------:R-:W-:Y:S01]  /*19b0*/  IMAD.IADD R0, R24, 0x1, -R0 ;  /* 0x0000000118007824 */ /* 0x000fe200078e0a00 */
[----:B------:R-:W-:Y:S01]  /*19c0*/  LOP3.LUT R4, R234, R9, R12, 0x1e, !PT ;  /* 0x00000009ea047212 */ /* 0x000fe200078e1e0c */
[----:B------:R-:W-:Y:S01]  /*19d0*/  IMAD R2, R14, 0x2, R11 ;  /* 0x000000020e027824 */ /* 0x000fe200078e020b */
[----:B------:R-:W-:Y:S01]  /*19e0*/  LEA.HI R8, R3, R5, RZ, 0x2 ;  /* 0x0000000503087211 */ /* 0x000fe200078f10ff */
[----:B------:R-:W-:Y:S01]  /*19f0*/  IMAD.SHL.U32 R6, R236, 0x10, RZ ;  /* 0x00000010ec067824 */ /* 0x000fe200078e00ff */
[----:B------:R-:W-:Y:S01]  /*1a00*/  SHF.R.S32.HI R7, RZ, 0x1f, R0 ;  /* 0x0000001fff077819 */ /* 0x000fe20000011400 */
[----:B------:R-:W-:Y:S01]  /*1a10*/  IMAD.U32 R2, R2, 0x200, R4 ;  /* 0x0000020002027824 */ /* 0x000fe200078e0004 */
[----:B------:R-:W-:Y:S01]  /*1a20*/  LOP3.LUT R3, R8, 0xfffffffc, RZ, 0xc0, !PT ;  /* 0xfffffffc08037812 */ /* 0x000fe200078ec0ff */
[----:B------:R-:W-:Y:S01]  /*1a30*/  IMAD.SHL.U32 R4, R14, 0x20, RZ ;  /* 0x000000200e047824 */ /* 0x000fe200078e00ff */
[----:B------:R-:W-:Y:S01]  /*1a40*/  LEA.HI R233, R7, R0, RZ, 0x3 ;  /* 0x0000000007e97211 */ /* 0x000fe200078f18ff */
[----:B------:R1:W-:Y:S01]  /*1a50*/  STL.64 [R1+0x28], R22 ;  /* 0x0000281601007387 */ /* 0x0003e20000100a00 */
[----:B------:R-:W-:Y:S01]  /*1a60*/  LOP3.LUT R7, R12, 0x10, R6, 0xf8, !PT ;  /* 0x000000100c077812 */ /* 0x000fe200078ef806 */
[----:B------:R-:W-:Y:S01]  /*1a70*/  IMAD.IADD R3, R5, 0x1, -R3 ;  /* 0x0000000105037824 */ /* 0x000fe200078e0a03 */
[----:B------:R-:W-:Y:S01]  /*1a80*/  LOP3.LUT R4, R4, 0x20, RZ, 0xc0, !PT ;  /* 0x0000002004047812 */ /* 0x000fe200078ec0ff */
[----:B------:R-:W-:Y:S01]  /*1a90*/  IMAD.SHL.U32 R5, R21, 0x8, RZ ;  /* 0x0000000815057824 */ /* 0x000fe200078e00ff */
[----:B------:R-:W-:Y:S01]  /*1aa0*/  LOP3.LUT R6, R233, 0xfffffff8, RZ, 0xc0, !PT ;  /* 0xfffffff8e9067812 */ /* 0x000fe200078ec0ff */
[----:B------:R-:W-:Y:S01]  /*1ab0*/  IMAD R13, R3, -0x2, R13 ;  /* 0xfffffffe030d7824 */ /* 0x000fe200078e020d */
[----:B------:R-:W-:Y:S01]  /*1ac0*/  LOP3.LUT R234, R234, R7, R9, 0x1e, !PT ;  /* 0x00000007eaea7212 */ /* 0x000fe200078e1e09 */
[----:B------:R-:W-:Y:S01]  /*1ad0*/  IMAD.SHL.U32 R7, R11, 0x8, RZ ;  /* 0x000000080b077824 */ /* 0x000fe200078e00ff */
[----:B------:R-:W-:Y:S01]  /*1ae0*/  LOP3.LUT R12, R4, 0x18, R5, 0xf8, !PT ;  /* 0x00000018040c7812 */ /* 0x000fe200078ef805 */
[----:B------:R-:W-:Y:S01]  /*1af0*/  IMAD.SHL.U32 R4, R10, 0x40, RZ ;  /* 0x000000400a047824 */ /* 0x000fe200078e00ff */
[----:B------:R-:W-:Y:S01]  /*1b00*/  SHF.R.U32.HI R5, RZ, 0x2, R8 ;  /* 0x00000002ff057819 */ /* 0x000fe20000011608 */
[----:B------:R-:W-:Y:S01]  /*1b10*/  IMAD.IADD R0, R0, 0x1, -R6 ;  /* 0x0000000100007824 */ /* 0x000fe200078e0a06 */
[----:B------:R-:W-:Y:S01]  /*1b20*/  LOP3.LUT R6, R15, 0x3ffffffc, RZ, 0xc0, !PT ;  /* 0x3ffffffc0f067812 */ /* 0x000fe200078ec0ff */
[C---:B------:R-:W-:Y:S01]  /*1b30*/  IMAD.SHL.U32 R9, R19.reuse, 0x400, RZ ;  /* 0x0000040013097824 */ /* 0x040fe200078e00ff */
[----:B------:R-:W-:Y:S01]  /*1b40*/  LOP3.LUT R4, R4, 0x1c0, RZ, 0xc0, !PT ;  /* 0x000001c004047812 */ /* 0x000fe200078ec0ff */
[----:B------:R-:W-:Y:S01]  /*1b50*/  IMAD R248, R19, 0x10, R5 ;  /* 0x0000001013f87824 */ /* 0x000fe200078e0205 */
[----:B------:R-:W-:Y:S01]  /*1b60*/  LOP3.LUT P1, RZ, R20, 0x2, RZ, 0xc0, !PT ;  /* 0x0000000214ff7812 */ /* 0x000fe2000782c0ff */
[----:B------:R-:W-:Y:S01]  /*1b70*/  IMAD.IADD R8, R24, 0x1, -R6 ;  /* 0x0000000118087824 */ /* 0x000fe200078e0a06 */
[----:B------:R-:W-:Y:S01]  /*1b80*/  LOP3.LUT P5, RZ, R20, 0x4, RZ, 0xc0, !PT ;  /* 0x0000000414ff7812 */ /* 0x000fe200078ac0ff */
[----:B------:R-:W-:Y:S01]  /*1b90*/  IMAD.SHL.U32 R5, R0, 0x40, RZ ;  /* 0x0000004000057824 */ /* 0x000fe200078e00ff */
[----:B------:R-:W-:Y:S01]  /*1ba0*/  LOP3.LUT R6, R4, 0x8, R7, 0xf8, !PT ;  /* 0x0000000804067812 */ /* 0x000fe200078ef807 */
[----:B------:R-:W-:Y:S01]  /*1bb0*/  IMAD.SHL.U32 R233, R233, 0x40, RZ ;  /* 0x00000040e9e97824 */ /* 0x000fe200078e00ff */
[----:B------:R-:W-:Y:S01]  /*1bc0*/  SHF.R.U32.HI R4, RZ, 0x3, R4 ;  /* 0x00000003ff047819 */ /* 0x000fe20000011604 */
[----:B------:R-:W-:Y:S01]  /*1bd0*/  IMAD.SHL.U32 R2, R2, 0x2, RZ ;  /* 0x0000000202027824 */ /* 0x000fe200078e00ff */
[----:B------:R-:W-:Y:S01]  /*1be0*/  SEL R3, R16, 0xffffffe0, !P1 ;  /* 0xffffffe010037807 */ /* 0x000fe20004800000 */
[----:B------:R-:W-:Y:S01]  /*1bf0*/  IMAD R234, R14, 0x200, R234 ;  /* 0x000002000eea7824 */ /* 0x000fe200078e02ea */
[----:B------:R-:W-:Y:S01]  /*1c00*/  R2P PR, R10, 0x6 ;  /* 0x000000060a007804 */ /* 0x000fe20000000000 */
[----:B------:R-:W-:Y:S01]  /*1c10*/  CS2R R126, SRZ ;  /* 0x00000000007e7805 */ /* 0x000fe2000001ff00 */
[----:B------:R-:W-:Y:S01]  /*1c20*/  SEL R249, RZ, 0x8, P4 ;  /* 0x00000008fff97807 */ /* 0x000fe20002000000 */
[----:B------:R-:W-:Y:S01]  /*1c30*/  IMAD.IADD R3, R2, 0x1, R3 ;  /* 0x0000000102037824 */ /* 0x000fe200078e0203 */
[C---:B------:R-:W-:Y:S01]  /*1c40*/  LOP3.LUT P6, RZ, R0.reuse, 0x2, RZ, 0xc0, !PT ;  /* 0x0000000200ff7812 */ /* 0x040fe200078cc0ff */
[----:B------:R-:W-:Y:S01]  /*1c50*/  CS2R R124, SRZ ;  /* 0x00000000007c7805 */ /* 0x000fe2000001ff00 */
[----:B------:R-:W-:Y:S01]  /*1c60*/  LOP3.LUT P4, RZ, R0, 0x4, RZ, 0xc0, !PT ;  /* 0x0000000400ff7812 */ /* 0x000fe2000788c0ff */
[----:B------:R-:W-:Y:S01]  /*1c70*/  CS2R R122, SRZ ;  /* 0x00000000007a7805 */ /* 0x000fe2000001ff00 */
[----:B------:R-:W-:Y:S01]  /*1c80*/  LOP3.LUT R7, R6, R4, RZ, 0x3c, !PT ;  /* 0x0000000406077212 */ /* 0x000fe200078e3cff */
[----:B------:R-:W-:Y:S01]  /*1c90*/  IMAD.SHL.U32 R6, R14, 0x8, RZ ;  /* 0x000000080e067824 */ /* 0x000fe200078e00ff */
[----:B------:R-:W-:Y:S01]  /*1ca0*/  LOP3.LUT R0, R5, 0x1c0, RZ, 0xc0, !PT ;  /* 0x000001c005007812 */ /* 0x000fe200078ec0ff */
[----:B------:R-:W-:Y:S01]  /*1cb0*/  IMAD R5, R8, 0x2, R9 ;  /* 0x0000000208057824 */ /* 0x000fe200078e0209 */
[----:B------:R-:W-:Y:S01]  /*1cc0*/  LOP3.LUT R233, R233, 0xfffffe00, RZ, 0xc0, !PT ;  /* 0xfffffe00e9e97812 */ /* 0x000fe200078ec0ff */
[----:B------:R-:W-:Y:S01]  /*1cd0*/  CS2R R120, SRZ ;  /* 0x0000000000787805 */ /* 0x000fe2000001ff00 */
[----:B------:R-:W-:Y:S01]  /*1ce0*/  SHF.R.U32.HI R4, RZ, 0x3, R0 ;  /* 0x00000003ff047819 */ /* 0x000fe20000011600 */
[----:B------:R-:W-:Y:S01]  /*1cf0*/  IMAD.IADD R7, R7, 0x1, R5 ;  /* 0x0000000107077824 */ /* 0x000fe200078e0205 */
[----:B------:R-:W-:Y:S01]  /*1d00*/  LOP3.LUT R5, R0, 0x8, R6, 0xf8, !PT ;  /* 0x0000000800057812 */ /* 0x000fe200078ef806 */
[----:B------:R-:W-:Y:S01]  /*1d10*/  IMAD R236, R236, 0x400, R233 ;  /* 0x00000400ecec7824 */ /* 0x000fe200078e02e9 */
[----:B------:R-:W-:Y:S01]  /*1d20*/  IADD3 R6, R23, UR5, RZ ;  /* 0x0000000517067c10 */ /* 0x000fe2000fffe0ff */
[----:B------:R-:W-:Y:S01]  /*1d30*/  CS2R R118, SRZ ;  /* 0x0000000000767805 */ /* 0x000fe2000001ff00 */
[----:B------:R-:W-:Y:S01]  /*1d40*/  LOP3.LUT R0, R4, R12, R0, 0x1e, !PT ;  /* 0x0000000c04007212 */ /* 0x000fe200078e1e00 */
[----:B------:R-:W-:Y:S01]  /*1d50*/  CS2R R116, SRZ ;  /* 0x0000000000747805 */ /* 0x000fe2000001ff00 */
[----:B------:R-:W-:Y:S01]  /*1d60*/  LOP3.LUT R4, R5, R4, RZ, 0x3c, !PT ;  /* 0x0000000405047212 */ /* 0x000fe200078e3cff */
[----:B------:R1:W-:Y:S01]  /*1d70*/  STL [R1+0x30], R6 ;  /* 0x0000300601007387 */ /* 0x0003e20000100800 */
[-C--:B------:R-:W-:Y:S01]  /*1d80*/  LOP3.LUT R0, R0, R233.reuse, RZ, 0xfc, !PT ;  /* 0x000000e900007212 */ /* 0x080fe200078efcff */
[----:B------:R-:W-:Y:S01]  /*1d90*/  CS2R R114, SRZ ;  /* 0x0000000000727805 */ /* 0x000fe2000001ff00 */
[C---:B------:R-:W-:Y:S01]  /*1da0*/  IADD3 R233, R4.reuse, R233, R9 ;  /* 0x000000e904e97210 */ /* 0x040fe20007ffe009 */
[----:B------:R-:W-:Y:S01]  /*1db0*/  IMAD.IADD R236, R4, 0x1, R236 ;  /* 0x0000000104ec7824 */ /* 0x000fe200078e02ec */
[----:B------:R-:W-:Y:S01]  /*1dc0*/  LEA R244, R7, 0x20280, 0x1 ;  /* 0x0002028007f47811 */ /* 0x000fe200078e08ff */
[----:B------:R-:W-:Y:S01]  /*1dd0*/  IMAD.MOV.U32 R4, RZ, RZ, 0x40 ;  /* 0x00000040ff047424 */ /* 0x000fe200078e00ff */
[----:B------:R-:W-:Y:S01]  /*1de0*/  SEL R5, R16, 0xffffffe0, !P6 ;  /* 0xffffffe010057807 */ /* 0x000fe20007000000 */
[C---:B------:R-:W-:Y:S01]  /*1df0*/  IMAD.SHL.U32 R235, R233.reuse, 0x2, RZ ;  /* 0x00000002e9eb7824 */ /* 0x040fe200078e00ff */
[----:B------:R-:W-:Y:S01]  /*1e00*/  LEA R236, R236, 0x22280, 0x1 ;  /* 0x00022280ecec7811 */ /* 0x000fe200078e08ff */
[----:B------:R-:W-:Y:S01]  /*1e10*/  CS2R R112, SRZ ;  /* 0x0000000000707805 */ /* 0x000fe2000001ff00 */
[----:B------:R-:W-:Y:S01]  /*1e20*/  SEL R231, R4, 0xffffffc0, !P5 ;  /* 0xffffffc004e77807 */ /* 0x000fe20006800000 */
[----:B------:R-:W-:Y:S01]  /*1e30*/  IMAD R230, R233, 0x2, R5 ;  /* 0x00000002e9e67824 */ /* 0x000fe200078e0205 */
[----:B------:R-:W-:Y:S01]  /*1e40*/  SEL R246, R16, 0xffffffe0, !P1 ;  /* 0xffffffe010f67807 */ /* 0x000fe20004800000 */
[----:B------:R-:W-:Y:S01]  /*1e50*/  IMAD.IADD R237, R5, 0x1, R236 ;  /* 0x0000000105ed7824 */ /* 0x000fe200078e02ec */
[----:B------:R-:W-:Y:S01]  /*1e60*/  IADD3 R245, R244, 0x40, RZ ;  /* 0x00000040f4f57810 */ /* 0x000fe20007ffe0ff */
[----:B------:R-:W-:Y:S01]  /*1e70*/  IMAD.IADD R229, R2, 0x1, R231 ;  /* 0x0000000102e57824 */ /* 0x000fe200078e02e7 */
[----:B------:R-:W-:Y:S01]  /*1e80*/  SEL R4, R4, 0xffffffc0, !P4 ;  /* 0xffffffc004047807 */ /* 0x000fe20006000000 */
[----:B------:R-:W-:Y:S01]  /*1e90*/  IMAD.IADD R228, R231, 0x1, R3 ;  /* 0x00000001e7e47824 */ /* 0x000fe200078e0203 */
[----:B------:R-:W-:Y:S01]  /*1ea0*/  @P2 IADD3 R245, R244, -0x40, RZ ;  /* 0xffffffc0f4f52810 */ /* 0x000fe20007ffe0ff */
[----:B------:R-:W-:Y:S01]  /*1eb0*/  IMAD R231, R234, 0x2, R231 ;  /* 0x00000002eae77824 */ /* 0x000fe200078e02e7 */
[----:B------:R-:W-:Y:S01]  /*1ec0*/  SEL R250, RZ, 0x8, P3 ;  /* 0x00000008fffa7807 */ /* 0x000fe20001800000 */
[----:B------:R-:W-:Y:S01]  /*1ed0*/  IMAD.IADD R247, R244, 0x1, R246 ;  /* 0x00000001f4f77824 */ /* 0x000fe200078e02f6 */
        /* <DEDUP_REMOVED lines=38> */
[----:B------:R-:W-:Y:S01]  /*2140*/  LOP3.LUT R250, R252, R250, RZ, 0xfc, !PT ;  /* 0x000000fafcfa7212 */ /* 0x000fe200078efcff */
[----:B------:R-:W-:Y:S01]  /*2150*/  IMAD.SHL.U32 R234, R234, 0x2, RZ ;  /* 0x00000002eaea7824 */ /* 0x000fe200078e00ff */
[----:B------:R-:W-:Y:S01]  /*2160*/  LOP3.LUT R249, R251, R249, RZ, 0xfc, !PT ;  /* 0x000000f9fbf97212 */ /* 0x000fe200078efcff */
[----:B------:R-:W-:Y:S01]  /*2170*/  IMAD.SHL.U32 R0, R0, 0x2, RZ ;  /* 0x0000000200007824 */ /* 0x000fe200078e00ff */
[----:B------:R-:W-:Y:S01]  /*2180*/  USHF.R.S32.HI UR20, URZ, 0x6, UR20 ;  /* 0x000000063f147899 */ /* 0x000fe20008011414 */
[----:B------:R-:W-:Y:S01]  /*2190*/  IMAD R233, R233, 0x2, R4 ;  /* 0x00000002e9e97824 */ /* 0x000fe200078e0204 */
[----:B------:R-:W-:Y:S01]  /*21a0*/  UMOV UR11, URZ ;  /* 0x0000003f000b7c82 */ /* 0x000fe20008000000 */
[----:B------:R-:W-:-:S02]  /*21b0*/  IMAD.IADD R246, R246, 0x1, R245 ;  /* 0x00000001f6f67824 */ /* 0x000fc400078e02f5 */
[C---:B------:R-:W-:Y:S02]  /*21c0*/  IMAD.IADD R232, R4.reuse, 0x1, R230 ;  /* 0x0000000104e87824 */ /* 0x040fe400078e02e6 */
[C---:B------:R-:W-:Y:S02]  /*21d0*/  IMAD.IADD R239, R4.reuse, 0x1, R236 ;  /* 0x0000000104ef7824 */ /* 0x040fe400078e02ec */
[----:B------:R-:W-:Y:S02]  /*21e0*/  IMAD.IADD R238, R4, 0x1, R237 ;  /* 0x0000000104ee7824 */ /* 0x000fe400078e02ed */
[C---:B-1----:R-:W-:Y:S02]  /*21f0*/  ISETP.GT.AND P2, PT, R13.reuse, RZ, PT ;  /* 0x000000ff0d00720c */ /* 0x042fe40003f44270 */
[----:B------:R-:W-:Y:S02]  /*2200*/  ISETP.GT.AND P1, PT, R13, 0x1, PT ;  /* 0x000000010d00780c */ /* 0x000fe40003f24270 */
[----:B------:R-:W-:Y:S02]  /*2210*/  LOP3.LUT R243, R243, 0xffffff7f, RZ, 0xc0, !PT ;  /* 0xffffff7ff3f37812 */ /* 0x000fe400078ec0ff */
[----:B------:R-:W-:-:S07]  /*2220*/  ISETP.GT.AND P3, PT, R13, 0x10, PT ;  /* 0x000000100d00780c */ /* 0x000fce0003f64270 */
[----:B------:R-:W-:Y:S02]  /*2230*/  @P2 LOP3.LUT R243, R243, 0x80, RZ, 0xfc, !PT ;  /* 0x00000080f3f32812 */ /* 0x000fe400078efcff */
[----:B------:R-:W-:Y:S02]  /*2240*/  ISETP.GT.AND P2, PT, R13, 0x11, PT ;  /* 0x000000110d00780c */ /* 0x000fe40003f44270 */
[----:B------:R-:W-:-:S04]  /*2250*/  LOP3.LUT R243, R243, 0xffffffbf, RZ, 0xc0, !PT ;  /* 0xffffffbff3f37812 */ /* 0x000fc800078ec0ff */
        /* <DEDUP_REMOVED lines=12> */
[----:B------:R-:W-:-:S04]  /*2320*/  @P3 LOP3.LUT R243, R243, 0x4, RZ, 0xfc, !PT ;  /* 0x00000004f3f33812 */ /* 0x000fc800078efcff */
[----:B------:R-:W-:-:S04]  /*2330*/  LOP3.LUT R243, R243, 0xfffffffe, RZ, 0xc0, !PT ;  /* 0xfffffffef3f37812 */ /* 0x000fc800078ec0ff */
[----:B------:R-:W-:-:S04]  /*2340*/  LOP3.LUT R243, R243, 0xfffffffd, RZ, 0xc0, !PT ;  /* 0xfffffffdf3f37812 */ /* 0x000fc800078ec0ff */
[----:B------:R-:W-:-:S04]  /*2350*/  @P2 LOP3.LUT R243, R243, 0x2, RZ, 0xfc, !PT ;  /* 0x00000002f3f32812 */ /* 0x000fc800078efcff */
[----:B------:R-:W-:Y:S02]  /*2360*/  @P1 LOP3.LUT R243, R243, 0x1, RZ, 0xfc, !PT ;  /* 0x00000001f3f31812 */ /* 0x000fe400078efcff */
.L_x_598:
[----:B------:R-:W-:Y:S04]  /*2370*/  DEPBAR.LE SB0, 0x0 ;  /* 0x000080000000791a */ /* 0x000fe80000000000 */
[----:B------:R-:W-:Y:S01]  /*2380*/  BAR.SYNC.DEFER_BLOCKING 0x0 ;  /* 0x0000000000007b1d */ /* 0x000fe20000010000 */
[C---:B------:R-:W-:Y:S01]  /*2390*/  LOP3.LUT P2, RZ, R243.reuse, 0x20, RZ, 0xc0, !PT ;  /* 0x00000020f3ff7812 */ /* 0x040fe2000784c0ff */
[----:B------:R-:W-:Y:S01]  /*23a0*/  UIADD3 UR21, UR11, 0x1, URZ ;  /* 0x000000010b157890 */ /* 0x000fe2000fffe03f */
[C---:B------:R-:W-:Y:S02]  /*23b0*/  LOP3.LUT P3, RZ, R243.reuse, 0x40, RZ, 0xc0, !PT ;  /* 0x00000040f3ff7812 */ /* 0x040fe4000786c0ff */
[C---:B------:R-:W-:Y:S01]  /*23c0*/  LOP3.LUT P1, RZ, R243.reuse, 0x80, RZ, 0xc0, !PT ;  /* 0x00000080f3ff7812 */ /* 0x040fe2000782c0ff */
[----:B------:R-:W-:Y:S01]  /*23d0*/  UISETP.GE.AND UP0, UPT, UR21, UR20, UPT ;  /* 0x000000141500728c */ /* 0x000fe2000bf06270 */
[----:B------:R-:W-:Y:S01]  /*23e0*/  LOP3.LUT P4, RZ, R243, 0x8, RZ, 0xc0, !PT ;  /* 0x00000008f3ff7812 */ /* 0x000fe2000788c0ff */
[----:B-1----:R-:W-:Y:S05]  /*23f0*/  LDSM.16.M88.4 R16, [R235+0x10080] ;  /* 0x01008000eb10783b */ /* 0x002fea0000000200 */
        /* <DEDUP_REMOVED lines=10> */
[----:B------:R1:W5:Y:S01]  /*24a0*/  LDL.64 R240, [R1+0x20] ;  /* 0x0000200001f07983 */ /* 0x0003620000100a00 */
        /* <DEDUP_REMOVED lines=138> */
[C---:B---3--:R-:W-:Y:S02]  /*2d50*/  HMMA.16816.F32 R20, R168.reuse, R180, R20 ;  /* 0x000000b4a814723c */ /* 0x048fe40000001814 */
[----:B------:R-:W-:Y:S06]  /*2d60*/  MUFU.EX2 R12, R12 ;  /* 0x0000000c000c7308 */ /* 0x000fec0000000800 */
        /* <DEDUP_REMOVED lines=78> */
[----:B------:R-:W4:Y:S01]  /*3250*/  LDSM.16.M88.4 R176, [R3+0xe080] ;  /* 0x00e0800003b0783b */ /* 0x000f220000000200 */
[----:B------:R-:W-:Y:S01]  /*3260*/  MUFU.EX2 R184, R184 ;  /* 0x000000b800b87308 */ /* 0x000fe20000000800 */
[C---:B-1----:R-:W-:Y:S08]  /*3270*/  HMMA.16816.F32 R20, R172.reuse, R188, R20 ;  /* 0x000000bcac14723c */ /* 0x042ff00000001814 */
[C---:B------:R-:W-:Y:S01]  /*3280*/  HMMA.16816.F32 R24, R172.reuse, R190, R24 ;  /* 0x000000beac18723c */ /* 0x040fe20000001818 */
[----:B---3--:R-:W-:Y:S07]  /*3290*/  LDSM.16.M88.4 R4, [R233+0x1e080] ;  /* 0x01e08000e904783b */ /* 0x008fee0000000200 */
[C---:B--2---:R-:W-:Y:S08]  /*32a0*/  HMMA.16816.F32 R28, R172.reuse, R164, R28 ;  /* 0x000000a4ac1c723c */ /* 0x044ff0000000181c */
[----:B------:R-:W-:Y:S01]  /*32b0*/  HMMA.16816.F32 R32, R172, R166, R32 ;  /* 0x000000a6ac20723c */ /* 0x000fe20000001820 */
[----:B------:R-:W1:Y:S05]  /*32c0*/  LDSM.16.M88.4 R164, [R229+0xe080] ;  /* 0x00e08000e5a4783b */ /* 0x000e6a0000000200 */
[----:B------:R-:W2:Y:S02]  /*32d0*/  LDSM.16.M88.4 R172, [R229+0xf080] ;  /* 0x00f08000e5ac783b */ /* 0x000ea40000000200 */
[C---:B----4-:R-:W-:Y:S01]  /*32e0*/  HMMA.16816.F32 R20, R168.reuse, R176, R20 ;  /* 0x000000b0a814723c */ /* 0x050fe20000001814 */
[----:B------:R3:W-:Y:S07]  /*32f0*/  MUFU.EX2 R177, R8 ;  /* 0x0000000800b17308 */ /* 0x0007ee0000000800 */
[C---:B------:R-:W-:Y:S03]  /*3300*/  HMMA.16816.F32 R24, R168.reuse, R178, R24 ;  /* 0x000000b2a818723c */ /* 0x040fe60000001818 */
[----:B------:R-:W-:Y:S04]  /*3310*/  MUFU.EX2 R176, R9 ;  /* 0x0000000900b07308 */ /* 0x000fe80000000800 */
[----:B------:R-:W-:Y:S01]  /*3320*/  FSEL R178, R11, -INF , P1 ;  /* 0xff8000000bb27808 */ /* 0x000fe20000800000 */
[C---:B------:R-:W-:Y:S03]  /*3330*/  HMMA.16816.F32 R28, R168.reuse, R180, R28 ;  /* 0x000000b4a81c723c */ /* 0x040fe6000000181c */
[----:B------:R-:W-:Y:S01]  /*3340*/  LOP3.LUT P1, RZ, R243, 0x1, RZ, 0xc0, !PT ;  /* 0x00000001f3ff7812 */ /* 0x000fe2000782c0ff */
[--C-:B------:R-:W-:Y:S03]  /*3350*/  FFMA.FTZ R178, R178, c[0x0][0x29c], -R193.reuse ;  /* 0x0000a700b2b27a23 */ /* 0x100fe600000108c1 */
[----:B------:R-:W-:Y:S01]  /*3360*/  FSEL R19, R19, -INF , P1 ;  /* 0xff80000013137808 */ /* 0x000fe20000800000 */
[----:B------:R-:W-:Y:S01]  /*3370*/  HMMA.16816.F32 R32, R168, R182, R32 ;  /* 0x000000b6a820723c */ /* 0x000fe20000001820 */
[----:B------:R-:W-:Y:S01]  /*3380*/  LDSM.16.M88.4 R168, [R228+0xe080] ;  /* 0x00e08000e4a8783b */ /* 0x000fe20000000200 */
[----:B------:R-:W-:Y:S02]  /*3390*/  MUFU.EX2 R178, R178 ;  /* 0x000000b200b27308 */ /* 0x000fe40000000800 */
[----:B---3--:R-:W-:Y:S02]  /*33a0*/  FSEL R8, R10, -INF , P2 ;  /* 0xff8000000a087808 */ /* 0x008fe40001000000 */
[----:B------:R-:W-:Y:S02]  /*33b0*/  FSEL R17, R17, -INF , P1 ;  /* 0xff80000011117808 */ /* 0x000fe40000800000 */
[C---:B-1----:R-:W-:Y:S01]  /*33c0*/  HMMA.16816.F32 R20, R4.reuse, R164, R20 ;  /* 0x000000a40414723c */ /* 0x042fe20000001814 */
[----:B------:R-:W-:Y:S04]  /*33d0*/  PLOP3.LUT P1, PT, PT, PT, UP0, 0x80, 0x0 ;  /* 0x000000000000781c */ /* 0x000fe80003f2f008 */
[--C-:B------:R-:W-:Y:S01]  /*33e0*/  FFMA.FTZ R8, R8, c[0x0][0x29c], -R193.reuse ;  /* 0x0000a70008087a23 */ /* 0x100fe200000108c1 */
[----:B------:R-:W-:Y:S02]  /*33f0*/  LOP3.LUT P2, RZ, R243, 0x2, RZ, 0xc0, !PT ;  /* 0x00000002f3ff7812 */ /* 0x000fe4000784c0ff */
[C---:B------:R-:W-:Y:S01]  /*3400*/  HMMA.16816.F32 R24, R4.reuse, R166, R24 ;  /* 0x000000a60418723c */ /* 0x040fe20000001818 */
[----:B------:R1:W3:Y:S01]  /*3410*/  MUFU.EX2 R179, R8 ;  /* 0x0000000800b37308 */ /* 0x0002e20000000800 */
[----:B------:R-:W-:Y:S02]  /*3420*/  LDSM.16.M88.4 R164, [R228+0xf080] ;  /* 0x00f08000e4a4783b */ /* 0x000fe40000000200 */
[----:B------:R-:W-:Y:S04]  /*3430*/  FSEL R16, R16, -INF , P2 ;  /* 0xff80000010107808 */ /* 0x000fe80001000000 */
[C---:B--2---:R-:W-:Y:S03]  /*3440*/  HMMA.16816.F32 R28, R4.reuse, R172, R28 ;  /* 0x000000ac041c723c */ /* 0x044fe6000000181c */
[----:B------:R-:W2:Y:S01]  /*3450*/  MUFU.EX2 R173, R13 ;  /* 0x0000000d00ad7308 */ /* 0x000ea20000000800 */
[--C-:B------:R-:W-:Y:S02]  /*3460*/  FFMA.FTZ R16, R16, c[0x0][0x29c], -R192.reuse ;  /* 0x0000a70010107a23 */ /* 0x100fe400000108c0 */
[----:B------:R-:W-:Y:S02]  /*3470*/  FFMA.FTZ R192, R17, c[0x0][0x29c], -R192 ;  /* 0x0000a70011c07a23 */ /* 0x000fe400000108c0 */
[----:B------:R-:W-:Y:S01]  /*3480*/  HMMA.16816.F32 R32, R4, R174, R32 ;  /* 0x000000ae0420723c */ /* 0x000fe20000001820 */
[----:B------:R-:W-:Y:S04]  /*3490*/  LDS R5, [R248.X4+0x20180] ;  /* 0x02018000f8057984 */ /* 0x000fe80000004800 */
[----:B------:R4:W-:Y:S02]  /*34a0*/  MUFU.EX2 R172, R14 ;  /* 0x0000000e00ac7308 */ /* 0x0009e40000000800 */
[----:B------:R-:W-:Y:S01]  /*34b0*/  FSEL R4, R15, -INF , P3 ;  /* 0xff8000000f047808 */ /* 0x000fe20001800000 */
[----:B-1----:R-:W1:Y:S04]  /*34c0*/  LDSM.16.M88.4 R8, [R232+0x1e080] ;  /* 0x01e08000e808783b */ /* 0x002e680000000200 */
[--C-:B------:R-:W-:Y:S01]  /*34d0*/  FFMA.FTZ R4, R4, c[0x0][0x29c], -R193.reuse ;  /* 0x0000a70004047a23 */ /* 0x100fe200000108c1 */
[----:B------:R-:W-:Y:S02]  /*34e0*/  FSEL R6, R18, -INF , P2 ;  /* 0xff80000012067808 */ /* 0x000fe40001000000 */
[----:B---3--:R-:W-:Y:S01]  /*34f0*/  F2FP.PACK_AB R7, R178, R179 ;  /* 0x000000b3b207723e */ /* 0x008fe200000000ff */
[----:B------:R-:W-:Y:S02]  /*3500*/  MUFU.EX2 R16, R16 ;  /* 0x0000001000107308 */ /* 0x000fe40000000800 */
[--C-:B------:R-:W-:Y:S02]  /*3510*/  FFMA.FTZ R6, R6, c[0x0][0x29c], -R193.reuse ;  /* 0x0000a70006067a23 */ /* 0x100fe400000108c1 */
[----:B------:R-:W-:Y:S06]  /*3520*/  FFMA.FTZ R193, R19, c[0x0][0x29c], -R193 ;  /* 0x0000a70013c17a23 */ /* 0x000fec00000108c1 */
[----:B------:R2:W-:Y:S01]  /*3530*/  MUFU.EX2 R15, R6 ;  /* 0x00000006000f7308 */ /* 0x0005e20000000800 */
[----:B----4-:R-:W-:Y:S09]  /*3540*/  F2FP.PACK_AB R14, R185, R186 ;  /* 0x000000bab90e723e */ /* 0x010ff200000000ff */
[----:B------:R-:W-:Y:S10]  /*3550*/  MUFU.EX2 R193, R193 ;  /* 0x000000c100c17308 */ /* 0x000ff40000000800 */
[----:B------:R-:W3:Y:S01]  /*3560*/  MUFU.EX2 R192, R192 ;  /* 0x000000c000c07308 */ /* 0x000ee20000000800 */
[C---:B-1----:R-:W-:Y:S05]  /*3570*/  HMMA.16816.F32 R20, R8.reuse, R168, R20 ;  /* 0x000000a80814723c */ /* 0x042fea0000001814 */
[----:B--2---:R-:W-:Y:S04]  /*3580*/  F2FP.PACK_AB R6, R173, R12 ;  /* 0x0000000cad06723e */ /* 0x004fe800000000ff */
[----:B------:R1:W2:Y:S01]  /*3590*/  MUFU.EX2 R168, R4 ;  /* 0x0000000400a87308 */ /* 0x0002a20000000800 */
[C---:B------:R-:W-:Y:S08]  /*35a0*/  HMMA.16816.F32 R24, R8.reuse, R170, R24 ;  /* 0x000000aa0818723c */ /* 0x040ff00000001818 */
[C---:B------:R-:W-:Y:S08]  /*35b0*/  HMMA.16816.F32 R28, R8.reuse, R164, R28 ;  /* 0x000000a4081c723c */ /* 0x040ff0000000181c */
[----:B------:R-:W-:Y:S04]  /*35c0*/  HMMA.16816.F32 R32, R8, R166, R32 ;  /* 0x000000a60820723c */ /* 0x000fe80000001820 */
[--C-:B------:R-:W-:Y:S02]  /*35d0*/  FADD.FTZ R21, R21, -R5.reuse ;  /* 0x8000000515157221 */ /* 0x100fe40000010000 */
[--C-:B------:R-:W-:Y:S01]  /*35e0*/  FADD.FTZ R20, R20, -R5.reuse ;  /* 0x8000000514147221 */ /* 0x100fe20000010000 */
[----:B-1----:R-:W1:Y:S01]  /*35f0*/  LDS R4, [R248.X4+0x201a0] ;  /* 0x0201a000f8047984 */ /* 0x002e620000004800 */
[--C-:B------:R-:W-:Y:S01]  /*3600*/  FADD.FTZ R25, R25, -R5.reuse ;  /* 0x8000000519197221 */ /* 0x100fe20000010000 */
[----:B------:R-:W-:Y:S03]  /*3610*/  F2FP.PACK_AB R11, R176, R177 ;  /* 0x000000b1b00b723e */ /* 0x000fe600000000ff */
[--C-:B------:R-:W-:Y:S01]  /*3620*/  FADD.FTZ R24, R24, -R5.reuse ;  /* 0x8000000518187221 */ /* 0x100fe20000010000 */
[----:B------:R-:W-:Y:S01]  /*3630*/  STS [R244], R14 ;  /* 0x0000000ef4007388 */ /* 0x000fe20000000800 */
[----:B---3--:R-:W-:Y:S01]  /*3640*/  F2FP.PACK_AB R8, R192, R16 ;  /* 0x00000010c008723e */ /* 0x008fe200000000ff */
[----:B------:R-:W-:Y:S02]  /*3650*/  FMUL.FTZ R20, R186, R20 ;  /* 0x00000014ba147220 */ /* 0x000fe40000410000 */
[--C-:B------:R-:W-:Y:S02]  /*3660*/  FADD.FTZ R28, R28, -R5.reuse ;  /* 0x800000051c1c7221 */ /* 0x100fe40000010000 */
[--C-:B------:R-:W-:Y:S02]  /*3670*/  FADD.FTZ R29, R29, -R5.reuse ;  /* 0x800000051d1d7221 */ /* 0x100fe40000010000 */
[----:B------:R-:W-:Y:S02]  /*3680*/  FMUL.FTZ R9, R185, R21 ;  /* 0x00000015b9097220 */ /* 0x000fe40000410000 */
[----:B------:R-:W-:Y:S02]  /*3690*/  FMUL.FTZ R24, R177, R24 ;  /* 0x00000018b1187220 */ /* 0x000fe40000410000 */
[--C-:B------:R-:W-:Y:S01]  /*36a0*/  FADD.FTZ R33, R33, -R5.reuse ;  /* 0x8000000521217221 */ /* 0x100fe20000010000 */
[----:B------:R-:W-:Y:S01]  /*36b0*/  F2FP.PACK_AB R9, R9, R20 ;  /* 0x000000140909723e */ /* 0x000fe200000000ff */
[----:B------:R-:W-:Y:S01]  /*36c0*/  FADD.FTZ R32, R32, -R5 ;  /* 0x8000000520207221 */ /* 0x000fe20000010000 */
[----:B------:R-:W-:Y:S01]  /*36d0*/  F2FP.PACK_AB R5, R184, R187 ;  /* 0x000000bbb805723e */ /* 0x000fe200000000ff */
[----:B------:R-:W-:Y:S02]  /*36e0*/  FMUL.FTZ R10, R176, R25 ;  /* 0x00000019b00a7220 */ /* 0x000fe40000410000 */
[----:B------:R-:W-:Y:S02]  /*36f0*/  FMUL.FTZ R13, R12, R28 ;  /* 0x0000001c0c0d7220 */ /* 0x000fe40000410000 */
[----:B------:R2:W-:Y:S01]  /*3700*/  STS [R244+0x400], R5 ;  /* 0x00040005f4007388 */ /* 0x0005e20000000800 */
[----:B------:R-:W-:Y:S01]  /*3710*/  FMUL.FTZ R29, R173, R29 ;  /* 0x0000001dad1d7220 */ /* 0x000fe20000410000 */
[----:B------:R-:W-:Y:S01]  /*3720*/  F2FP.PACK_AB R10, R10, R24 ;  /* 0x000000180a0a723e */ /* 0x000fe200000000ff */
[----:B------:R-:W-:Y:S02]  /*3730*/  FMUL.FTZ R32, R16, R32 ;  /* 0x0000002010207220 */ /* 0x000fe40000410000 */
[----:B------:R-:W-:Y:S01]  /*3740*/  STS [R247], R11 ;  /* 0x0000000bf7007388 */ /* 0x000fe20000000800 */
[----:B------:R-:W-:Y:S01]  /*3750*/  FMUL.FTZ R12, R192, R33 ;  /* 0x00000021c00c7220 */ /* 0x000fe20000410000 */
[----:B------:R-:W-:Y:S03]  /*3760*/  F2FP.PACK_AB R13, R29, R13 ;  /* 0x0000000d1d0d723e */ /* 0x000fe600000000ff */
[----:B------:R-:W-:Y:S01]  /*3770*/  STS [R247+0x400], R7 ;  /* 0x00040007f7007388 */ /* 0x000fe20000000800 */
[----:B------:R-:W-:Y:S01]  /*3780*/  F2FP.PACK_AB R12, R12, R32 ;  /* 0x000000200c0c723e */ /* 0x000fe200000000ff */
[--C-:B-1----:R-:W-:Y:S03]  /*3790*/  FADD.FTZ R22, R22, -R4.reuse ;  /* 0x8000000416167221 */ /* 0x102fe60000010000 */
[----:B------:R1:W-:Y:S01]  /*37a0*/  STS [R245], R6 ;  /* 0x00000006f5007388 */ /* 0x0003e20000000800 */
[--C-:B------:R-:W-:Y:S02]  /*37b0*/  FADD.FTZ R23, R23, -R4.reuse ;  /* 0x8000000417177221 */ /* 0x100fe40000010000 */
[----:B------:R-:W-:Y:S02]  /*37c0*/  FMUL.FTZ R22, R187, R22 ;  /* 0x00000016bb167220 */ /* 0x000fe40000410000 */
[----:B------:R-:W-:Y:S02]  /*37d0*/  FMUL.FTZ R23, R184, R23 ;  /* 0x00000017b8177220 */ /* 0x000fe40000410000 */
[--C-:B------:R-:W-:Y:S02]  /*37e0*/  FADD.FTZ R27, R27, -R4.reuse ;  /* 0x800000041b1b7221 */ /* 0x100fe40000010000 */
[--C-:B------:R-:W-:Y:S01]  /*37f0*/  FADD.FTZ R26, R26, -R4.reuse ;  /* 0x800000041a1a7221 */ /* 0x100fe20000010000 */
[----:B--2---:R-:W-:Y:S01]  /*3800*/  F2FP.PACK_AB R5, R168, R172 ;  /* 0x000000aca805723e */ /* 0x004fe200000000ff */
[--C-:B------:R-:W-:Y:S02]  /*3810*/  FADD.FTZ R30, R30, -R4.reuse ;  /* 0x800000041e1e7221 */ /* 0x100fe40000010000 */
[----:B------:R-:W-:Y:S02]  /*3820*/  FMUL.FTZ R26, R179, R26 ;  /* 0x0000001ab31a7220 */ /* 0x000fe40000410000 */
[----:B------:R2:W-:Y:S01]  /*3830*/  STS [R245+0x400], R5 ;  /* 0x00040005f5007388 */ /* 0x0005e20000000800 */
[--C-:B------:R-:W-:Y:S02]  /*3840*/  FADD.FTZ R31, R31, -R4.reuse ;  /* 0x800000041f1f7221 */ /* 0x100fe40000010000 */
[----:B------:R-:W-:Y:S02]  /*3850*/  FMUL.FTZ R172, R172, R30 ;  /* 0x0000001eacac7220 */ /* 0x000fe40000410000 */
[----:B------:R-:W-:Y:S01]  /*3860*/  STS [R246], R8 ;  /* 0x00000008f6007388 */ /* 0x000fe20000000800 */
[----:B------:R-:W-:Y:S02]  /*3870*/  FMUL.FTZ R31, R168, R31 ;  /* 0x0000001fa81f7220 */ /* 0x000fe40000410000 */
[--C-:B------:R-:W-:Y:S02]  /*3880*/  FADD.FTZ R35, R35, -R4.reuse ;  /* 0x8000000423237221 */ /* 0x100fe40000010000 */
[----:B-1----:R-:W-:Y:S02]  /*3890*/  FMUL.FTZ R6, R178, R27 ;  /* 0x0000001bb2067220 */ /* 0x002fe40000410000 */
[----:B------:R-:W-:Y:S02]  /*38a0*/  FADD.FTZ R34, R34, -R4 ;  /* 0x8000000422227221 */ /* 0x000fe40000010000 */
[----:B------:R-:W-:Y:S01]  /*38b0*/  FMUL.FTZ R4, R193, R35 ;  /* 0x00000023c1047220 */ /* 0x000fe20000410000 */
[----:B------:R-:W-:Y:S01]  /*38c0*/  F2FP.PACK_AB R6, R6, R26 ;  /* 0x0000001a0606723e */ /* 0x000fe200000000ff */
[----:B------:R-:W-:Y:S05]  /*38d0*/  FMUL.FTZ R34, R15, R34 ;  /* 0x000000220f227220 */ /* 0x000fea0000410000 */
[----:B------:R-:W-:Y:S02]  /*38e0*/  F2FP.PACK_AB R4, R4, R34 ;  /* 0x000000220404723e */ /* 0x000fe400000000ff */
[----:B--2---:R-:W-:Y:S05]  /*38f0*/  F2FP.PACK_AB R5, R193, R15 ;  /* 0x0000000fc105723e */ /* 0x004fea00000000ff */
[----:B------:R1:W-:Y:S05]  /*3900*/  STS [R246+0x400], R5 ;  /* 0x00040005f6007388 */ /* 0x0003ea0000000800 */
[----:B------:R-:W-:Y:S01]  /*3910*/  BAR.SYNC.DEFER_BLOCKING 0x0 ;  /* 0x0000000000007b1d */ /* 0x000fe20000010000 */
[----:B-1----:R-:W-:Y:S05]  /*3920*/  F2FP.PACK_AB R5, R23, R22 ;  /* 0x000000161705723e */ /* 0x002fea00000000ff */
[----:B------:R-:W-:Y:S05]  /*3930*/  STS [R244+0x2000], R9 ;  /* 0x00200009f4007388 */ /* 0x000fea0000000800 */
[----:B------:R1:W-:Y:S05]  /*3940*/  STS [R244+0x2400], R5 ;  /* 0x00240005f4007388 */ /* 0x0003ea0000000800 */
        /* <DEDUP_REMOVED lines=109> */
[----:B-123--:R-:W-:Y:S01]  /*4020*/  LOP3.LUT P5, RZ, R252, 0x1, RZ, 0xc0, !PT ;  /* 0x00000001fcff7812 */ /* 0x00efe200078ac0ff */
[----:B------:R-:W2:Y:S01]  /*4030*/  LDL.64 R202, [R1+0x10] ;  /* 0x0000100001ca7983 */ /* 0x000ea20000100a00 */
[C---:B------:R-:W-:Y:S01]  /*4040*/  LOP3.LUT P4, RZ, R250.reuse, 0x2, RZ, 0xc0, !PT ;  /* 0x00000002faff7812 */ /* 0x040fe2000788c0ff */
[----:B------:R-:W-:Y:S01]  /*4050*/  USHF.R.S32.HI UR22, URZ, 0x1f, UR21 ;  /* 0x0000001f3f167899 */ /* 0x000fe20008011415 */
[----:B------:R-:W-:Y:S01]  /*4060*/  LOP3.LUT P6, RZ, R250, 0x8, RZ, 0xc0, !PT ;  /* 0x00000008faff7812 */ /* 0x000fe200078cc0ff */
[----:B------:R-:W3:Y:S01]  /*4070*/  LDL.64 R200, [R1+0x8] ;  /* 0x0000080001c87983 */ /* 0x000ee20000100a00 */
[----:B------:R-:W-:Y:S01]  /*4080*/  ULDC.64 UR4, c[0x0][0x208] ;  /* 0x0000820000047ab9 */ /* 0x000fe20000000a00 */
[----:B------:R-:W-:Y:S01]  /*4090*/  IMAD.U32 R18, RZ, RZ, UR17 ;  /* 0x00000011ff127e24 */ /* 0x000fe2000f8e00ff */
[----:B------:R-:W-:Y:S01]  /*40a0*/  UIMAD UR22, UR22, UR4, URZ ;  /* 0x00000004161672a4 */ /* 0x000fe2000f8e023f */
[----:B------:R-:W4:Y:S01]  /*40b0*/  LDL.64 R164, [R1] ;  /* 0x0000000001a47983 */ /* 0x000f220000100a00 */
[----:B------:R-:W-:Y:S01]  /*40c0*/  UIMAD.WIDE.U32 UR24, UR21, UR4, URZ ;  /* 0x00000004151872a5 */ /* 0x000fe2000f8e003f */
[----:B------:R-:W-:Y:S01]  /*40d0*/  IMAD.U32 R16, RZ, RZ, UR17 ;  /* 0x00000011ff107e24 */ /* 0x000fe2000f8e00ff */
[----:B------:R-:W-:Y:S01]  /*40e0*/  UIMAD UR22, UR21, UR5, UR22 ;  /* 0x00000005151672a4 */ /* 0x000fe2000f8e0216 */
[----:B------:R-:W1:Y:S01]  /*40f0*/  S2R R12, SR_CTAID.Y ;  /* 0x00000000000c7919 */ /* 0x000e620000002600 */
[----:B------:R-:W-:Y:S01]  /*4100*/  IMAD.U32 R14, RZ, RZ, UR17 ;  /* 0x00000011ff0e7e24 */ /* 0x000fe2000f8e00ff */
[----:B------:R-:W-:Y:S01]  /*4110*/  USHF.L.U32 UR4, UR21, 0x6, URZ ;  /* 0x0000000615047899 */ /* 0x000fe2000800063f */
[----:B------:R-:W-:Y:S01]  /*4120*/  IMAD.U32 R8, RZ, RZ, UR24 ;  /* 0x00000018ff087e24 */ /* 0x000fe2000f8e00ff */
[----:B------:R-:W-:Y:S01]  /*4130*/  UIADD3 UR22, UR25, UR22, URZ ;  /* 0x0000001619167290 */ /* 0x000fe2000fffe03f */
[----:B------:R-:W-:Y:S02]  /*4140*/  IMAD.U32 R10, RZ, RZ, UR24 ;  /* 0x00000018ff0a7e24 */ /* 0x000fe4000f8e00ff */
[----:B-----5:R-:W-:Y:S03]  /*4150*/  IMAD.MOV.U32 R11, RZ, RZ, R241 ;  /* 0x000000ffff0b7224 */ /* 0x020fe600078e00f1 */
[----:B------:R-:W-:Y:S01]  /*4160*/  IMAD.U32 R9, RZ, RZ, UR22 ;  /* 0x00000016ff097e24 */ /* 0x000fe2000f8e00ff */
[----:B-1----:R-:W-:Y:S05]  /*4170*/  SHF.R.S32.HI R13, RZ, 0x1f, R12 ;  /* 0x0000001fff0d7819 */ /* 0x002fea000001140c */
[----:B------:R-:W-:Y:S04]  /*4180*/  IMAD R13, R13, c[0x0][0x288], RZ ;  /* 0x0000a2000d0d7a24 */ /* 0x000fe800078e02ff */
[----:B------:R-:W-:Y:S01]  /*4190*/  IMAD R13, R12, c[0x0][0x28c], R13 ;  /* 0x0000a3000c0d7a24 */ /* 0x000fe200078e020d */
[----:B--2---:R-:W-:Y:S04]  /*41a0*/  LEA R8, P2, R8, R202, 0x7 ;  /* 0x000000ca08087211 */ /* 0x004fe800078438ff */
[----:B------:R-:W-:Y:S01]  /*41b0*/  LEA.HI.X R9, R10, R203, R9, 0x7, P2 ;  /* 0x000000cb0a097211 */ /* 0x000fe200010f3c09 */
[----:B------:R-:W-:Y:S01]  /*41c0*/  IMAD.MOV.U32 R10, RZ, RZ, R240 ;  /* 0x000000ffff0a7224 */ /* 0x000fe200078e00f0 */
[----:B------:R-:W-:Y:S03]  /*41d0*/  IADD3 R18, P3, P2, R18, 0x80, R8 ;  /* 0x0000008012127810 */ /* 0x000fe60007a7e008 */
[----:B------:R-:W-:Y:S01]  /*41e0*/  IMAD.WIDE.U32 R10, R12, c[0x0][0x288], R10 ;  /* 0x0000a2000c0a7a25 */ /* 0x000fe200078e000a */
[--C-:B------:R-:W-:Y:S02]  /*41f0*/  IADD3.X R19, RZ, UR16, R9.reuse, P3, P2 ;  /* 0x00000010ff137c10 */ /* 0x100fe40009fe4409 */
[--C-:B------:R-:W-:Y:S04]  /*4200*/  IADD3 R16, P3, P2, R16, 0x100, R8.reuse ;  /* 0x0000010010107810 */ /* 0x100fe80007a7e008 */
[--C-:B------:R-:W-:Y:S02]  /*4210*/  IADD3.X R17, RZ, UR16, R9.reuse, P3, P2 ;  /* 0x00000010ff117c10 */ /* 0x100fe40009fe4409 */
        /* <DEDUP_REMOVED lines=12> */
[----:B---3--:R-:W-:Y:S04]  /*42e0*/  IADD3 R10, -R200, c[0x0][0x168], -R10 ;  /* 0x00005a00c80a7a10 */ /* 0x008fe80007ffe90a */
[C---:B------:R-:W-:Y:S02]  /*42f0*/  ISETP.LT.OR P2, PT, R10.reuse, 0x1, !P5 ;  /* 0x000000010a00780c */ /* 0x040fe40006f41670 */
[C---:B------:R-:W-:Y:S11]  /*4300*/  ISETP.LT.OR P5, PT, R10.reuse, 0x21, !P5 ;  /* 0x000000210a00780c */ /* 0x040ff60006fa1670 */
[----:B------:R-:W-:Y:S01]  /*4310*/  @!PT LDS RZ, [RZ] ;  /* 0x00000000fffff984 */ /* 0x000fe20000000800 */
[----:B------:R-:W-:Y:S01]  /*4320*/  @!PT LDS RZ, [RZ] ;  /* 0x00000000fffff984 */ /* 0x000fe20000000800 */
[----:B------:R-:W-:Y:S01]  /*4330*/  @!PT LDS RZ, [RZ] ;  /* 0x00000000fffff984 */ /* 0x000fe20000000800 */
[----:B------:R1:W-:Y:S01]  /*4340*/  LDGSTS.E.BYPASS.LTC128B.128 [R242+0x18080], [R8.64], !P2 ;  /* 0x1808000008f27fae */ /* 0x0003e2000d101d4e */
[C---:B------:R-:W-:Y:S02]  /*4350*/  ISETP.LT.OR P2, PT, R10.reuse, 0x1, !P4 ;  /* 0x000000010a00780c */ /* 0x040fe40006741670 */
[C---:B------:R-:W-:Y:S11]  /*4360*/  ISETP.LT.OR P4, PT, R10.reuse, 0x21, !P4 ;  /* 0x000000210a00780c */ /* 0x040ff60006781670 */
[----:B------:R1:W-:Y:S01]  /*4370*/  LDGSTS.E.BYPASS.LTC128B.128 [R242+0x1a080], [R8.64+0x80], !P2 ;  /* 0x1a08008008f27fae */ /* 0x0003e2000d101d4e */
[C---:B------:R-:W-:Y:S02]  /*4380*/  ISETP.LT.OR P2, PT, R10.reuse, 0x1, !P3 ;  /* 0x000000010a00780c */ /* 0x040fe40005f41670 */
[C---:B------:R-:W-:Y:S11]  /*4390*/  ISETP.LT.OR P3, PT, R10.reuse, 0x21, !P3 ;  /* 0x000000210a00780c */ /* 0x040ff60005f61670 */
[----:B------:R1:W-:Y:S01]  /*43a0*/  LDGSTS.E.BYPASS.LTC128B.128 [R242+0x1c080], [R8.64+0x100], !P2 ;  /* 0x1c08010008f27fae */ /* 0x0003e2000d101d4e */
[C---:B------:R-:W-:Y:S02]  /*43b0*/  ISETP.LT.OR P2, PT, R10.reuse, 0x1, !P6 ;  /* 0x000000010a00780c */ /* 0x040fe40007741670 */
[----:B------:R-:W-:Y:S11]  /*43c0*/  ISETP.LT.OR P6, PT, R10, 0x21, !P6 ;  /* 0x000000210a00780c */ /* 0x000ff600077c1670 */
[----:B------:R1:W-:Y:S02]  /*43d0*/  LDGSTS.E.BYPASS.LTC128B.128 [R242+0x1e080], [R8.64+0x180], !P2 ;  /* 0x1e08018008f27fae */ /* 0x0003e4000d101d4e */
[----:B-1----:R-:W-:Y:S04]  /*43e0*/  IADD3 R8, P2, R8, UR17, RZ ;  /* 0x0000001108087c10 */ /* 0x002fe8000ff5e0ff */
[----:B------:R-:W-:Y:S05]  /*43f0*/  IADD3.X R9, R9, UR16, RZ, P2, !PT ;  /* 0x0000001009097c10 */ /* 0x000fea00097fe4ff */
[----:B------:R4:W-:Y:S04]  /*4400*/  LDGSTS.E.BYPASS.LTC128B.128 [R242+0x19080], [R8.64], !P5 ;  /* 0x1908000008f27fae */ /* 0x0009e8000e901d4e */
[----:B------:R1:W-:Y:S04]  /*4410*/  LDGSTS.E.BYPASS.LTC128B.128 [R242+0x1b080], [R18.64], !P4 ;  /* 0x1b08000012f27fae */ /* 0x0003e8000e101d4e */
[----:B------:R1:W-:Y:S04]  /*4420*/  LDGSTS.E.BYPASS.LTC128B.128 [R242+0x1d080], [R16.64], !P3 ;  /* 0x1d08000010f27fae */ /* 0x0003e8000d901d4e */
[----:B------:R1:W-:Y:S01]  /*4430*/  LDGSTS.E.BYPASS.LTC128B.128 [R242+0x1f080], [R14.64], !P6 ;  /* 0x1f0800000ef27fae */ /* 0x0003e2000f101d4e */
[----:B----4-:R-:W-:Y:S05]  /*4440*/  @!P0 IMAD.SHL.U32 R8, R164, 0x10, RZ ;  /* 0x00000010a4088824 */ /* 0x010fea00078e00ff */
[----:B------:R1:W-:Y:S02]  /*4450*/  @!P0 LDGSTS.E.BYPASS.LTC128B.128 [R8+0x20180], [R12.64] ;  /* 0x201800000c088fae */ /* 0x0003e4000b901d4e */
.L_x_596:
        /* <DEDUP_REMOVED lines=91> */
[----:B--2---:R-:W-:Y:S01]  /*4a10*/  LOP3.LUT P4, RZ, R251, 0x1, RZ, 0xc0, !PT ;  /* 0x00000001fbff7812 */ /* 0x004fe2000788c0ff */
[----:B------:R-:W2:Y:S01]  /*4a20*/  LDL.64 R180, [R1+0x18] ;  /* 0x0000180001b47983 */ /* 0x000ea20000100a00 */
[C---:B------:R-:W-:Y:S01]  /*4a30*/  LOP3.LUT P3, RZ, R249.reuse, 0x2, RZ, 0xc0, !PT ;  /* 0x00000002f9ff7812 */ /* 0x040fe2000786c0ff */
[----:B------:R-:W-:Y:S01]  /*4a40*/  USHF.R.S32.HI UR22, URZ, 0x1f, UR21 ;  /* 0x0000001f3f167899 */ /* 0x000fe20008011415 */
[----:B------:R-:W-:Y:S01]  /*4a50*/  LOP3.LUT P5, RZ, R249, 0x8, RZ, 0xc0, !PT ;  /* 0x00000008f9ff7812 */ /* 0x000fe200078ac0ff */
[----:B----4-:R-:W4:Y:S01]  /*4a60*/  LDL.64 R226, [R1+0x8] ;  /* 0x0000080001e27983 */ /* 0x010f220000100a00 */
[----:B------:R-:W-:Y:S01]  /*4a70*/  ULDC.64 UR4, c[0x0][0x178] ;  /* 0x00005e0000047ab9 */ /* 0x000fe20000000a00 */
[----:B------:R-:W-:Y:S01]  /*4a80*/  IMAD.U32 R14, RZ, RZ, UR9 ;  /* 0x00000009ff0e7e24 */ /* 0x000fe2000f8e00ff */
[----:B------:R-:W-:Y:S01]  /*4a90*/  UIMAD UR22, UR22, UR4, URZ ;  /* 0x00000004161672a4 */ /* 0x000fe2000f8e023f */
[----:B---3--:R-:W3:Y:S01]  /*4aa0*/  LDL.64 R224, [R1] ;  /* 0x0000000001e07983 */ /* 0x008ee20000100a00 */
        /* <DEDUP_REMOVED lines=34> */
[----:B----4-:R-:W-:Y:S04]  /*4cd0*/  IADD3 R6, -R226, c[0x0][0x168], -R6 ;  /* 0x00005a00e2067a10 */ /* 0x010fe80007ffe906 */
        /* <DEDUP_REMOVED lines=21> */
[----:B---3--:R-:W-:Y:S05]  /*4e30*/  @!P0 IMAD.SHL.U32 R4, R224, 0x10, RZ ;  /* 0x00000010e0048824 */ /* 0x008fea00078e00ff */
[----:B------:R1:W-:Y:S02]  /*4e40*/  @!P0 LDGSTS.E.BYPASS.LTC128B.128 [R4+0x20080], [R8.64] ;  /* 0x2008000008048fae */ /* 0x0003e4000b901d4e */
.L_x_597:
[----:B-12---:R-:W2:Y:S01]  /*4e50*/  LDL.64 R8, [R1+0x28] ;  /* 0x0000280001087983 */ /* 0x006ea20000100a00 */
[----:B------:R-:W-:Y:S02]  /*4e60*/  USHF.L.U32 UR11, UR11, 0xe, URZ ;  /* 0x0000000e0b0b7899 */ /* 0x000fe4000800063f */
[----:B------:R-:W-:Y:S01]  /*4e70*/  UISETP.GE.AND UP0, UPT, UR21, UR20, UPT ;  /* 0x000000141500728c */ /* 0x000fe2000bf06270 */
[----:B----4-:R-:W4:Y:S03]  /*4e80*/  LDL R6, [R1+0x30] ;  /* 0x0000300001067983 */ /* 0x010f260000100800 */
[----:B------:R-:W-:Y:S01]  /*4e90*/  IMAD.U32 R5, RZ, RZ, UR11 ;  /* 0x0000000bff057e24 */ /* 0x000fe2000f8e00ff */
[----:B------:R-:W-:Y:S04]  /*4ea0*/  LDSM.16.MT88.4 R224, [R0+0x5080] ;  /* 0x0050800000e0783b */ /* 0x000fe80000004200 */
[----:B------:R-:W0:Y:S01]  /*4eb0*/  LDGDEPBAR ;  /* 0x00000000000079af */ /* 0x000e220000000000 */
[----:B--2---:R-:W-:Y:S01]  /*4ec0*/  IADD3 R4, P1, R8, UR11, RZ ;  /* 0x0000000b08047c10 */ /* 0x004fe2000ff3e0ff */
[----:B------:R-:W-:Y:S03]  /*4ed0*/  UMOV UR11, UR21 ;  /* 0x00000015000b7c82 */ /* 0x000fe60008000000 */
[----:B----4-:R-:W-:Y:S02]  /*4ee0*/  LEA.HI.X.SX32 R5, R5, R6, 0x1, P1 ;  /* 0x0000000605057211 */ /* 0x010fe400008f0eff */
[C---:B-----5:R-:W-:Y:S04]  /*4ef0*/  LEA R240, P1, R4.reuse, c[0x0][0x220], 0x2 ;  /* 0x0000880004f07a11 */ /* 0x060fe800078210ff */
[----:B------:R-:W-:Y:S02]  /*4f00*/  LEA.HI.X R241, R4, c[0x0][0x224], R5, 0x2, P1 ;  /* 0x0000890004f17a11 */ /* 0x000fe400008f1405 */
[-C--:B------:R-:W-:Y:S01]  /*4f10*/  HMMA.16816.F32 R4, R192, R16.reuse, RZ ;  /* 0x00000010c004723c */ /* 0x080fe200000018ff */
[----:B------:R-:W-:Y:S07]  /*4f20*/  PLOP3.LUT P1, PT, PT, PT, UP0, 0x80, 0x0 ;  /* 0x000000000000781c */ /* 0x000fee0003f2f008 */
        /* <DEDUP_REMOVED lines=14> */
[----:B------:R-:W-:Y:S01]  /*5010*/  HMMA.16816.F32 R192, R192, R198, RZ ;  /* 0x000000c6c0c0723c */ /* 0x000fe200000018ff */
[----:B------:R-:W-:Y:S07]  /*5020*/  LDSM.16.M88.4 R196, [R239] ;  /* 0x00000000efc4783b */ /* 0x000fee0000000200 */
[-C--:B------:R-:W-:Y:S08]  /*5030*/  HMMA.16816.F32 R4, R200, R204.reuse, R4 ;  /* 0x000000ccc804723c */ /* 0x080ff00000001804 */
[C---:B------:R-:W-:Y:S08]  /*5040*/  HMMA.16816.F32 R8, R208.reuse, R204, R8 ;  /* 0x000000ccd008723c */ /* 0x040ff00000001808 */
[-C--:B------:R-:W-:Y:S08]  /*5050*/  HMMA.16816.F32 R12, R208, R206.reuse, R12 ;  /* 0x000000ced00c723c */ /* 0x080ff0000000180c */
[C---:B------:R-:W-:Y:S01]  /*5060*/  HMMA.16816.F32 R16, R200.reuse, R206, R16 ;  /* 0x000000cec810723c */ /* 0x040fe20000001810 */
[----:B------:R-:W1:Y:S07]  /*5070*/  LDSM.16.MT88.4 R204, [R0+0x1080] ;  /* 0x0010800000cc783b */ /* 0x000e6e0000004200 */
[-C--:B---3--:R-:W-:Y:S08]  /*5080*/  HMMA.16816.F32 R20, R200, R212.reuse, R20 ;  /* 0x000000d4c814723c */ /* 0x088ff00000001814 */
[C---:B------:R-:W-:Y:S08]  /*5090*/  HMMA.16816.F32 R24, R208.reuse, R212, R24 ;  /* 0x000000d4d018723c */ /* 0x040ff00000001818 */
[-C--:B------:R-:W-:Y:S08]  /*50a0*/  HMMA.16816.F32 R28, R208, R214.reuse, R28 ;  /* 0x000000d6d01c723c */ /* 0x080ff0000000181c */
[C---:B------:R-:W-:Y:S01]  /*50b0*/  HMMA.16816.F32 R32, R200.reuse, R214, R32 ;  /* 0x000000d6c820723c */ /* 0x040fe20000001820 */
[----:B------:R-:W2:Y:S07]  /*50c0*/  LDSM.16.M88.4 R212, [R239+0x1000] ;  /* 0x00100000efd4783b */ /* 0x000eae0000000200 */
[-C--:B------:R-:W-:Y:S08]  /*50d0*/  HMMA.16816.F32 R164, R200, R216.reuse, R164 ;  /* 0x000000d8c8a4723c */ /* 0x080ff000000018a4 */
[C---:B------:R-:W-:Y:S08]  /*50e0*/  HMMA.16816.F32 R168, R208.reuse, R216, R168 ;  /* 0x000000d8d0a8723c */ /* 0x040ff000000018a8 */
[-C--:B------:R-:W-:Y:S08]  /*50f0*/  HMMA.16816.F32 R172, R208, R218.reuse, R172 ;  /* 0x000000dad0ac723c */ /* 0x080ff000000018ac */
[C---:B------:R-:W-:Y:S01]  /*5100*/  HMMA.16816.F32 R176, R200.reuse, R218, R176 ;  /* 0x000000dac8b0723c */ /* 0x040fe200000018b0 */
[----:B------:R-:W3:Y:S07]  /*5110*/  LDSM.16.MT88.4 R216, [R0+0x3080] ;  /* 0x0030800000d8783b */ /* 0x000eee0000004200 */
[-C--:B------:R-:W-:Y:S08]  /*5120*/  HMMA.16816.F32 R180, R200, R220.reuse, R180 ;  /* 0x000000dcc8b4723c */ /* 0x080ff000000018b4 */
[C---:B------:R-:W-:Y:S08]  /*5130*/  HMMA.16816.F32 R184, R208.reuse, R220, R184 ;  /* 0x000000dcd0b8723c */ /* 0x040ff000000018b8 */
[-C--:B------:R-:W-:Y:S01]  /*5140*/  HMMA.16816.F32 R188, R208, R222.reuse, R188 ;  /* 0x000000ded0bc723c */ /* 0x080fe200000018bc */
[----:B------:R-:W4:Y:S07]  /*5150*/  LDSM.16.MT88.4 R208, [R0+0x7080] ;  /* 0x0070800000d0783b */ /* 0x000f2e0000004200 */
[----:B------:R-:W-:Y:S01]  /*5160*/  HMMA.16816.F32 R192, R200, R222, R192 ;  /* 0x000000dec8c0723c */ /* 0x000fe200000018c0 */
[----:B------:R-:W-:Y:S04]  /*5170*/  LDSM.16.M88.4 R200, [R238] ;  /* 0x00000000eec8783b */ /* 0x000fe80000000200 */
[----:B------:R-:W-:Y:S03]  /*5180*/  LDSM.16.MT88.4 R220, [R0+0x3880] ;  /* 0x0038800000dc783b */ /* 0x000fe60000004200 */
[-C--:B-1----:R-:W-:Y:S08]  /*5190*/  HMMA.16816.F32 R4, R196, R204.reuse, R4 ;  /* 0x000000ccc404723c */ /* 0x082ff00000001804 */
[C---:B--2---:R-:W-:Y:S08]  /*51a0*/  HMMA.16816.F32 R8, R212.reuse, R204, R8 ;  /* 0x000000ccd408723c */ /* 0x044ff00000001808 */
        /* <DEDUP_REMOVED lines=13> */
[-C--:B----4-:R-:W-:Y:S08]  /*5280*/  HMMA.16816.F32 R180, R196, R208.reuse, R180 ;  /* 0x000000d0c4b4723c */ /* 0x090ff000000018b4 */
[C---:B------:R-:W-:Y:S08]  /*5290*/  HMMA.16816.F32 R184, R212.reuse, R208, R184 ;  /* 0x000000d0d4b8723c */ /* 0x040ff000000018b8 */
[-C--:B------:R-:W-:Y:S01]  /*52a0*/  HMMA.16816.F32 R188, R212, R210.reuse, R188 ;  /* 0x000000d2d4bc723c */ /* 0x080fe200000018bc */
[----:B------:R-:W4:Y:S07]  /*52b0*/  LDSM.16.MT88.4 R212, [R0+0x7880] ;  /* 0x0078800000d4783b */ /* 0x000f2e0000004200 */
[----:B------:R-:W-:Y:S08]  /*52c0*/  HMMA.16816.F32 R192, R196, R210, R192 ;  /* 0x000000d2c4c0723c */ /* 0x000ff000000018c0 */
[-C--:B-1----:R-:W-:Y:S08]  /*52d0*/  HMMA.16816.F32 R4, R200, R204.reuse, R4 ;  /* 0x000000ccc804723c */ /* 0x082ff00000001804 */
[C---:B--2---:R-:W-:Y:S08]  /*52e0*/  HMMA.16816.F32 R8, R216.reuse, R204, R8 ;  /* 0x000000ccd808723c */ /* 0x044ff00000001808 */
[-C--:B------:R-:W-:Y:S07]  /*52f0*/  HMMA.16816.F32 R12, R216, R206.reuse, R12 ;  /* 0x000000ced80c723c */ /* 0x080fee000000180c */
[----:B------:R1:W-:Y:S01]  /*5300*/  RED.E.ADD.F32.FTZ.RN.STRONG.GPU [R240.64], R4 ;  /* 0x00000004f000798e */ /* 0x0003e2000c10e78e */
        /* <DEDUP_REMOVED lines=27> */
[-C--:B----4-:R-:W-:Y:S03]  /*54c0*/  HMMA.16816.F32 R180, R200, R212.reuse, R180 ;  /* 0x000000d4c8b4723c */ /* 0x090fe600000018b4 */
        /* <DEDUP_REMOVED lines=49> */
.L_x_595:
[----:B-1----:R-:W2:Y:S01]  /*57e0*/  LDL.LU.64 R8, [R1] ;  /* 0x0000000001087983 */ /* 0x002ea20000300a00 */
[----:B------:R-:W1:Y:S01]  /*57f0*/  S2UR UR4, SR_CTAID.X ;  /* 0x00000000000479c3 */ /* 0x000e620000002500 */
[----:B------:R-:W-:Y:S01]  /*5800*/  MOV R0, c[0x0][0x338] ;  /* 0x0000ce0000007a02 */ /* 0x000fe20000000f00 */
        /* <DEDUP_REMOVED lines=233> */
.L_x_599:
        /* <DEDUP_REMOVED lines=14> */
.L_x_1162:


//--------------------- .text._ZN7cutlass13device_kernelIN5flash19enable_sm80_to_sm89INS1_16FlashAttnBwdSm80INS1_25CollectiveMainloopBwdSm80ILi1ELi1EN4cute5tupleIJNS5_1CILi64EEES8_NS7_ILi256EEEEEENS_6half_tEfNS_4arch4Sm80ELb0ELb0ELb0ELb1ELb0ELb0ELb0ELb0ELi2ELi4ELi2ELi2ELb0EEENS1_21CollectiveEpilogueBwdISA_SB_SD_Li256ELb1ELb0ELi4EEENS1_19SingleTileSchedulerILb1ELb0ELb0ELi64EEEEEEEEEvNT_6ParamsE --------------------------
	.section	.text._ZN7cutlass13device_kernelIN5flash19enable_sm80_to_sm89INS1_16FlashAttnBwdSm80INS1_25CollectiveMainloopBwdSm80ILi1ELi1EN4cute5tupleIJNS5_1CILi64EEES8_NS7_ILi256EEEEEENS_6half_tEfNS_4arch4Sm80ELb0ELb0ELb0ELb1ELb0ELb0ELb0ELb0ELi2ELi4ELi2ELi2ELb0EEENS1_21CollectiveEpilogueBwdISA_SB_SD_Li256ELb1ELb0ELi4EEENS1_19SingleTileSchedulerILb1ELb0ELb0ELi64EEEEEEEEEvNT_6ParamsE,"ax",@progbits
	.sectioninfo	@"SHI_REGISTERS=255"
	.align	128
.text._ZN7cutlass13device_kernelIN5flash19enable_sm80_to_sm89INS1_16FlashAttnBwdSm80INS1_25CollectiveMainloopBwdSm80ILi1ELi1EN4cute5tupleIJNS5_1CILi64EEES8_NS7_ILi256EEEEEENS_6half_tEfNS_4arch4Sm80ELb0ELb0ELb0ELb1ELb0ELb0ELb0ELb0ELi2ELi4ELi2ELi2ELb0EEENS1_21CollectiveEpilogueBwdISA_SB_SD_Li256ELb1ELb0ELi4EEENS1_19SingleTileSchedulerILb1ELb0ELb0ELi64EEEEEEEEEvNT_6ParamsE:
        .type           _ZN7cutlass13device_kernelIN5flash19enable_sm80_to_sm89INS1_16FlashAttnBwdSm80INS1_25CollectiveMainloopBwdSm80ILi1ELi1EN4cute5tupleIJNS5_1CILi64EEES8_NS7_ILi256EEEEEENS_6half_tEfNS_4arch4Sm80ELb0ELb0ELb0ELb1ELb0ELb0ELb0ELb0ELi2ELi4ELi2ELi2ELb0EEENS1_21CollectiveEpilogueBwdISA_SB_SD_Li256ELb1ELb0ELi4EEENS1_19SingleTileSchedulerILb1ELb0ELb0ELi64EEEEEEEEEvNT_6ParamsE,@function
        .size           _ZN7cutlass13device_kernelIN5flash19enable_sm80_to_sm89INS1_16FlashAttnBwdSm80INS1_25CollectiveMainloopBwdSm80ILi1ELi1EN4cute5tupleIJNS5_1CILi64EEES8_NS7_ILi256EEEEEENS_6half_tEfNS_4arch4Sm80ELb0ELb0ELb0ELb1ELb0ELb0ELb0ELb0ELi2ELi4ELi2ELi2ELb0EEENS1_21CollectiveEpilogueBwdISA_SB_SD_Li256ELb1ELb0ELi4EEENS1_19SingleTileSchedulerILb1ELb0ELb0ELi64EEEEEEEEEvNT_6ParamsE,(.L_x_1163 - _ZN7cutlass13device_kernelIN5flash19enable_sm80_to_sm89INS1_16FlashAttnBwdSm80INS1_25CollectiveMainloopBwdSm80ILi1ELi1EN4cute5tupleIJNS5_1CILi64EEES8_NS7_ILi256EEEEEENS_6half_tEfNS_4arch4Sm80ELb0ELb0ELb0ELb1ELb0ELb0ELb0ELb0ELi2ELi4ELi2ELi2ELb0EEENS1_21CollectiveEpilogueBwdISA_SB_SD_Li256ELb1ELb0ELi4EEENS1_19SingleTileSchedulerILb1ELb0ELb0ELi64EEEEEEEEEvNT_6ParamsE)
        .other          _ZN7cutlass13device_kernelIN5flash19enable_sm80_to_sm89INS1_16FlashAttnBwdSm80INS1_25CollectiveMainloopBwdSm80ILi1ELi1EN4cute5tupleIJNS5_1CILi64EEES8_NS7_ILi256EEEEEENS_6half_tEfNS_4arch4Sm80ELb0ELb0ELb0ELb1ELb0ELb0ELb0ELb0ELi2ELi4ELi2ELi2ELb0EEENS1_21CollectiveEpilogueBwdISA_SB_SD_Li256ELb1ELb0ELi4EEENS1_19SingleTileSchedulerILb1ELb0ELb0ELi64EEEEEEEEEvNT_6ParamsE,@"STO_CUDA_ENTRY STV_DEFAULT"
_ZN7cutlass13device_kernelIN5flash19enable_sm80_to_sm89INS1_16FlashAttnBwdSm80INS1_25CollectiveMainloopBwdSm80ILi1ELi1EN4cute5tupleIJNS5_1CILi64EEES8_NS7_ILi256EEEEEENS_6half_tEfNS_4arch4Sm80ELb0ELb0ELb0ELb1ELb0ELb0ELb0ELb0ELi2ELi4ELi2ELi2ELb0EEENS1_21CollectiveEpilogueBwdISA_SB_SD_Li256ELb1ELb0ELi4EEENS1_19SingleTileSchedulerILb1ELb0ELb0ELi64EEEEEEEEEvNT_6ParamsE:
        /* <DEDUP_REMOVED lines=18> */
.L_x_601:
        /* <DEDUP_REMOVED lines=8> */
.L_x_603:
[----:B------:R-:W-:Y:S02]  /*01a0*/  MOV R0, c[0x0][0x3a4] ;  /* 0x0000e90000007a02 */ /* 0x000fe40000000f00 */
.L_x_602:
[----:B-1----:R-:W-:-:S05]  /*01b0*/  IMAD.SHL.U32 R2, R103, 0x40, RZ ;  /* 0x0000004067027824 */ /* 0x002fca00078e00ff */
[----:B-----5:R-:W-:-:S04]  /*01c0*/  ISETP.GE.AND P0, PT, R2, R0, PT ;  /* 0x000000000200720c */ /* 0x020fc80003f06270 */
[----:B------:R-:W-:-:S05]  /*01d0*/  SEL R0, R5, 0xffffffff, !P0 ;  /* 0xffffffff05007807 */ /* 0x000fca0004000000 */
[----:B------:R1:W-:Y:S01]  /*01e0*/  STL [R1+0x30], R0 ;  /* 0x0000300001007387 */ /* 0x0003e20000100800 */
[----:B------:R-:W-:Y:S05]  /*01f0*/  BRA `(.L_x_604) ;  /* 0x0000012000007947 */ /* 0x000fea0003800000 */
.L_x_600:
[----:B---34-:R-:W-:-:S04]  /*0200*/  ISETP.NE.U32.AND P0, PT, RZ, c[0x0][0x3c0], PT ;  /* 0x0000f000ff007a0c */ /* 0x018fc80003f05070 */
[----:B------:R-:W-:-:S13]  /*0210*/  ISETP.NE.AND.EX P0, PT, RZ, c[0x0][0x3c4], PT, P0 ;  /* 0x0000f100ff007a0c */ /* 0x000fda0003f05300 */
[----:B------:R-:W-:Y:S05]  /*0220*/  @!P0 BRA `(.L_x_605) ;  /* 0x0000002000008947 */ /* 0x000fea0003800000 */
[----:B------:R1:W5:Y:S01]  /*0230*/  LDG.E R0, [R2.64] ;  /* 0x0000000a02007981 */ /* 0x000362000c1e1900 */
[----:B------:R-:W-:Y:S05]  /*0240*/  BRA `(.L_x_606) ;  /* 0x0000009000007947 */ /* 0x000fea0003800000 */
.L_x_605:
        /* <DEDUP_REMOVED lines=8> */
.L_x_607:
[----:B------:R-:W-:Y:S02]  /*02d0*/  MOV R0, c[0x0][0x3a4] ;  /* 0x0000e90000007a02 */ /* 0x000fe40000000f00 */
.L_x_606:
[----:B-1----:R-:W-:-:S05]  /*02e0*/  IMAD.SHL.U32 R2, R103, 0x40, RZ ;  /* 0x0000004067027824 */ /* 0x002fca00078e00ff */
[----:B-----5:R-:W-:-:S04]  /*02f0*/  ISETP.GE.AND P0, PT, R2, R0, PT ;  /* 0x000000000200720c */ /* 0x020fc80003f06270 */
[----:B------:R-:W-:-:S05]  /*0300*/  SEL R0, R5, 0xffffffff, !P0 ;  /* 0xffffffff05007807 */ /* 0x000fca0004000000 */
[----:B------:R1:W-:Y:S04]  /*0310*/  STL [R1+0x30], R0 ;  /* 0x0000300001007387 */ /* 0x0003e80000100800 */
.L_x_604:
        /* <DEDUP_REMOVED lines=13> */
[----:B------:R-:W-:Y:S02]  /*03f0*/  IMAD.MOV.U32 R19, RZ, RZ, RZ ;  /* 0x000000ffff137224 */ /* 0x000fe400078e00ff */
[----:B------:R-:W-:Y:S02]  /*0400*/  IMAD.MOV.U32 R14, RZ, RZ, RZ ;  /* 0x000000ffff0e7224 */ /* 0x000fe400078e00ff */
[----:B------:R-:W-:Y:S02]  /*0410*/  IMAD.WIDE R4, R107, R8, c[0x0][0x2d0] ;  /* 0x0000b4006b047625 */ /* 0x000fe400078e0208 */
[----:B------:R1:W5:Y:S04]  /*0420*/  @P2 LDG.E R19, [R6.64] ;  /* 0x0000000a06132981 */ /* 0x000368000c1e1900 */
[----:B------:R1:W5:Y:S01]  /*0430*/  @P3 LDG.E R14, [R4.64] ;  /* 0x0000000a040e3981 */ /* 0x000362000c1e1900 */
[----:B------:R-:W-:Y:S01]  /*0440*/  ULDC UR9, c[0x0][0x168] ;  /* 0x00005a0000097ab9 */ /* 0x000fe20000000800 */
[----:B------:R-:W-:-:S02]  /*0450*/  IMAD.MOV.U32 R24, RZ, RZ, RZ ;  /* 0x000000ffff187224 */ /* 0x000fc400078e00ff */
        /* <DEDUP_REMOVED lines=13> */
.L_x_608:
[----:B-1----:R-:W-:-:S04]  /*0530*/  ISETP.NE.U32.AND P0, PT, RZ, c[0x0][0x2e0], PT ;  /* 0x0000b800ff007a0c */ /* 0x002fc80003f05070 */
[----:B------:R-:W-:-:S13]  /*0540*/  ISETP.NE.AND.EX P0, PT, RZ, c[0x0][0x2e4], PT, P0 ;  /* 0x0000b900ff007a0c */ /* 0x000fda0003f05300 */
[----:B------:R-:W-:Y:S05]  /*0550*/  @!P0 BRA `(.L_x_609) ;  /* 0x0000003000008947 */ /* 0x000fea0003800000 */
[----:B------:R-:W-:-:S05]  /*0560*/  IMAD.WIDE R2, R107, R8, c[0x0][0x2e0] ;  /* 0x0000b8006b027625 */ /* 0x000fca00078e0208 */
[----:B------:R1:W5:Y:S01]  /*0570*/  LDG.E R13, [R2.64] ;  /* 0x0000000a020d7981 */ /* 0x000362000c1e1900 */
[----:B------:R-:W-:Y:S05]  /*0580*/  BRA `(.L_x_610) ;  /* 0x0000004000007947 */ /* 0x000fea0003800000 */
.L_x_609:
[----:B------:R-:W-:Y:S05]  /*0590*/  @!P3 BRA `(.L_x_610) ;  /* 0x000000300000b947 */ /* 0x000fea0003800000 */
[----:B------:R-:W2:Y:S04]  /*05a0*/  LDG.E R0, [R4.64] ;  /* 0x0000000a04007981 */ /* 0x000ea8000c1e1900 */
[----:B------:R-:W2:Y:S02]  /*05b0*/  LDG.E R2, [R4.64+0x4] ;  /* 0x0000040a04027981 */ /* 0x000ea4000c1e1900 */
[----:B--2---:R-:W-:Y:S02]  /*05c0*/  IADD3 R13, -R0, R2, RZ ;  /* 0x00000002000d7210 */ /* 0x004fe40007ffe1ff */
.L_x_610:
        /* <DEDUP_REMOVED lines=8> */
[----:B------:R-:W-:Y:S01]  /*0650*/  MOV R12, RZ ;  /* 0x000000ff000c7202 */ /* 0x000fe20000000f00 */
[----:B------:R-:W-:Y:S01]  /*0660*/  IMAD.MOV.U32 R154, RZ, RZ, RZ ;  /* 0x000000ffff9a7224 */ /* 0x000fe200078e00ff */
[----:B------:R-:W-:Y:S01]  /*0670*/  CS2R R152, SRZ ;  /* 0x0000000000987805 */ /* 0x000fe2000001ff00 */
[----:B------:R-:W-:Y:S01]  /*0680*/  CS2R R150, SRZ ;  /* 0x0000000000967805 */ /* 0x000fe2000001ff00 */
[----:B------:R-:W-:Y:S01]  /*0690*/  MOV R7, RZ ;  /* 0x000000ff00077202 */ /* 0x000fe20000000f00 */
[----:B------:R-:W-:Y:S01]  /*06a0*/  IMAD.MOV.U32 R148, RZ, RZ, RZ ;  /* 0x000000ffff947224 */ /* 0x000fe200078e00ff */
        /* <DEDUP_REMOVED lines=10> */
[----:B------:R-:W-:Y:S01]  /*0750*/  MOV R18, RZ ;  /* 0x000000ff00127202 */ /* 0x000fe20000000f00 */
[----:B------:R-:W-:Y:S01]  /*0760*/  IMAD.MOV.U32 R132, RZ, RZ, RZ ;  /* 0x000000ffff847224 */ /* 0x000fe200078e00ff */
[----:B------:R-:W-:Y:S01]  /*0770*/  CS2R R126, SRZ ;  /* 0x00000000007e7805 */ /* 0x000fe2000001ff00 */
[----:B------:R-:W-:Y:S01]  /*0780*/  CS2R R20, SRZ ;  /* 0x0000000000147805 */ /* 0x000fe2000001ff00 */
[----:B------:R-:W-:Y:S01]  /*0790*/  MOV R124, RZ ;  /* 0x000000ff007c7202 */ /* 0x000fe20000000f00 */
[----:B------:R-:W-:Y:S01]  /*07a0*/  IMAD.MOV.U32 R130, RZ, RZ, RZ ;  /* 0x000000ffff827224 */ /* 0x000fe200078e00ff */
[----:B------:R-:W-:Y:S01]  /*07b0*/  MOV R22, RZ ;  /* 0x000000ff00167202 */ /* 0x000fe20000000f00 */
[----:B------:R-:W-:Y:S01]  /*07c0*/  IMAD.MOV.U32 R128, RZ, RZ, RZ ;  /* 0x000000ffff807224 */ /* 0x000fe200078e00ff */
[----:B------:R-:W-:Y:S01]  /*07d0*/  CS2R R122, SRZ ;  /* 0x00000000007a7805 */ /* 0x000fe2000001ff00 */
        /* <DEDUP_REMOVED lines=52> */
[----:B-1----:R-:W-:Y:S01]  /*0b20*/  IMAD.SHL.U32 R3, R105, 0x4, RZ ;  /* 0x0000000469037824 */ /* 0x002fe200078e00ff */
[----:B------:R-:W-:Y:S01]  /*0b30*/  SHF.R.S32.HI R30, RZ, 0x1f, R101 ;  /* 0x0000001fff1e7819 */ /* 0x000fe20000011465 */
[----:B-----5:R-:W-:Y:S01]  /*0b40*/  IMAD R27, R103, -0x40, R13 ;  /* 0xffffffc0671b7824 */ /* 0x020fe200078e020d */
[----:B------:R-:W-:Y:S01]  /*0b50*/  ISETP.NE.AND P1, PT, R0, 0x1, PT ;  /* 0x000000010000780c */ /* 0x000fe20003f25270 */
[----:B------:R-:W-:Y:S01]  /*0b60*/  ULDC.64 UR4, c[0x0][0x178] ;  /* 0x00005e0000047ab9 */ /* 0x000fe20000000a00 */
[----:B------:R-:W-:Y:S01]  /*0b70*/  SHF.R.S32.HI R0, RZ, 0x1f, R24 ;  /* 0x0000001fff007819 */ /* 0x000fe20000011418 */
[C---:B------:R-:W-:Y:S01]  /*0b80*/  IMAD R10, R30.reuse, c[0x0][0x288], RZ ;  /* 0x0000a2001e0a7a24 */ /* 0x040fe200078e02ff */
[----:B------:R-:W-:Y:S01]  /*0b90*/  IADD3 R2, P0, R3, R24, RZ ;  /* 0x0000001803027210 */ /* 0x000fe20007f1e0ff */
[----:B------:R-:W-:Y:S01]  /*0ba0*/  IMAD R9, R30, c[0x0][0x270], RZ ;  /* 0x00009c001e097a24 */ /* 0x000fe200078e02ff */
[----:B------:R-:W-:Y:S01]  /*0bb0*/  LEA.HI R4, R28, R105, RZ, 0x3 ;  /* 0x000000691c047211 */ /* 0x000fe200078f18ff */
[----:B------:R-:W-:Y:S01]  /*0bc0*/  IMAD R10, R101, c[0x0][0x28c], R10 ;  /* 0x0000a300650a7a24 */ /* 0x000fe200078e020a */
[----:B------:R-:W-:Y:S01]  /*0bd0*/  LEA.HI.X.SX32 R3, R3, R0, 0x1, P0 ;  /* 0x0000000003037211 */ /* 0x000fe200000f0eff */
[----:B------:R-:W-:Y:S01]  /*0be0*/  IMAD.MOV.U32 R0, RZ, RZ, R101 ;  /* 0x000000ffff007224 */ /* 0x000fe200078e0065 */
[----:B------:R-:W-:Y:S01]  /*0bf0*/  SHF.R.S32.HI R251, RZ, 0x3, R4 ;  /* 0x00000003fffb7819 */ /* 0x000fe20000011404 */
[C---:B------:R-:W-:Y:S01]  /*0c00*/  IMAD R9, R101.reuse, c[0x0][0x274], R9 ;  /* 0x00009d0065097a24 */ /* 0x040fe200078e0209 */
[----:B------:R-:W-:Y:S01]  /*0c10*/  LOP3.LUT R8, R4, 0xfffffff8, RZ, 0xc0, !PT ;  /* 0xfffffff804087812 */ /* 0x000fe200078ec0ff */
[----:B------:R-:W-:Y:S01]  /*0c20*/  @P1 IMAD.HI.U32 R5, R101, c[0x0][0x24c], RZ ;  /* 0x0000930065051a27 */ /* 0x000fe200078e00ff */
[----:B------:R-:W-:Y:S01]  /*0c30*/  SHF.R.S32.HI R12, RZ, 0x1f, R251 ;  /* 0x0000001fff0c7819 */ /* 0x000fe200000114fb */
[----:B------:R-:W-:Y:S01]  /*0c40*/  USHF.L.U32 UR7, UR4, 0x6, URZ ;  /* 0x0000000604077899 */ /* 0x000fe2000800063f */
[----:B------:R-:W-:Y:S01]  /*0c50*/  SEL R26, R107, RZ, !P2 ;  /* 0x000000ff6b1a7207 */ /* 0x000fe20005000000 */
[----:B------:R-:W-:Y:S01]  /*0c60*/  IMAD.WIDE.U32 R6, R101, c[0x0][0x270], R2 ;  /* 0x00009c0065067a25 */ /* 0x000fe200078e0002 */
[----:B------:R-:W-:Y:S01]  /*0c70*/  @P1 SHF.R.U32.HI R0, RZ, c[0x0][0x250], R5 ;  /* 0x00009400ff001a19 */ /* 0x000fe20000011605 */
[----:B------:R-:W-:Y:S01]  /*0c80*/  UMOV UR14, 0x6 ;  /* 0x00000006000e7882 */ /* 0x000fe20000000000 */
[----:B------:R-:W-:Y:S01]  /*0c90*/  IADD3 R18, P1, R251, R19, RZ ;  /* 0x00000013fb127210 */ /* 0x000fe20007f3e0ff */
[----:B------:R-:W-:Y:S01]  /*0ca0*/  IMAD.WIDE.U32 R4, R101, c[0x0][0x288], R2 ;  /* 0x0000a20065047a25 */ /* 0x000fe200078e0002 */
[----:B------:R-:W-:Y:S01]  /*0cb0*/  IADD3 R2, P0, R251, R14, RZ ;  /* 0x0000000efb027210 */ /* 0x000fe20007f1e0ff */
[----:B------:R-:W-:Y:S01]  /*0cc0*/  USHF.L.U64.HI UR6, UR4, UR14, UR5 ;  /* 0x0000000e04067299 */ /* 0x000fe20008010205 */
[-C--:B------:R-:W-:Y:S01]  /*0cd0*/  LEA.HI.X.SX32 R19, R19, R12.reuse, 0x1, P1 ;  /* 0x0000000c13137211 */ /* 0x080fe200008f0eff */
[----:B------:R-:W-:Y:S01]  /*0ce0*/  IMAD.IADD R23, R105, 0x1, -R8 ;  /* 0x0000000169177824 */ /* 0x000fe200078e0a08 */
[----:B------:R-:W-:Y:S01]  /*0cf0*/  LEA.HI.X.SX32 R3, R14, R12, 0x1, P0 ;  /* 0x0000000c0e037211 */ /* 0x000fe200000f0eff */
[----:B------:R-:W-:Y:S01]  /*0d00*/  IMAD.MOV.U32 R8, RZ, RZ, R6 ;  /* 0x000000ffff087224 */ /* 0x000fe200078e0006 */
[----:B------:R-:W-:Y:S01]  /*0d10*/  SHF.R.S32.HI R12, RZ, 0x1f, R0 ;  /* 0x0000001fff0c7819 */ /* 0x000fe20000011400 */
[----:B------:R-:W-:Y:S01]  /*0d20*/  IMAD.SHL.U32 R14, R23, 0x8, RZ ;  /* 0x00000008170e7824 */ /* 0x000fe200078e00ff */
[----:B------:R-:W-:Y:S01]  /*0d30*/  LOP3.LUT R243, R243, 0xffffff7f, RZ, 0xc0, !PT ;  /* 0xffffff7ff3f37812 */ /* 0x000fe200078ec0ff */
[----:B------:R-:W-:Y:S01]  /*0d40*/  IMAD.SHL.U32 R6, R251, 0x40, RZ ;  /* 0x00000040fb067824 */ /* 0x000fe200078e00ff */
[----:B------:R-:W-:Y:S01]  /*0d50*/  ULDC.64 UR4, c[0x0][0x208] ;  /* 0x0000820000047ab9 */ /* 0x000fe20000000a00 */
[----:B------:R-:W-:Y:S01]  /*0d60*/  IMAD.IADD R11, R5, 0x1, R10 ;  /* 0x00000001050b7824 */ /* 0x000fe200078e020a */
[----:B------:R-:W-:Y:S01]  /*0d70*/  SHF.R.S32.HI R15, RZ, 0x1f, R14 ;  /* 0x0000001fff0f7819 */ /* 0x000fe2000001140e */
[----:B------:R-:W-:Y:S01]  /*0d80*/  IMAD.MOV.U32 R10, RZ, RZ, R4 ;  /* 0x000000ffff0a7224 */ /* 0x000fe200078e0004 */
[----:B------:R-:W-:Y:S01]  /*0d90*/  LOP3.LUT R6, R6, 0x1c0, RZ, 0xc0, !PT ;  /* 0x000001c006067812 */ /* 0x000fe200078ec0ff */
[----:B------:R-:W-:Y:S01]  /*0da0*/  IMAD R4, R12, c[0x0][0x1e0], RZ ;  /* 0x000078000c047a24 */ /* 0x000fe200078e02ff */
[----:B------:R-:W-:Y:S01]  /*0db0*/  IADD3 R29, R14, 0xc0, RZ ;  /* 0x000000c00e1d7810 */ /* 0x000fe20007ffe0ff */
[----:B------:R-:W-:Y:S01]  /*0dc0*/  IMAD.IADD R9, R7, 0x1, R9 ;  /* 0x0000000107097824 */ /* 0x000fe200078e0209 */
[----:B------:R-:W-:Y:S01]  /*0dd0*/  LOP3.LUT R17, R6, 0x38, R14, 0xf8, !PT ;  /* 0x0000003806117812 */ /* 0x000fe200078ef80e */
[C---:B------:R-:W-:Y:S01]  /*0de0*/  IMAD R13, R0.reuse, c[0x0][0x1e4], R4 ;  /* 0x00007900000d7a24 */ /* 0x040fe200078e0204 */
[----:B------:R-:W-:Y:S01]  /*0df0*/  SHF.R.U32.HI R16, RZ, 0x3, R6 ;  /* 0x00000003ff107819 */ /* 0x000fe20000011606 */
[----:B------:R-:W-:Y:S01]  /*0e00*/  IMAD.WIDE.U32 R4, R0, c[0x0][0x1e0], R14 ;  /* 0x0000780000047a25 */ /* 0x000fe200078e000e */
[----:B------:R-:W-:Y:S01]  /*0e10*/  USHF.L.U32 UR8, UR4, 0x6, URZ ;  /* 0x0000000604087899 */ /* 0x000fe2000800063f */
[----:B------:R-:W-:Y:S01]  /*0e20*/  CS2R R162, SRZ ;  /* 0x0000000000a27805 */ /* 0x000fe2000001ff00 */
[----:B------:R-:W-:Y:S01]  /*0e30*/  LOP3.LUT R25, R17, R16, RZ, 0x3c, !PT ;  /* 0x0000001011197212 */ /* 0x000fe200078e3cff */
[----:B------:R-:W-:Y:S01]  /*0e40*/  IMAD.WIDE R6, R103, 0x40, R2 ;  /* 0x0000004067067825 */ /* 0x000fe200078e0202 */
[----:B------:R-:W-:Y:S01]  /*0e50*/  USHF.L.U64.HI UR14, UR4, UR14, UR5 ;  /* 0x0000000e040e7299 */ /* 0x000fe20008010205 */
[----:B------:R-:W-:Y:S01]  /*0e60*/  CS2R R160, SRZ ;  /* 0x0000000000a07805 */ /* 0x000fe2000001ff00 */
[----:B------:R-:W-:Y:S01]  /*0e70*/  UIADD3 UR5, UR9, 0x3f, URZ ;  /* 0x0000003f09057890 */ /* 0x000fe2000fffe03f */
[----:B------:R-:W-:Y:S01]  /*0e80*/  IMAD R2, R12, c[0x0][0x1b0], RZ ;  /* 0x00006c000c027a24 */ /* 0x000fe200078e02ff */
[----:B------:R-:W-:Y:S01]  /*0e90*/  SHF.R.S32.HI R12, RZ, 0x1f, R107 ;  /* 0x0000001fff0c7819 */ /* 0x000fe2000001146b */
[----:B------:R-:W-:Y:S01]  /*0ea0*/  IMAD.IADD R5, R5, 0x1, R13 ;  /* 0x0000000105057824 */ /* 0x000fe200078e020d */
[----:B------:R-:W-:Y:S01]  /*0eb0*/  USHF.R.S32.HI UR4, URZ, 0x1f, UR5 ;  /* 0x0000001f3f047899 */ /* 0x000fe20008011405 */
[----:B------:R-:W-:Y:S01]  /*0ec0*/  IMAD R13, R0, c[0x0][0x1b4], R2 ;  /* 0x00006d00000d7a24 */ /* 0x000fe200078e0202 */
[----:B------:R-:W-:Y:S01]  /*0ed0*/  SEL R21, R12, RZ, !P2 ;  /* 0x000000ff0c157207 */ /* 0x000fe20005000000 */
[----:B------:R-:W-:Y:S01]  /*0ee0*/  IMAD.WIDE.U32 R2, R0, c[0x0][0x1b0], R14 ;  /* 0x00006c0000027a25 */ /* 0x000fe200078e000e */
[----:B------:R-:W-:Y:S01]  /*0ef0*/  SEL R0, R12, RZ, !P3 ;  /* 0x000000ff0c007207 */ /* 0x000fe20005800000 */
[----:B------:R-:W-:Y:S01]  /*0f00*/  ULEA.HI UR4, UR4, UR5, URZ, 0x6 ;  /* 0x0000000504047291 */ /* 0x000fe2000f8f303f */
[----:B------:R-:W-:Y:S01]  /*0f10*/  SEL R12, R107, RZ, !P3 ;  /* 0x000000ff6b0c7207 */ /* 0x000fe20005800000 */
[----:B------:R-:W-:Y:S01]  /*0f20*/  IMAD.IADD R3, R3, 0x1, R13 ;  /* 0x0000000103037824 */ /* 0x000fe200078e020d */
[----:B------:R-:W-:Y:S01]  /*0f30*/  ISETP.GE.AND P3, PT, R14, c[0x0][0x1cc], PT ;  /* 0x000073000e007a0c */ /* 0x000fe20003f66270 */
[C---:B------:R-:W-:Y:S01]  /*0f40*/  IMAD R13, R0.reuse, c[0x0][0x1e8], RZ ;  /* 0x00007a00000d7a24 */ /* 0x040fe200078e02ff */
[----:B------:R-:W-:Y:S01]  /*0f50*/  CS2R R158, SRZ ;  /* 0x00000000009e7805 */ /* 0x000fe2000001ff00 */
[----:B------:R-:W-:Y:S01]  /*0f60*/  IMAD R0, R0, c[0x0][0x1b8], RZ ;  /* 0x00006e0000007a24 */ /* 0x000fe200078e02ff */
[----:B------:R-:W-:Y:S01]  /*0f70*/  CS2R R156, SRZ ;  /* 0x00000000009c7805 */ /* 0x000fe2000001ff00 */
[----:B------:R-:W-:Y:S01]  /*0f80*/  IMAD R16, R21, c[0x0][0x278], RZ ;  /* 0x00009e0015107a24 */ /* 0x000fe200078e02ff */
[----:B------:R-:W-:Y:S01]  /*0f90*/  CS2R R154, SRZ ;  /* 0x00000000009a7805 */ /* 0x000fe2000001ff00 */
[----:B------:R-:W-:Y:S01]  /*0fa0*/  IMAD R20, R12, c[0x0][0x1bc], R0 ;  /* 0x00006f000c147a24 */ /* 0x000fe200078e0200 */
[----:B------:R-:W-:Y:S01]  /*0fb0*/  CS2R R152, SRZ ;  /* 0x0000000000987805 */ /* 0x000fe2000001ff00 */
[C---:B------:R-:W-:Y:S01]  /*0fc0*/  IMAD R0, R19.reuse, c[0x0][0x208], RZ ;  /* 0x0000820013007a24 */ /* 0x040fe200078e02ff */
[----:B------:R-:W-:Y:S01]  /*0fd0*/  CS2R R150, SRZ ;  /* 0x0000000000967805 */ /* 0x000fe2000001ff00 */
[C---:B------:R-:W-:Y:S01]  /*0fe0*/  IMAD R17, R26.reuse, c[0x0][0x27c], R16 ;  /* 0x00009f001a117a24 */ /* 0x040fe200078e0210 */
[----:B------:R-:W-:Y:S01]  /*0ff0*/  CS2R R148, SRZ ;  /* 0x0000000000947805 */ /* 0x000fe2000001ff00 */
[----:B------:R-:W-:Y:S01]  /*1000*/  IMAD.WIDE.U32 R8, R26, c[0x0][0x278], R8 ;  /* 0x00009e001a087a25 */ /* 0x000fe200078e0008 */
[----:B------:R-:W-:Y:S01]  /*1010*/  CS2R R146, SRZ ;  /* 0x0000000000927805 */ /* 0x000fe2000001ff00 */
[----:B------:R-:W-:Y:S01]  /*1020*/  CS2R R144, SRZ ;  /* 0x0000000000907805 */ /* 0x000fe2000001ff00 */
[----:B------:R-:W-:Y:S01]  /*1030*/  CS2R R142, SRZ ;  /* 0x00000000008e7805 */ /* 0x000fe2000001ff00 */
[----:B------:R-:W-:Y:S01]  /*1040*/  IMAD R16, R12, c[0x0][0x1ec], R13 ;  /* 0x00007b000c107a24 */ /* 0x000fe200078e020d */
[----:B------:R-:W-:Y:S01]  /*1050*/  LEA R36, P0, R8, c[0x0][0x258], 0x2 ;  /* 0x0000960008247a11 */ /* 0x000fe200078010ff */
[----:B------:R-:W-:Y:S01]  /*1060*/  IMAD R13, R19, c[0x0][0x178], RZ ;  /* 0x00005e00130d7a24 */ /* 0x000fe200078e02ff */
[----:B------:R-:W-:Y:S01]  /*1070*/  CS2R R140, SRZ ;  /* 0x00000000008c7805 */ /* 0x000fe2000001ff00 */
[----:B------:R-:W-:Y:S01]  /*1080*/  IMAD.WIDE.U32 R4, R12, c[0x0][0x1e8], R4 ;  /* 0x00007a000c047a25 */ /* 0x000fe200078e0004 */
[----:B------:R-:W-:Y:S01]  /*1090*/  CS2R R138, SRZ ;  /* 0x00000000008a7805 */ /* 0x000fe2000001ff00 */
[----:B------:R-:W-:Y:S01]  /*10a0*/  CS2R R136, SRZ ;  /* 0x0000000000887805 */ /* 0x000fe2000001ff00 */
[----:B------:R-:W-:Y:S01]  /*10b0*/  CS2R R134, SRZ ;  /* 0x0000000000867805 */ /* 0x000fe2000001ff00 */
[----:B------:R-:W-:Y:S01]  /*10c0*/  IMAD R22, R18, c[0x0][0x20c], R0 ;  /* 0x0000830012167a24 */ /* 0x000fe200078e0200 */
[----:B------:R-:W-:Y:S01]  /*10d0*/  CS2R R132, SRZ ;  /* 0x0000000000847805 */ /* 0x000fe2000001ff00 */
[----:B------:R-:W-:Y:S01]  /*10e0*/  IMAD.IADD R0, R9, 0x1, R17 ;  /* 0x0000000109007824 */ /* 0x000fe200078e0211 */
[----:B------:R-:W-:Y:S01]  /*10f0*/  CS2R R130, SRZ ;  /* 0x0000000000827805 */ /* 0x000fe2000001ff00 */
[----:B------:R-:W-:Y:S01]  /*1100*/  IMAD.WIDE.U32 R2, R12, c[0x0][0x1b8], R2 ;  /* 0x00006e000c027a25 */ /* 0x000fe200078e0002 */
[----:B------:R-:W-:Y:S01]  /*1110*/  CS2R R128, SRZ ;  /* 0x0000000000807805 */ /* 0x000fe2000001ff00 */
[----:B------:R-:W-:Y:S01]  /*1120*/  CS2R R126, SRZ ;  /* 0x00000000007e7805 */ /* 0x000fe2000001ff00 */
[----:B------:R-:W-:Y:S01]  /*1130*/  LEA.HI.X R37, R8, c[0x0][0x25c], R0, 0x2, P0 ;  /* 0x0000970008257a11 */ /* 0x000fe200000f1400 */
[C---:B------:R-:W-:Y:S01]  /*1140*/  IMAD R19, R18.reuse, c[0x0][0x17c], R13 ;  /* 0x00005f0012137a24 */ /* 0x040fe200078e020d */
[----:B------:R-:W-:Y:S01]  /*1150*/  CS2R R124, SRZ ;  /* 0x00000000007c7805 */ /* 0x000fe2000001ff00 */
[----:B------:R-:W-:Y:S01]  /*1160*/  IMAD.IADD R5, R5, 0x1, R16 ;  /* 0x0000000105057824 */ /* 0x000fe200078e0210 */
[----:B------:R-:W-:Y:S01]  /*1170*/  CS2R R122, SRZ ;  /* 0x00000000007a7805 */ /* 0x000fe2000001ff00 */
[C-C-:B------:R-:W-:Y:S01]  /*1180*/  IMAD.WIDE.U32 R12, R18.reuse, c[0x0][0x178], R14.reuse ;  /* 0x00005e00120c7a25 */ /* 0x140fe200078e000e */
[----:B------:R-:W-:Y:S01]  /*1190*/  STL.64 [R1+0x20], R36 ;  /* 0x0000202401007387 */ /* 0x000fe20000100a00 */
[----:B------:R-:W-:Y:S01]  /*11a0*/  CS2R R120, SRZ ;  /* 0x0000000000787805 */ /* 0x000fe2000001ff00 */
[----:B------:R-:W-:Y:S01]  /*11b0*/  CS2R R118, SRZ ;  /* 0x0000000000767805 */ /* 0x000fe2000001ff00 */
[----:B------:R-:W-:Y:S01]  /*11c0*/  IMAD.WIDE.U32 R16, R18, c[0x0][0x208], R14 ;  /* 0x0000820012107a25 */ /* 0x000fe200078e000e */
[----:B------:R-:W-:Y:S01]  /*11d0*/  CS2R R116, SRZ ;  /* 0x0000000000747805 */ /* 0x000fe2000001ff00 */
[----:B------:R-:W-:Y:S01]  /*11e0*/  CS2R R114, SRZ ;  /* 0x0000000000727805 */ /* 0x000fe2000001ff00 */
[----:B------:R-:W-:Y:S01]  /*11f0*/  CS2R R112, SRZ ;  /* 0x0000000000707805 */ /* 0x000fe2000001ff00 */
[C---:B------:R-:W-:Y:S01]  /*1200*/  IMAD R15, R7.reuse, c[0x0][0x1d8], RZ ;  /* 0x00007600070f7a24 */ /* 0x040fe200078e02ff */
[----:B------:R-:W-:Y:S01]  /*1210*/  CS2R R110, SRZ ;  /* 0x00000000006e7805 */ /* 0x000fe2000001ff00 */
[----:B------:R-:W-:Y:S01]  /*1220*/  IMAD R7, R7, c[0x0][0x1a8], RZ ;  /* 0x00006a0007077a24 */ /* 0x000fe200078e02ff */
[----:B------:R-:W-:Y:S01]  /*1230*/  CS2R R108, SRZ ;  /* 0x00000000006c7805 */ /* 0x000fe2000001ff00 */
[----:B------:R-:W-:Y:S01]  /*1240*/  IMAD.IADD R3, R3, 0x1, R20 ;  /* 0x0000000103037824 */ /* 0x000fe200078e0214 */
[----:B------:R-:W-:Y:S01]  /*1250*/  CS2R R106, SRZ ;  /* 0x00000000006a7805 */ /* 0x000fe2000001ff00 */
[----:B------:R-:W-:Y:S01]  /*1260*/  IMAD R0, R21, c[0x0][0x290], RZ ;  /* 0x0000a40015007a24 */ /* 0x000fe200078e02ff */
[----:B------:R-:W-:Y:S01]  /*1270*/  CS2R R102, SRZ ;  /* 0x0000000000667805 */ /* 0x000fe2000001ff00 */
[----:B------:R-:W-:Y:S01]  /*1280*/  IMAD.WIDE.U32 R8, R26, c[0x0][0x290], R10 ;  /* 0x0000a4001a087a25 */ /* 0x000fe200078e000a */
[----:B------:R-:W-:Y:S01]  /*1290*/  CS2R R98, SRZ ;  /* 0x0000000000627805 */ /* 0x000fe2000001ff00 */
[----:B------:R-:W-:Y:S01]  /*12a0*/  CS2R R96, SRZ ;  /* 0x0000000000607805 */ /* 0x000fe2000001ff00 */
[----:B------:R-:W-:Y:S01]  /*12b0*/  CS2R R94, SRZ ;  /* 0x00000000005e7805 */ /* 0x000fe2000001ff00 */
[----:B------:R-:W-:Y:S01]  /*12c0*/  IMAD R18, R6, c[0x0][0x1dc], R15 ;  /* 0x0000770006127a24 */ /* 0x000fe200078e020f */
[----:B------:R-:W-:Y:S01]  /*12d0*/  LEA R32, P2, R8, c[0x0][0x280], 0x2 ;  /* 0x0000a00008207a11 */ /* 0x000fe200078410ff */
        /* <DEDUP_REMOVED lines=8> */
[----:B------:R-:W-:Y:S01]  /*1360*/  IMAD.WIDE.U32 R6, R6, c[0x0][0x1a8], R2 ;  /* 0x00006a0006067a25 */ /* 0x000fe200078e0002 */
[----:B------:R-:W-:Y:S01]  /*1370*/  CS2R R84, SRZ ;  /* 0x0000000000547805 */ /* 0x000fe2000001ff00 */
[----:B------:R-:W-:Y:S01]  /*1380*/  CS2R R82, SRZ ;  /* 0x0000000000527805 */ /* 0x000fe2000001ff00 */
[----:B------:R-:W-:Y:S01]  /*1390*/  CS2R R80, SRZ ;  /* 0x0000000000507805 */ /* 0x000fe2000001ff00 */
[----:B------:R-:W-:Y:S01]  /*13a0*/  IMAD.IADD R3, R11, 0x1, R18 ;  /* 0x000000010b037824 */ /* 0x000fe200078e0212 */
[----:B------:R-:W-:Y:S01]  /*13b0*/  LEA R2, P0, R6, c[0x0][0x190], 0x1 ;  /* 0x0000640006027a11 */ /* 0x000fe200078008ff */
[----:B------:R-:W-:Y:S01]  /*13c0*/  IMAD.IADD R0, R9, 0x1, R0 ;  /* 0x0000000109007824 */ /* 0x000fe200078e0200 */
[----:B------:R-:W-:Y:S01]  /*13d0*/  IADD3 R18, R14, 0x40, RZ ;  /* 0x000000400e127810 */ /* 0x000fe20007ffe0ff */
[----:B------:R-:W-:Y:S01]  /*13e0*/  IMAD.IADD R7, R7, 0x1, R15 ;  /* 0x0000000107077824 */ /* 0x000fe200078e020f */
[----:B------:R-:W-:Y:S01]  /*13f0*/  LEA.HI.X R5, R10, c[0x0][0x1c4], R3, 0x1, P1 ;  /* 0x000071000a057a11 */ /* 0x000fe200008f0c03 */
[----:B------:R-:W-:Y:S01]  /*1400*/  IMAD.IADD R9, R13, 0x1, R19 ;  /* 0x000000010d097824 */ /* 0x000fe200078e0213 */
[----:B------:R-:W-:Y:S01]  /*1410*/  LEA.HI.X R33, R8, c[0x0][0x284], R0, 0x2, P2 ;  /* 0x0000a10008217a11 */ /* 0x000fe200010f1400 */
[----:B------:R-:W-:Y:S01]  /*1420*/  IMAD.IADD R0, R27, 0x1, -R251 ;  /* 0x000000011b007824 */ /* 0x000fe200078e0afb */
[----:B------:R-:W-:Y:S01]  /*1430*/  LEA.HI.X R3, R6, c[0x0][0x194], R7, 0x1, P0 ;  /* 0x0000650006037a11 */ /* 0x000fe200000f0c07 */
[----:B------:R-:W-:Y:S01]  /*1440*/  IMAD.MOV.U32 R7, RZ, RZ, c[0x0][0x1d8] ;  /* 0x00007600ff077624 */ /* 0x000fe200078e00ff */
[----:B------:R-:W-:Y:S01]  /*1450*/  LEA.HI R6, R28, R105, RZ, 0x6 ;  /* 0x000000691c067211 */ /* 0x000fe200078f30ff */
[----:B------:R-:W-:Y:S01]  /*1460*/  IMAD.MOV.U32 R11, RZ, RZ, c[0x0][0x1dc] ;  /* 0x00007700ff0b7624 */ /* 0x000fe200078e00ff */
[----:B------:R-:W-:Y:S01]  /*1470*/  ISETP.GE.AND P2, PT, R18, c[0x0][0x1cc], PT ;  /* 0x0000730012007a0c */ /* 0x000fe20003f46270 */
[----:B------:R-:W-:Y:S01]  /*1480*/  IMAD.MOV.U32 R8, RZ, RZ, R12 ;  /* 0x000000ffff087224 */ /* 0x000fe200078e000c */
[----:B------:R-:W-:Y:S01]  /*1490*/  IADD3 R19, R14, 0x80, RZ ;  /* 0x000000800e137810 */ /* 0x000fe20007ffe0ff */
[----:B------:R-:W-:Y:S01]  /*14a0*/  IMAD.MOV.U32 R15, RZ, RZ, c[0x0][0x1a8] ;  /* 0x00006a00ff0f7624 */ /* 0x000fe200078e00ff */
[----:B------:R-:W-:Y:S01]  /*14b0*/  SHF.R.S32.HI R20, RZ, 0x6, R6 ;  /* 0x00000006ff147819 */ /* 0x000fe20000011406 */
[----:B------:R-:W-:Y:S01]  /*14c0*/  IMAD.WIDE.U32 R12, R101, c[0x0][0x180], R8 ;  /* 0x00006000650c7a25 */ /* 0x000fe200078e0008 */
[----:B------:R-:W-:Y:S01]  /*14d0*/  ISETP.LT.OR P4, PT, R0, 0x1, P3 ;  /* 0x000000010000780c */ /* 0x000fe20001f81670 */
[----:B------:R-:W-:Y:S01]  /*14e0*/  STL.64 [R1+0x18], R32 ;  /* 0x0000182001007387 */ /* 0x000fe20000100a00 */
[----:B------:R-:W-:Y:S01]  /*14f0*/  LEA R6, P0, R7, R4, 0x6 ;  /* 0x0000000407067211 */ /* 0x000fe200078030ff */
[----:B------:R-:W-:Y:S01]  /*1500*/  IMAD R10, R20, 0x200, R25 ;  /* 0x00000200140a7824 */ /* 0x000fe200078e0219 */
[----:B------:R-:W-:Y:S01]  /*1510*/  ISETP.LT.OR P5, PT, R0, 0x1, P2 ;  /* 0x000000010000780c */ /* 0x000fe200017a1670 */
[----:B------:R-:W-:Y:S01]  /*1520*/  IMAD.MOV.U32 R25, RZ, RZ, c[0x0][0x1ac] ;  /* 0x00006b00ff197624 */ /* 0x000fe200078e00ff */
[----:B------:R-:W-:Y:S01]  /*1530*/  ISETP.GE.AND P1, PT, R19, c[0x0][0x1cc], PT ;  /* 0x0000730013007a0c */ /* 0x000fe20003f26270 */
[----:B------:R-:W-:Y:S01]  /*1540*/  IMAD.SHL.U32 R242, R10, 0x2, RZ ;  /* 0x000000020af27824 */ /* 0x000fe200078e00ff */
[----:B------:R-:W-:Y:S01]  /*1550*/  LEA.HI.X R7, R7, R5, R11, 0x6, P0 ;  /* 0x0000000507077211 */ /* 0x000fe200000f340b */
[----:B------:R-:W-:Y:S01]  /*1560*/  IMAD R11, R30, c[0x0][0x180], RZ ;  /* 0x000060001e0b7a24 */ /* 0x000fe200078e02ff */
[C---:B------:R-:W-:Y:S01]  /*1570*/  ISETP.LT.OR P0, PT, R0.reuse, 0x1, P1 ;  /* 0x000000010000780c */ /* 0x040fe20000f01670 */
[----:B------:R-:W-:Y:S01]  /*1580*/  CS2R R78, SRZ ;  /* 0x00000000004e7805 */ /* 0x000fe2000001ff00 */
[----:B------:R-:W-:Y:S01]  /*1590*/  ISETP.LT.OR P6, PT, R0, 0x21, P3 ;  /* 0x000000210000780c */ /* 0x000fe20001fc1670 */
[----:B------:R-:W-:Y:S01]  /*15a0*/  @!PT LDS RZ, [RZ] ;  /* 0x00000000fffff984 */ /* 0x000fe20000000800 */
[----:B------:R-:W-:Y:S01]  /*15b0*/  @!PT LDS RZ, [RZ] ;  /* 0x00000000fffff984 */ /* 0x000fe20000000800 */
[----:B------:R-:W-:Y:S01]  /*15c0*/  @!PT LDS RZ, [RZ] ;  /* 0x00000000fffff984 */ /* 0x000fe20000000800 */
[----:B------:R1:W-:Y:S01]  /*15d0*/  LDGSTS.E.BYPASS.LTC128B.128 [R242+0x8080], [R4.64], !P4 ;  /* 0x0808000004f27fae */ /* 0x0003e2000e101d4a */
[----:B------:R-:W-:Y:S01]  /*15e0*/  P2R R10, PR, RZ, 0x1 ;  /* 0x00000001ff0a7803 */ /* 0x000fe20000000000 */
[----:B------:R-:W-:Y:S01]  /*15f0*/  CS2R R76, SRZ ;  /* 0x00000000004c7805 */ /* 0x000fe2000001ff00 */
[----:B------:R-:W-:Y:S01]  /*1600*/  ISETP.GE.AND P0, PT, R29, c[0x0][0x1cc], PT ;  /* 0x000073001d007a0c */ /* 0x000fe20003f06270 */
[----:B------:R1:W-:Y:S01]  /*1610*/  LDGSTS.E.BYPASS.LTC128B.128 [R242+0xa080], [R4.64+0x80], !P5 ;  /* 0x0a08008004f27fae */ /* 0x0003e2000e901d4a */
[----:B------:R-:W-:Y:S01]  /*1620*/  ISETP.NE.AND P4, PT, R10, RZ, PT ;  /* 0x000000ff0a00720c */ /* 0x000fe20003f85270 */
[----:B------:R-:W-:Y:S01]  /*1630*/  IMAD R10, R101, c[0x0][0x184], R11 ;  /* 0x00006100650a7a24 */ /* 0x000fe200078e020b */
[C---:B------:R-:W-:Y:S01]  /*1640*/  ISETP.LT.OR P5, PT, R0.reuse, 0x1, P0 ;  /* 0x000000010000780c */ /* 0x040fe200007a1670 */
[----:B------:R-:W-:Y:S01]  /*1650*/  IMAD.IADD R11, R17, 0x1, R22 ;  /* 0x00000001110b7824 */ /* 0x000fe200078e0216 */
[C---:B------:R-:W-:Y:S01]  /*1660*/  ISETP.LT.OR P3, PT, R0.reuse, 0x21, P2 ;  /* 0x000000210000780c */ /* 0x040fe20001761670 */
[----:B------:R-:W-:Y:S01]  /*1670*/  IMAD.IADD R13, R13, 0x1, R10 ;  /* 0x000000010d0d7824 */ /* 0x000fe200078e020a */
[C---:B------:R-:W-:Y:S01]  /*1680*/  ISETP.LT.OR P2, PT, R0.reuse, 0x21, P1 ;  /* 0x000000210000780c */ /* 0x040fe20000f41670 */
[----:B------:R-:W-:Y:S01]  /*1690*/  IMAD.MOV.U32 R10, RZ, RZ, R16 ;  /* 0x000000ffff0a7224 */ /* 0x000fe200078e0010 */
[----:B------:R-:W-:Y:S01]  /*16a0*/  ISETP.LT.OR P1, PT, R0, 0x21, P0 ;  /* 0x000000210000780c */ /* 0x000fe20000721670 */
[----:B------:R-:W-:Y:S01]  /*16b0*/  CS2R R74, SRZ ;  /* 0x00000000004a7805 */ /* 0x000fe2000001ff00 */
[C---:B------:R-:W-:Y:S01]  /*16c0*/  LEA R8, P0, R15.reuse, R2, 0x6 ;  /* 0x000000020f087211 */ /* 0x040fe200078030ff */
[----:B------:R-:W-:Y:S01]  /*16d0*/  CS2R R72, SRZ ;  /* 0x0000000000487805 */ /* 0x000fe2000001ff00 */
[----:B------:R-:W-:Y:S01]  /*16e0*/  CS2R R70, SRZ ;  /* 0x0000000000467805 */ /* 0x000fe2000001ff00 */
[----:B------:R1:W-:Y:S01]  /*16f0*/  LDGSTS.E.BYPASS.LTC128B.128 [R242+0xc080], [R4.64+0x100], !P4 ;  /* 0x0c08010004f27fae */ /* 0x0003e2000e101d4a */
[----:B------:R-:W-:Y:S01]  /*1700*/  ISETP.GE.AND P4, PT, R14, c[0x0][0x19c], PT ;  /* 0x000067000e007a0c */ /* 0x000fe20003f86270 */
[----:B------:R-:W-:Y:S01]  /*1710*/  CS2R R68, SRZ ;  /* 0x0000000000447805 */ /* 0x000fe2000001ff00 */
[----:B------:R-:W-:Y:S01]  /*1720*/  LEA.HI.X R9, R15, R3, R25, 0x6, P0 ;  /* 0x000000030f097211 */ /* 0x000fe200000f3419 */
[----:B------:R1:W-:Y:S01]  /*1730*/  LDGSTS.E.BYPASS.LTC128B.128 [R242+0xe080], [R4.64+0x180], !P5 ;  /* 0x0e08018004f27fae */ /* 0x0003e2000e901d4a */
[----:B------:R-:W-:Y:S01]  /*1740*/  ISETP.LT.OR P5, PT, R0, 0x1, P4 ;  /* 0x000000010000780c */ /* 0x000fe200027a1670 */
[----:B------:R-:W-:Y:S01]  /*1750*/  IMAD R15, R30, c[0x0][0x210], RZ ;  /* 0x000084001e0f7a24 */ /* 0x000fe200078e02ff */
[----:B------:R-:W-:Y:S01]  /*1760*/  ISETP.GE.AND P0, PT, R29, c[0x0][0x19c], PT ;  /* 0x000067001d007a0c */ /* 0x000fe20003f06270 */
[----:B------:R2:W-:Y:S01]  /*1770*/  LDGSTS.E.BYPASS.LTC128B.128 [R242+0x9080], [R6.64], !P6 ;  /* 0x0908000006f27fae */ /* 0x0005e2000f101d4a */
[----:B------:R-:W-:Y:S01]  /*1780*/  ISETP.LT.OR P4, PT, R0, 0x21, P4 ;  /* 0x000000210000780c */ /* 0x000fe20002781670 */
[----:B------:R-:W-:Y:S01]  /*1790*/  IMAD R15, R101, c[0x0][0x214], R15 ;  /* 0x00008500650f7a24 */ /* 0x000fe200078e020f */
[----:B------:R-:W-:Y:S01]  /*17a0*/  CS2R R66, SRZ ;  /* 0x0000000000427805 */ /* 0x000fe2000001ff00 */
[----:B------:R2:W-:Y:S01]  /*17b0*/  LDGSTS.E.BYPASS.LTC128B.128 [R242+0xb080], [R6.64+0x80], !P3 ;  /* 0x0b08008006f27fae */ /* 0x0005e2000d901d4a */
[----:B------:R-:W-:Y:S01]  /*17c0*/  CS2R R64, SRZ ;  /* 0x0000000000407805 */ /* 0x000fe2000001ff00 */
[----:B------:R-:W-:Y:S01]  /*17d0*/  CS2R R62, SRZ ;  /* 0x00000000003e7805 */ /* 0x000fe2000001ff00 */
[----:B------:R-:W-:Y:S01]  /*17e0*/  CS2R R60, SRZ ;  /* 0x00000000003c7805 */ /* 0x000fe2000001ff00 */
[----:B------:R2:W-:Y:S01]  /*17f0*/  LDGSTS.E.BYPASS.LTC128B.128 [R242+0xd080], [R6.64+0x100], !P2 ;  /* 0x0d08010006f27fae */ /* 0x0005e2000d101d4a */
[----:B------:R-:W-:Y:S01]  /*1800*/  ISETP.GE.AND P2, PT, R18, c[0x0][0x19c], PT ;  /* 0x0000670012007a0c */ /* 0x000fe20003f46270 */
[----:B------:R-:W-:Y:S01]  /*1810*/  CS2R R58, SRZ ;  /* 0x00000000003a7805 */ /* 0x000fe2000001ff00 */
[----:B------:R-:W-:Y:S01]  /*1820*/  CS2R R56, SRZ ;  /* 0x0000000000387805 */ /* 0x000fe2000001ff00 */
[----:B------:R2:W-:Y:S01]  /*1830*/  LDGSTS.E.BYPASS.LTC128B.128 [R242+0xf080], [R6.64+0x180], !P1 ;  /* 0x0f08018006f27fae */ /* 0x0005e2000c901d4a */
[C---:B------:R-:W-:Y:S01]  /*1840*/  ISETP.LT.OR P3, PT, R0.reuse, 0x1, P2 ;  /* 0x000000010000780c */ /* 0x040fe20001761670 */
[----:B------:R-:W-:Y:S01]  /*1850*/  CS2R R54, SRZ ;  /* 0x0000000000367805 */ /* 0x000fe2000001ff00 */
[----:B------:R-:W-:Y:S01]  /*1860*/  ISETP.GE.AND P1, PT, R19, c[0x0][0x19c], PT ;  /* 0x0000670013007a0c */ /* 0x000fe20003f26270 */
[----:B------:R3:W-:Y:S01]  /*1870*/  LDGSTS.E.BYPASS.LTC128B.128 [R242+0x80], [R2.64], !P5 ;  /* 0x0008000002f27fae */ /* 0x0007e2000e901d4a */
[C---:B------:R-:W-:Y:S01]  /*1880*/  ISETP.LT.OR P5, PT, R0.reuse, 0x1, P0 ;  /* 0x000000010000780c */ /* 0x040fe200007a1670 */
[----:B------:R-:W-:Y:S01]  /*1890*/  CS2R R52, SRZ ;  /* 0x0000000000347805 */ /* 0x000fe2000001ff00 */
[C---:B------:R-:W-:Y:S01]  /*18a0*/  ISETP.LT.OR P6, PT, R0.reuse, 0x1, P1 ;  /* 0x000000010000780c */ /* 0x040fe20000fc1670 */
[----:B------:R-:W-:Y:S01]  /*18b0*/  CS2R R50, SRZ ;  /* 0x0000000000327805 */ /* 0x000fe2000001ff00 */
[C---:B------:R-:W-:Y:S01]  /*18c0*/  ISETP.LT.OR P1, PT, R0.reuse, 0x21, P1 ;  /* 0x000000210000780c */ /* 0x040fe20000f21670 */
[----:B------:R-:W-:Y:S01]  /*18d0*/  CS2R R48, SRZ ;  /* 0x0000000000307805 */ /* 0x000fe2000001ff00 */
[----:B------:R-:W-:Y:S01]  /*18e0*/  P2R R17, PR, RZ, 0x40 ;  /* 0x00000040ff117803 */ /* 0x000fe20000000000 */
[----:B-1----:R-:W-:Y:S01]  /*18f0*/  IMAD R4, R21, c[0x0][0x188], RZ ;  /* 0x0000620015047a24 */ /* 0x002fe200078e02ff */
[----:B------:R-:W-:Y:S01]  /*1900*/  ISETP.LT.OR P6, PT, R0, 0x21, P2 ;  /* 0x000000210000780c */ /* 0x000fe200017c1670 */
[----:B------:R3:W-:Y:S01]  /*1910*/  LDGSTS.E.BYPASS.LTC128B.128 [R242+0x2080], [R2.64+0x80], !P3 ;  /* 0x0208008002f27fae */ /* 0x0007e2000d901d4a */
[----:B------:R-:W-:Y:S01]  /*1920*/  ISETP.NE.AND P3, PT, R17, RZ, PT ;  /* 0x000000ff1100720c */ /* 0x000fe20003f65270 */
[----:B------:R-:W-:Y:S01]  /*1930*/  IMAD R16, R26, c[0x0][0x18c], R4 ;  /* 0x000063001a107a24 */ /* 0x000fe200078e0204 */
[----:B------:R-:W-:Y:S01]  /*1940*/  ISETP.LT.OR P0, PT, R0, 0x21, P0 ;  /* 0x000000210000780c */ /* 0x000fe20000701670 */
[----:B------:R-:W-:Y:S01]  /*1950*/  IMAD.WIDE.U32 R4, R101, c[0x0][0x210], R10 ;  /* 0x0000840065047a25 */ /* 0x000fe200078e000a */
[----:B------:R-:W-:Y:S01]  /*1960*/  IADD3 R10, -R251, UR9, RZ ;  /* 0x00000009fb0a7c10 */ /* 0x000fe2000fffe1ff */
[----:B------:R-:W-:Y:S01]  /*1970*/  CS2R R46, SRZ ;  /* 0x00000000002e7805 */ /* 0x000fe2000001ff00 */
[-C--:B------:R-:W-:Y:S01]  /*1980*/  LEA.HI R11, R28, R105.reuse, RZ, 0x5 ;  /* 0x000000691c0b7211 */ /* 0x080fe200078f28ff */
[----:B------:R-:W-:Y:S01]  /*1990*/  IMAD.SHL.U32 R0, R24, 0x100, RZ ;  /* 0x0000010018007824 */ /* 0x000fe200078e00ff */
[CC--:B------:R-:W-:Y:S01]  /*19a0*/  LEA.HI R24, R28.reuse, R105.reuse, RZ, 0x2 ;  /* 0x000000691c187211 */ /* 0x0c0fe200078f10ff */
[----:B------:R-:W-:Y:S01]  /*19b0*/  IMAD.IADD R5, R5, 0x1, R15 ;  /* 0x0000000105057824 */ /* 0x000fe200078e020f */
[-C--:B------:R-:W-:Y:S01]  /*19c0*/  LEA.HI R15, R28, R105.reuse, RZ, 0x4 ;  /* 0x000000691c0f7211 */ /* 0x080fe200078f20ff */
[----:B------:R-:W-:Y:S01]  /*19d0*/  CS2R R44, SRZ ;  /* 0x00000000002c7805 */ /* 0x000fe2000001ff00 */
[----:B--2---:R-:W-:Y:S01]  /*19e0*/  IMAD.WIDE.U32 R6, R26, c[0x0][0x188], R12 ;  /* 0x000062001a067a25 */ /* 0x004fe200078e000c */
[----:B------:R3:W-:Y:S01]  /*19f0*/  LDGSTS.E.BYPASS.LTC128B.128 [R242+0x4080], [R2.64+0x100], !P3 ;  /* 0x0408010002f27fae */ /* 0x0007e2000d901d4a */
[----:B------:R-:W-:Y:S01]  /*1a00*/  ISETP.GE.AND P3, PT, R14, c[0x0][0x16c], PT ;  /* 0x00005b000e007a0c */ /* 0x000fe20003f66270 */
[----:B------:R-:W-:Y:S01]  /*1a10*/  CS2R R42, SRZ ;  /* 0x00000000002a7805 */ /* 0x000fe2000001ff00 */
[----:B------:R-:W-:Y:S01]  /*1a20*/  IMAD.IADD R7, R7, 0x1, R16 ;  /* 0x0000000107077824 */ /* 0x000fe200078e0210 */
[----:B------:R3:W-:Y:S01]  /*1a30*/  LDGSTS.E.BYPASS.LTC128B.128 [R242+0x6080], [R2.64+0x180], !P5 ;  /* 0x0608018002f27fae */ /* 0x0007e2000e901d4a */
[----:B------:R-:W-:Y:S01]  /*1a40*/  LEA R38, P2, R6, c[0x0][0x160], 0x1 ;  /* 0x0000580006267a11 */ /* 0x000fe200078408ff */
[----:B------:R-:W-:Y:S01]  /*1a50*/  IMAD R16, R30, c[0x0][0x238], RZ ;  /* 0x00008e001e107a24 */ /* 0x000fe200078e02ff */
[----:B------:R-:W-:Y:S01]  /*1a60*/  SHF.R.S32.HI R13, RZ, 0x2, R24 ;  /* 0x00000002ff0d7819 */ /* 0x000fe20000011418 */
[----:B------:R1:W-:Y:S01]  /*1a70*/  LDGSTS.E.BYPASS.LTC128B.128 [R242+0x1080], [R8.64], !P4 ;  /* 0x0108000008f27fae */ /* 0x0003e2000e101d4a */
[----:B------:R-:W-:Y:S01]  /*1a80*/  ISETP.LT.OR P4, PT, R10, 0x1, P3 ;  /* 0x000000010a00780c */ /* 0x000fe20001f81670 */
[----:B------:R-:W-:Y:S01]  /*1a90*/  IMAD R16, R101, c[0x0][0x23c], R16 ;  /* 0x00008f0065107a24 */ /* 0x000fe200078e0210 */
[----:B------:R-:W-:Y:S01]  /*1aa0*/  LEA.HI.X R39, R6, c[0x0][0x164], R7, 0x1, P2 ;  /* 0x0000590006277a11 */ /* 0x000fe200010f0c07 */
[----:B------:R1:W-:Y:S01]  /*1ab0*/  LDGSTS.E.BYPASS.LTC128B.128 [R242+0x3080], [R8.64+0x80], !P6 ;  /* 0x0308008008f27fae */ /* 0x0003e2000f101d4a */
[----:B------:R-:W-:Y:S01]  /*1ac0*/  ISETP.GE.AND P2, PT, R18, c[0x0][0x16c], PT ;  /* 0x00005b0012007a0c */ /* 0x000fe20003f46270 */
[----:B------:R-:W-:Y:S01]  /*1ad0*/  CS2R R40, SRZ ;  /* 0x0000000000287805 */ /* 0x000fe2000001ff00 */
[----:B------:R-:W-:Y:S01]  /*1ae0*/  SHF.R.S32.HI R7, RZ, 0x1f, R105 ;  /* 0x0000001fff077819 */ /* 0x000fe20000011469 */
[----:B------:R1:W-:Y:S01]  /*1af0*/  LDGSTS.E.BYPASS.LTC128B.128 [R242+0x5080], [R8.64+0x100], !P1 ;  /* 0x0508010008f27fae */ /* 0x0003e2000c901d4a */
[----:B------:R-:W-:Y:S01]  /*1b00*/  ISETP.GE.AND P1, PT, R19, c[0x0][0x16c], PT ;  /* 0x00005b0013007a0c */ /* 0x000fe20003f26270 */
[----:B------:R-:W-:Y:S01]  /*1b10*/  USHF.R.S32.HI UR13, URZ, 0x6, UR4 ;  /* 0x000000063f0d7899 */ /* 0x000fe20008011404 */
[----:B------:R-:W-:Y:S01]  /*1b20*/  ISETP.GE.AND P6, PT, R29, c[0x0][0x16c], PT ;  /* 0x00005b001d007a0c */ /* 0x000fe20003fc6270 */
[----:B------:R1:W-:Y:S01]  /*1b30*/  LDGSTS.E.BYPASS.LTC128B.128 [R242+0x7080], [R8.64+0x180], !P0 ;  /* 0x0708018008f27fae */ /* 0x0003e2000c101d4a */
[----:B------:R-:W-:Y:S01]  /*1b40*/  IADD3 R6, P0, R0, R105, RZ ;  /* 0x0000006900067210 */ /* 0x000fe20007f1e0ff */
[----:B------:R-:W-:Y:S01]  /*1b50*/  UMOV UR12, URZ ;  /* 0x0000003f000c7c82 */ /* 0x000fe20008000000 */
[----:B------:R-:W-:Y:S01]  /*1b60*/  ISETP.LT.OR P5, PT, R10, 0x1, P1 ;  /* 0x000000010a00780c */ /* 0x000fe20000fa1670 */
[----:B------:R-:W0:Y:S01]  /*1b70*/  LDGDEPBAR ;  /* 0x00000000000079af */ /* 0x000e220000000000 */
[----:B------:R-:W-:-:S02]  /*1b80*/  LEA.HI.X.SX32 R7, R0, R7, 0x1, P0 ;  /* 0x0000000700077211 */ /* 0x000fc400000f0eff */
[----:B------:R-:W-:Y:S01]  /*1b90*/  SHF.R.S32.HI R12, RZ, 0x4, R15 ;  /* 0x00000004ff0c7819 */ /* 0x000fe2000001140f */
[----:B------:R2:W-:Y:S01]  /*1ba0*/  LDGSTS.E.BYPASS.LTC128B.128 [R242+0x10080], [R38.64], !P4 ;  /* 0x1008000026f27fae */ /* 0x0005e2000e101d4a */
[----:B------:R-:W-:Y:S01]  /*1bb0*/  ISETP.LT.OR P4, PT, R10, 0x1, P2 ;  /* 0x000000010a00780c */ /* 0x000fe20001781670 */
[----:B------:R-:W-:Y:S02]  /*1bc0*/  IMAD.WIDE.U32 R6, R101, c[0x0][0x238], R6 ;  /* 0x00008e0065067a25 */ /* 0x000fe400078e0006 */
[----:B------:R2:W-:Y:S01]  /*1bd0*/  STL.64 [R1+0x8], R38 ;  /* 0x0000082601007387 */ /* 0x0005e20000100a00 */
[----:B------:R-:W-:Y:S01]  /*1be0*/  CS2R R100, SRZ ;  /* 0x0000000000647805 */ /* 0x000fe2000001ff00 */
[----:B---3--:R-:W-:Y:S02]  /*1bf0*/  IMAD R2, R21, c[0x0][0x218], RZ ;  /* 0x0000860015027a24 */ /* 0x008fe400078e02ff */
[----:B------:R-:W-:-:S04]  /*1c00*/  IMAD.IADD R7, R7, 0x1, R16 ;  /* 0x0000000107077824 */ /* 0x000fc800078e0210 */
[----:B------:R-:W-:Y:S02]  /*1c10*/  IMAD.WIDE.U32 R30, R26, c[0x0][0x240], R6 ;  /* 0x000090001a1e7a25 */ /* 0x000fe400078e0006 */
[----:B------:R2:W-:Y:S01]  /*1c20*/  LDGSTS.E.BYPASS.LTC128B.128 [R242+0x12080], [R38.64+0x80], !P4 ;  /* 0x1208008026f27fae */ /* 0x0005e2000e101d4a */
[----:B------:R-:W-:Y:S01]  /*1c30*/  ISETP.LT.OR P4, PT, R10, 0x1, P6 ;  /* 0x000000010a00780c */ /* 0x000fe20003781670 */
[----:B------:R-:W-:Y:S02]  /*1c40*/  IMAD.SHL.U32 R6, R20, 0x8, RZ ;  /* 0x0000000814067824 */ /* 0x000fe400078e00ff */
[----:B------:R2:W-:Y:S01]  /*1c50*/  LDGSTS.E.BYPASS.LTC128B.128 [R242+0x14080], [R38.64+0x100], !P5 ;  /* 0x1408010026f27fae */ /* 0x0005e2000e901d4a */
[----:B-1----:R-:W-:Y:S01]  /*1c60*/  IMAD R8, R26, c[0x0][0x21c], R2 ;  /* 0x000087001a087a24 */ /* 0x002fe200078e0202 */
[----:B------:R-:W-:Y:S01]  /*1c70*/  ISETP.LT.OR P5, PT, R10, 0x21, P3 ;  /* 0x000000210a00780c */ /* 0x000fe20001fa1670 */
[----:B------:R-:W-:Y:S01]  /*1c80*/  IMAD.WIDE.U32 R2, R26, c[0x0][0x218], R4 ;  /* 0x000086001a027a25 */ /* 0x000fe200078e0004 */
[----:B------:R-:W-:-:S03]  /*1c90*/  ISETP.LT.OR P3, PT, R10, 0x21, P1 ;  /* 0x000000210a00780c */ /* 0x000fc60000f61670 */
[----:B------:R-:W-:Y:S01]  /*1ca0*/  IMAD.IADD R0, R3, 0x1, R8 ;  /* 0x0000000103007824 */ /* 0x000fe200078e0208 */
[----:B------:R-:W-:Y:S01]  /*1cb0*/  LEA R34, P0, R2, c[0x0][0x1f0], 0x1 ;  /* 0x00007c0002227a11 */ /* 0x000fe200078008ff */
[----:B------:R-:W-:Y:S01]  /*1cc0*/  IMAD.U32 R4, RZ, RZ, UR7 ;  /* 0x00000007ff047e24 */ /* 0x000fe2000f8e00ff */
[----:B------:R2:W-:Y:S01]  /*1cd0*/  LDGSTS.E.BYPASS.LTC128B.128 [R242+0x16080], [R38.64+0x180], !P4 ;  /* 0x1608018026f27fae */ /* 0x0005e2000e101d4a */
[----:B------:R-:W-:Y:S02]  /*1ce0*/  ISETP.LT.OR P4, PT, R10, 0x21, P2 ;  /* 0x000000210a00780c */ /* 0x000fe40001781670 */
[----:B------:R-:W-:Y:S02]  /*1cf0*/  LEA.HI.X R35, R2, c[0x0][0x1f4], R0, 0x1, P0 ;  /* 0x00007d0002237a11 */ /* 0x000fe400000f0c00 */
[C---:B------:R-:W-:Y:S02]  /*1d00*/  ISETP.GT.AND P0, PT, R105.reuse, 0xf, PT ;  /* 0x0000000f6900780c */ /* 0x040fe40003f04270 */
[----:B------:R-:W-:Y:S01]  /*1d10*/  ISETP.LT.OR P2, PT, R10, 0x21, P6 ;  /* 0x000000210a00780c */ /* 0x000fe20003741670 */
[----:B------:R1:W-:Y:S01]  /*1d20*/  STL.64 [R1], R34 ;  /* 0x0000002201007387 */ /* 0x0003e20000100a00 */
[----:B------:R-:W-:-:S02]  /*1d30*/  ISETP.GT.AND P6, PT, R105, 0xf, PT ;  /* 0x0000000f6900780c */ /* 0x000fc40003fc4270 */
[----:B------:R-:W-:Y:S01]  /*1d40*/  LEA.HI R8, R15, R12, RZ, 0x1 ;  /* 0x0000000c0f087211 */ /* 0x000fe200078f08ff */
[----:B------:R1:W-:Y:S06]  /*1d50*/  STL.64 [R1+0x28], R30 ;  /* 0x0000281e01007387 */ /* 0x0003ec0000100a00 */
[----:B------:R-:W-:Y:S02]  /*1d60*/  @P0 LOP3.LUT R243, R243, 0x80, RZ, 0xfc, !PT ;  /* 0x00000080f3f30812 */ /* 0x000fe400078efcff */
[----:B------:R-:W-:Y:S02]  /*1d70*/  IADD3 R2, P0, R38, UR7, RZ ;  /* 0x0000000726027c10 */ /* 0x000fe4000ff1e0ff */
[----:B------:R-:W-:Y:S01]  /*1d80*/  @!P6 IMAD.SHL.U32 R0, R105, 0x10, RZ ;  /* 0x000000106900e824 */ /* 0x000fe200078e00ff */
[----:B------:R-:W-:-:S02]  /*1d90*/  LOP3.LUT R243, R243, 0xffffffbf, RZ, 0xc0, !PT ;  /* 0xffffffbff3f37812 */ /* 0x000fc400078ec0ff */
[----:B------:R-:W-:Y:S02]  /*1da0*/  IADD3.X R3, R39, UR6, RZ, P0, !PT ;  /* 0x0000000627037c10 */ /* 0x000fe400087fe4ff */
[----:B------:R-:W-:-:S03]  /*1db0*/  IADD3 R4, P1, P0, R4, 0x180, R38 ;  /* 0x0000018004047810 */ /* 0x000fc6000783e026 */
[----:B------:R3:W-:Y:S01]  /*1dc0*/  LDGSTS.E.BYPASS.LTC128B.128 [R242+0x11080], [R2.64], !P5 ;  /* 0x1108000002f27fae */ /* 0x0007e2000e901d4a */
[----:B------:R-:W-:Y:S02]  /*1dd0*/  IADD3.X R5, RZ, UR6, R39, P1, P0 ;  /* 0x00000006ff057c10 */ /* 0x000fe40008fe0427 */
[----:B--2---:R-:W-:Y:S01]  /*1de0*/  CS2R R38, SRZ ;  /* 0x0000000000267805 */ /* 0x004fe2000001ff00 */
[----:B------:R3:W-:Y:S01]  /*1df0*/  LDGSTS.E.BYPASS.LTC128B.128 [R242+0x13080], [R2.64+0x80], !P4 ;  /* 0x1308008002f27fae */ /* 0x0007e2000e101d4a */
[----:B------:R-:W-:-:S03]  /*1e00*/  ISETP.GE.AND P4, PT, R14, c[0x0][0x1fc], PT ;  /* 0x00007f000e007a0c */ /* 0x000fc60003f86270 */
[----:B------:R3:W-:Y:S01]  /*1e10*/  LDGSTS.E.BYPASS.LTC128B.128 [R242+0x15080], [R2.64+0x100], !P3 ;  /* 0x1508010002f27fae */ /* 0x0007e2000d901d4a */
[----:B------:R-:W-:Y:S02]  /*1e20*/  ISETP.LT.OR P0, PT, R10, 0x1, P4 ;  /* 0x000000010a00780c */ /* 0x000fe40002701670 */
[----:B------:R-:W-:Y:S01]  /*1e30*/  ISETP.GE.AND P3, PT, R18, c[0x0][0x1fc], PT ;  /* 0x00007f0012007a0c */ /* 0x000fe20003f66270 */
[----:B------:R2:W-:Y:S01]  /*1e40*/  LDGSTS.E.BYPASS.LTC128B.128 [R242+0x17080], [R4.64], !P2 ;  /* 0x1708000004f27fae */ /* 0x0005e2000d101d4a */
[----:B------:R-:W-:Y:S02]  /*1e50*/  ISETP.GE.AND P2, PT, R19, c[0x0][0x1fc], PT ;  /* 0x00007f0013007a0c */ /* 0x000fe40003f46270 */
[C---:B------:R-:W-:Y:S01]  /*1e60*/  ISETP.LT.OR P5, PT, R10.reuse, 0x1, P3 ;  /* 0x000000010a00780c */ /* 0x040fe20001fa1670 */
[----:B------:R4:W-:Y:S01]  /*1e70*/  @!P6 LDGSTS.E.BYPASS.LTC128B.128 [R0+0x20080], [R36.64] ;  /* 0x200800002400efae */ /* 0x0009e2000b901d4a */
[C---:B------:R-:W-:Y:S02]  /*1e80*/  ISETP.LT.OR P1, PT, R10.reuse, 0x1, P2 ;  /* 0x000000010a00780c */ /* 0x040fe40001721670 */
[----:B------:R-:W-:Y:S01]  /*1e90*/  ISETP.GE.AND P6, PT, R29, c[0x0][0x1fc], PT ;  /* 0x00007f001d007a0c */ /* 0x000fe20003fc6270 */
[----:B------:R-:W0:Y:S01]  /*1ea0*/  LDGDEPBAR ;  /* 0x00000000000079af */ /* 0x000e220000000000 */
[----:B------:R-:W-:-:S03]  /*1eb0*/  ISETP.LT.OR P4, PT, R10, 0x21, P4 ;  /* 0x000000210a00780c */ /* 0x000fc60002781670 */
[----:B------:R1:W-:Y:S01]  /*1ec0*/  LDGSTS.E.BYPASS.LTC128B.128 [R242+0x18080], [R34.64], !P0 ;  /* 0x1808000022f27fae */ /* 0x0003e2000c101d4a */
[----:B------:R-:W-:-:S03]  /*1ed0*/  ISETP.LT.OR P0, PT, R10, 0x1, P6 ;  /* 0x000000010a00780c */ /* 0x000fc60003701670 */
[----:B------:R1:W-:Y:S01]  /*1ee0*/  LDGSTS.E.BYPASS.LTC128B.128 [R242+0x1a080], [R34.64+0x80], !P5 ;  /* 0x1a08008022f27fae */ /* 0x0003e2000e901d4a */
[----:B------:R-:W-:-:S03]  /*1ef0*/  ISETP.LT.OR P5, PT, R10, 0x21, P2 ;  /* 0x000000210a00780c */ /* 0x000fc600017a1670 */
[----:B------:R1:W-:Y:S01]  /*1f00*/  LDGSTS.E.BYPASS.LTC128B.128 [R242+0x1c080], [R34.64+0x100], !P1 ;  /* 0x1c08010022f27fae */ /* 0x0003e2000c901d4a */
[----:B------:R-:W-:Y:S02]  /*1f10*/  ISETP.LT.OR P1, PT, R10, 0x21, P3 ;  /* 0x000000210a00780c */ /* 0x000fe40001f21670 */
[--C-:B---3--:R-:W-:Y:S02]  /*1f20*/  SHF.R.S32.HI R3, RZ, 0x5, R11.reuse ;  /* 0x00000005ff037819 */ /* 0x108fe4000001140b */
[----:B------:R-:W-:Y:S01]  /*1f30*/  ISETP.GE.AND P3, PT, R14, c[0x0][0x16c], PT ;  /* 0x00005b000e007a0c */ /* 0x000fe20003f66270 */
[----:B------:R1:W-:Y:S01]  /*1f40*/  LDGSTS.E.BYPASS.LTC128B.128 [R242+0x1e080], [R34.64+0x180], !P0 ;  /* 0x1e08018022f27fae */ /* 0x0003e2000c101d4a */
[----:B--2---:R-:W-:Y:S02]  /*1f50*/  LEA.HI R4, R11, R3, RZ, 0x1 ;  /* 0x000000030b047211 */ /* 0x004fe400078f08ff */
[----:B------:R-:W-:Y:S02]  /*1f60*/  SHF.R.S32.HI R5, RZ, 0x1f, R24 ;  /* 0x0000001fff057819 */ /* 0x000fe40000011418 */
[----:B----4-:R-:W-:Y:S01]  /*1f70*/  SHF.R.S32.HI R0, RZ, 0x1f, R11 ;  /* 0x0000001fff007819 */ /* 0x010fe2000001140b */
[----:B------:R-:W-:Y:S01]  /*1f80*/  CS2R R36, SRZ ;  /* 0x0000000000247805 */ /* 0x000fe2000001ff00 */
[----:B------:R-:W-:-:S02]  /*1f90*/  SEL R25, RZ, 0x1, P3 ;  /* 0x00000001ff197807 */ /* 0x000fc40001800000 */
[----:B------:R-:W-:Y:S02]  /*1fa0*/  LEA.HI R0, R0, R3, RZ, 0x2 ;  /* 0x0000000300007211 */ /* 0x000fe400078f10ff */
[----:B------:R-:W-:Y:S02]  /*1fb0*/  LOP3.LUT P3, RZ, R23, 0x4, RZ, 0xc0, !PT ;  /* 0x0000000417ff7812 */ /* 0x000fe4000786c0ff */
[----:B------:R-:W-:Y:S02]  /*1fc0*/  LOP3.LUT R2, R0, 0xfffffffc, RZ, 0xc0, !PT ;  /* 0xfffffffc00027812 */ /* 0x000fe400078ec0ff */
[----:B------:R-:W-:Y:S01]  /*1fd0*/  LOP3.LUT R0, R4, 0xfffffffe, RZ, 0xc0, !PT ;  /* 0xfffffffe04007812 */ /* 0x000fe200078ec0ff */
[----:B------:R-:W-:Y:S02]  /*1fe0*/  IMAD.U32 R4, RZ, RZ, UR8 ;  /* 0x00000008ff047e24 */ /* 0x000fe4000f8e00ff */
[C---:B------:R-:W-:Y:S01]  /*1ff0*/  IMAD.IADD R17, R3.reuse, 0x1, -R2 ;  /* 0x0000000103117824 */ /* 0x040fe200078e0a02 */
[----:B------:R-:W-:Y:S01]  /*2000*/  LOP3.LUT R2, R8, 0xfffffffe, RZ, 0xc0, !PT ;  /* 0xfffffffe08027812 */ /* 0x000fe200078ec0ff */
[----:B------:R-:W-:Y:S01]  /*2010*/  IMAD.IADD R236, R3, 0x1, -R0 ;  /* 0x0000000103ec7824 */ /* 0x000fe200078e0a00 */
[----:B------:R-:W-:-:S02]  /*2020*/  LEA.HI R0, R5, R13, RZ, 0x3 ;  /* 0x0000000d05007211 */ /* 0x000fc400078f18ff */
[----:B------:R-:W-:Y:S01]  /*2030*/  LEA.HI R3, R28, R105, RZ, 0x7 ;  /* 0x000000691c037211 */ /* 0x000fe200078f38ff */
[----:B------:R-:W-:Y:S01]  /*2040*/  IMAD.IADD R12, R12, 0x1, -R2 ;  /* 0x000000010c0c7824 */ /* 0x000fe200078e0a02 */
[----:B------:R-:W-:Y:S02]  /*2050*/  LOP3.LUT R0, R0, 0xfffffff8, RZ, 0xc0, !PT ;  /* 0xfffffff800007812 */ /* 0x000fe400078ec0ff */
[----:B------:R-:W-:Y:S02]  /*2060*/  SHF.R.S32.HI R9, RZ, 0x7, R3 ;  /* 0x00000007ff097819 */ /* 0x000fe40000011403 */
[----:B------:R-:W-:Y:S01]  /*2070*/  IADD3 R2, P0, R34, UR8, RZ ;  /* 0x0000000822027c10 */ /* 0x000fe2000ff1e0ff */
[----:B------:R-:W-:Y:S01]  /*2080*/  IMAD.IADD R13, R13, 0x1, -R0 ;  /* 0x000000010d0d7824 */ /* 0x000fe200078e0a00 */
[----:B------:R-:W-:Y:S02]  /*2090*/  LEA.HI R0, R3, R9, RZ, 0x1 ;  /* 0x0000000903007211 */ /* 0x000fe400078f08ff */
[----:B------:R-:W-:-:S02]  /*20a0*/  IADD3.X R3, R35, UR14, RZ, P0, !PT ;  /* 0x0000000e23037c10 */ /* 0x000fc400087fe4ff */
[----:B------:R-:W-:Y:S02]  /*20b0*/  LOP3.LUT R5, R0, 0xfffffffe, RZ, 0xc0, !PT ;  /* 0xfffffffe00057812 */ /* 0x000fe400078ec0ff */
[----:B------:R-:W-:Y:S02]  /*20c0*/  P2R R0, PR, RZ, 0x10 ;  /* 0x00000010ff007803 */ /* 0x000fe40000000000 */
[----:B------:R-:W-:Y:S02]  /*20d0*/  ISETP.LT.OR P4, PT, R10, 0x21, P6 ;  /* 0x000000210a00780c */ /* 0x000fe40003781670 */
[----:B------:R-:W-:Y:S02]  /*20e0*/  ISETP.NE.AND P2, PT, R0, RZ, PT ;  /* 0x000000ff0000720c */ /* 0x000fe40003f45270 */
[----:B------:R-:W-:Y:S02]  /*20f0*/  P2R R0, PR, RZ, 0x2 ;  /* 0x00000002ff007803 */ /* 0x000fe40000000000 */
[----:B------:R-:W-:-:S02]  /*2100*/  IADD3 R4, P1, P0, R4, 0x180, R34 ;  /* 0x0000018004047810 */ /* 0x000fc4000783e022 */
[----:B------:R-:W-:Y:S01]  /*2110*/  ISETP.NE.AND P6, PT, R0, RZ, PT ;  /* 0x000000ff0000720c */ /* 0x000fe20003fc5270 */
[----:B------:R-:W-:Y:S01]  /*2120*/  IMAD.IADD R0, R9, 0x1, -R5 ;  /* 0x0000000109007824 */ /* 0x000fe200078e0a05 */
[----:B------:R-:W-:Y:S02]  /*2130*/  IADD3.X R5, RZ, UR14, R35, P1, P0 ;  /* 0x0000000eff057c10 */ /* 0x000fe40008fe0423 */
[----:B------:R-:W-:Y:S01]  /*2140*/  ISETP.GE.AND P1, PT, R14, c[0x0][0x1fc], PT ;  /* 0x00007f000e007a0c */ /* 0x000fe20003f26270 */
[----:B------:R-:W-:Y:S01]  /*2150*/  IMAD R14, R0, -0x8, R27 ;  /* 0xfffffff8000e7824 */ /* 0x000fe200078e021b */
[----:B------:R-:W-:Y:S01]  /*2160*/  LOP3.LUT R0, R15, 0xfffffff0, RZ, 0xc0, !PT ;  /* 0xfffffff00f007812 */ /* 0x000fe200078ec0ff */
[----:B------:R2:W-:Y:S01]  /*2170*/  LDGSTS.E.BYPASS.LTC128B.128 [R242+0x19080], [R2.64], !P2 ;  /* 0x1908000002f27fae */ /* 0x0005e2000d101d4a */
[----:B------:R-:W-:Y:S02]  /*2180*/  SEL R22, RZ, 0x1, P1 ;  /* 0x00000001ff167807 */ /* 0x000fe40000800000 */
[C---:B------:R-:W-:Y:S01]  /*2190*/  ISETP.GE.AND P1, PT, R105.reuse, 0x10, PT ;  /* 0x000000106900780c */ /* 0x040fe20003f26270 */
[----:B------:R-:W-:Y:S01]  /*21a0*/  IMAD.IADD R0, R105, 0x1, -R0 ;  /* 0x0000000169007824 */ /* 0x000fe200078e0a00 */
[C---:B------:R-:W-:Y:S01]  /*21b0*/  ISETP.GE.AND P0, PT, R18.reuse, c[0x0][0x1fc], PT ;  /* 0x00007f0012007a0c */ /* 0x040fe20003f06270 */
[----:B------:R2:W-:Y:S01]  /*21c0*/  LDGSTS.E.BYPASS.LTC128B.128 [R242+0x1b080], [R2.64+0x80], !P6 ;  /* 0x1b08008002f27fae */ /* 0x0005e2000f101d4a */
[----:B------:R-:W-:-:S02]  /*21d0*/  ISETP.GE.AND P2, PT, R18, c[0x0][0x16c], PT ;  /* 0x00005b0012007a0c */ /* 0x000fc40003f46270 */
[----:B------:R-:W-:Y:S01]  /*21e0*/  SEL R15, RZ, 0xffffffff, P0 ;  /* 0xffffffffff0f7807 */ /* 0x000fe20000000000 */
[----:B------:R2:W-:Y:S01]  /*21f0*/  LDGSTS.E.BYPASS.LTC128B.128 [R242+0x1d080], [R2.64+0x100], !P5 ;  /* 0x1d08010002f27fae */ /* 0x0005e2000e901d4a */
[----:B------:R-:W-:Y:S02]  /*2200*/  ISETP.GE.AND P5, PT, R19, c[0x0][0x16c], PT ;  /* 0x00005b0013007a0c */ /* 0x000fe40003fa6270 */
[----:B------:R-:W-:Y:S01]  /*2210*/  ISETP.GE.AND P6, PT, R29, c[0x0][0x1fc], PT ;  /* 0x00007f001d007a0c */ /* 0x000fe20003fc6270 */
[----:B------:R3:W-:Y:S01]  /*2220*/  LDGSTS.E.BYPASS.LTC128B.128 [R242+0x1f080], [R4.64], !P4 ;  /* 0x1f08000004f27fae */ /* 0x0007e2000e101d4a */
[----:B------:R-:W-:Y:S02]  /*2230*/  ISETP.GE.AND P4, PT, R19, c[0x0][0x1fc], PT ;  /* 0x00007f0013007a0c */ /* 0x000fe40003f86270 */
[----:B------:R-:W-:Y:S02]  /*2240*/  LOP3.LUT P0, RZ, R23, 0x2, RZ, 0xc0, !PT ;  /* 0x0000000217ff7812 */ /* 0x000fe4000780c0ff */
[----:B------:R-:W-:-:S02]  /*2250*/  SEL R16, RZ, 0xffffffff, P2 ;  /* 0xffffffffff107807 */ /* 0x000fc40001000000 */
[----:B------:R-:W-:Y:S02]  /*2260*/  SEL R19, RZ, 0x4, P4 ;  /* 0x00000004ff137807 */ /* 0x000fe40002000000 */
[----:B------:R-:W-:Y:S02]  /*2270*/  SEL R18, RZ, 0x4, P5 ;  /* 0x00000004ff127807 */ /* 0x000fe40002800000 */
[----:B------:R-:W-:Y:S02]  /*2280*/  SEL R250, RZ, 0x8, P6 ;  /* 0x00000008fffa7807 */ /* 0x000fe40003000000 */
[----:B--2---:R-:W-:Y:S02]  /*2290*/  LOP3.LUT R2, R11, 0xffffffe0, RZ, 0xc0, !PT ;  /* 0xffffffe00b027812 */ /* 0x004fe400078ec0ff */
[----:B------:R-:W-:Y:S01]  /*22a0*/  SHF.R.S32.HI R3, RZ, 0x1f, R0 ;  /* 0x0000001fff037819 */ /* 0x000fe20000011400 */
[----:B---3--:R-:W-:Y:S02]  /*22b0*/  IMAD R4, R21, c[0x0][0x240], RZ ;  /* 0x0000900015047a24 */ /* 0x008fe400078e02ff */
[----:B------:R-:W-:Y:S01]  /*22c0*/  IMAD.IADD R2, R105, 0x1, -R2 ;  /* 0x0000000169027824 */ /* 0x000fe200078e0a02 */
[----:B------:R-:W-:Y:S01]  /*22d0*/  LEA.HI R233, R3, R0, RZ, 0x3 ;  /* 0x0000000003e97211 */ /* 0x000fe200078f18ff */
[----:B------:R-:W-:-:S02]  /*22e0*/  IMAD R21, R26, c[0x0][0x244], R4 ;  /* 0x000091001a157a24 */ /* 0x000fc400078e0204 */
[----:B------:R-:W-:Y:S01]  /*22f0*/  IMAD.SHL.U32 R4, R236, 0x10, RZ ;  /* 0x00000010ec047824 */ /* 0x000fe200078e00ff */
[----:B------:R-:W-:Y:S02]  /*2300*/  SHF.R.S32.HI R5, RZ, 0x1f, R2 ;  /* 0x0000001fff057819 */ /* 0x000fe40000011402 */
[C---:B------:R-:W-:Y:S01]  /*2310*/  LOP3.LUT R3, R233.reuse, 0xfffffff8, RZ, 0xc0, !PT ;  /* 0xfffffff8e9037812 */ /* 0x040fe200078ec0ff */
[----:B------:R-:W-:Y:S01]  /*2320*/  IMAD.SHL.U32 R233, R233, 0x40, RZ ;  /* 0x00000040e9e97824 */ /* 0x000fe200078e00ff */
[----:B------:R-:W-:Y:S01]  /*2330*/  LEA.HI R10, R5, R2, RZ, 0x2 ;  /* 0x00000002050a7211 */ /* 0x000fe200078f10ff */
[----:B------:R-:W-:Y:S02]  /*2340*/  @!P1 IMAD.SHL.U32 R5, R105, 0x10, RZ ;  /* 0x0000001069059824 */ /* 0x000fe400078e00ff */
[----:B------:R-:W-:Y:S01]  /*2350*/  IMAD.IADD R8, R0, 0x1, -R3 ;  /* 0x0000000100087824 */ /* 0x000fe200078e0a03 */
[----:B------:R-:W-:Y:S01]  /*2360*/  LOP3.LUT R0, R10, 0xfffffffc, RZ, 0xc0, !PT ;  /* 0xfffffffc0a007812 */ /* 0x000fe200078ec0ff */
[----:B------:R-:W-:Y:S01]  /*2370*/  IMAD.SHL.U32 R3, R23, 0x40, RZ ;  /* 0x0000004017037824 */ /* 0x000fe200078e00ff */
[----:B------:R2:W-:Y:S01]  /*2380*/  @!P1 LDGSTS.E.BYPASS.LTC128B.128 [R5+0x20180], [R32.64] ;  /* 0x2018000020059fae */ /* 0x0005e2000b901d4a */
[----:B------:R-:W-:-:S02]  /*2390*/  R2P PR, R13, 0x6 ;  /* 0x000000060d007804 */ /* 0x000fc40000000000 */
[----:B------:R-:W-:Y:S01]  /*23a0*/  IMAD.IADD R11, R2, 0x1, -R0 ;  /* 0x00000001020b7824 */ /* 0x000fe200078e0a00 */
[----:B------:R-:W-:Y:S01]  /*23b0*/  LOP3.LUT R0, R3, 0x1c0, RZ, 0xc0, !PT ;  /* 0x000001c003007812 */ /* 0x000fe200078ec0ff */
[----:B------:R-:W-:Y:S01]  /*23c0*/  IMAD.SHL.U32 R2, R251, 0x8, RZ ;  /* 0x00000008fb027824 */ /* 0x000fe200078e00ff */
[----:B------:R-:W-:Y:S01]  /*23d0*/  LOP3.LUT R233, R233, 0xfffffe00, RZ, 0xc0, !PT ;  /* 0xfffffe00e9e97812 */ /* 0x000fe200078ec0ff */
[----:B------:R-:W-:Y:S01]  /*23e0*/  IMAD R11, R11, -0x2, R14 ;  /* 0xfffffffe0b0b7824 */ /* 0x000fe200078e020e */
[----:B------:R-:W-:Y:S01]  /*23f0*/  SHF.R.U32.HI R3, RZ, 0x3, R0 ;  /* 0x00000003ff037819 */ /* 0x000fe20000011600 */
[----:B------:R-:W-:Y:S01]  /*2400*/  IMAD.MOV.U32 R14, RZ, RZ, 0x20 ;  /* 0x00000020ff0e7424 */ /* 0x000fe200078e00ff */
[----:B------:R-:W-:Y:S01]  /*2410*/  LOP3.LUT R2, R2, 0x8, RZ, 0xc0, !PT ;  /* 0x0000000802027812 */ /* 0x000fe200078ec0ff */
[----:B------:R-:W-:Y:S01]  /*2420*/  IMAD R236, R236, 0x400, R233 ;  /* 0x00000400ecec7824 */ /* 0x000fe200078e02e9 */
[----:B------:R-:W-:Y:S01]  /*2430*/  LOP3.LUT R4, R0, 0x10, R4, 0xf8, !PT ;  /* 0x0000001000047812 */ /* 0x000fe200078ef804 */
[----:B------:R-:W0:Y:S01]  /*2440*/  LDGDEPBAR ;  /* 0x00000000000079af */ /* 0x000e220000000000 */
[----:B------:R-:W-:-:S02]  /*2450*/  LOP3.LUT R7, R3, R2, R0, 0x1e, !PT ;  /* 0x0000000203077212 */ /* 0x000fc400078e1e00 */
[----:B------:R-:W-:Y:S01]  /*2460*/  LOP3.LUT R231, R3, R4, R2, 0x1e, !PT ;  /* 0x0000000403e77212 */ /* 0x000fe200078e1e02 */
[----:B------:R-:W-:Y:S01]  /*2470*/  IMAD.SHL.U32 R3, R12, 0x20, RZ ;  /* 0x000000200c037824 */ /* 0x000fe200078e00ff */
[----:B------:R-:W-:Y:S01]  /*2480*/  SEL R246, R14, 0xffffffe0, !P1 ;  /* 0xffffffe00ef67807 */ /* 0x000fe20004800000 */
[----:B------:R-:W-:Y:S01]  /*2490*/  IMAD.SHL.U32 R2, R9, 0x8, RZ ;  /* 0x0000000809027824 */ /* 0x000fe200078e00ff */
[----:B------:R-:W-:Y:S01]  /*24a0*/  LOP3.LUT P1, RZ, R8, 0x2, RZ, 0xc0, !PT ;  /* 0x0000000208ff7812 */ /* 0x000fe2000782c0ff */
[C---:B------:R-:W-:Y:S01]  /*24b0*/  IMAD R4, R12.reuse, 0x2, R9 ;  /* 0x000000020c047824 */ /* 0x040fe200078e0209 */
[----:B------:R-:W-:Y:S01]  /*24c0*/  ISETP.GE.AND P4, PT, R29, c[0x0][0x16c], PT ;  /* 0x00005b001d007a0c */ /* 0x000fe20003f86270 */
[----:B------:R-:W-:Y:S01]  /*24d0*/  IMAD R231, R12, 0x200, R231 ;  /* 0x000002000ce77824 */ /* 0x000fe200078e02e7 */
[----:B------:R-:W-:Y:S02]  /*24e0*/  ISETP.GT.AND P6, PT, R11, 0x31, PT ;  /* 0x000000310b00780c */ /* 0x000fe40003fc4270 */
[----:B------:R-:W-:Y:S01]  /*24f0*/  SEL R249, RZ, 0x8, P4 ;  /* 0x00000008fff97807 */ /* 0x000fe20002000000 */
[----:B--2---:R-:W-:-:S02]  /*2500*/  IMAD.SHL.U32 R5, R13, 0x40, RZ ;  /* 0x000000400d057824 */ /* 0x004fc400078e00ff */
[----:B------:R-:W-:-:S03]  /*2510*/  IMAD.SHL.U32 R234, R231, 0x2, RZ ;  /* 0x00000002e7ea7824 */ /* 0x000fc600078e00ff */
[----:B------:R-:W-:Y:S02]  /*2520*/  LOP3.LUT R0, R5, 0x1c0, RZ, 0xc0, !PT ;  /* 0x000001c005007812 */ /* 0x000fe400078ec0ff */
[----:B------:R-:W-:Y:S02]  /*2530*/  LOP3.LUT R5, R3, 0x20, RZ, 0xc0, !PT ;  /* 0x0000002003057812 */ /* 0x000fe400078ec0ff */
[----:B------:R-:W-:Y:S01]  /*2540*/  LOP3.LUT R3, R0, 0x8, R2, 0xf8, !PT ;  /* 0x0000000800037812 */ /* 0x000fe200078ef802 */
[----:B------:R-:W-:Y:S01]  /*2550*/  IMAD.U32 R2, R4, 0x200, R7 ;  /* 0x0000020004027824 */ /* 0x000fe200078e0007 */
[----:B------:R-:W-:Y:S02]  /*2560*/  SHF.R.U32.HI R0, RZ, 0x3, R0 ;  /* 0x00000003ff007819 */ /* 0x000fe40000011600 */
[----:B------:R-:W-:Y:S01]  /*2570*/  SHF.R.U32.HI R4, RZ, 0x2, R10 ;  /* 0x00000002ff047819 */ /* 0x000fe2000001160a */
[----:B------:R-:W-:Y:S01]  /*2580*/  IMAD.SHL.U32 R2, R2, 0x2, RZ ;  /* 0x0000000202027824 */ /* 0x000fe200078e00ff */
[----:B------:R-:W-:Y:S01]  /*2590*/  LOP3.LUT R7, R3, R0, RZ, 0x3c, !PT ;  /* 0x0000000003077212 */ /* 0x000fe200078e3cff */
[----:B------:R-:W-:Y:S01]  /*25a0*/  IMAD.SHL.U32 R3, R15, 0x2, RZ ;  /* 0x000000020f037824 */ /* 0x000fe200078e00ff */
[----:B------:R-:W-:Y:S01]  /*25b0*/  LOP3.LUT R0, R24, 0x3ffffffc, RZ, 0xc0, !PT ;  /* 0x3ffffffc18007812 */ /* 0x000fe200078ec0ff */
[----:B------:R-:W-:Y:S01]  /*25c0*/  IMAD R248, R17, 0x10, R4 ;  /* 0x0000001011f87824 */ /* 0x000fe200078e0204 */
[----:B------:R-:W-:Y:S01]  /*25d0*/  LOP3.LUT R13, R5, 0x18, R6, 0xf8, !PT ;  /* 0x00000018050d7812 */ /* 0x000fe200078ef806 */
[----:B------:R-:W-:Y:S01]  /*25e0*/  IMAD.SHL.U32 R4, R16, 0x2, RZ ;  /* 0x0000000210047824 */ /* 0x000fe200078e00ff */
[----:B------:R-:W-:Y:S01]  /*25f0*/  LOP3.LUT R9, R3, 0x2, R22, 0xe2, !PT ;  /* 0x0000000203097812 */ /* 0x000fe200078ee216 */
[----:B------:R-:W-:Y:S01]  /*2600*/  IMAD.IADD R0, R105, 0x1, -R0 ;  /* 0x0000000169007824 */ /* 0x000fe200078e0a00 */
[----:B------:R-:W-:Y:S01]  /*2610*/  SEL R3, R14, 0xffffffe0, !P0 ;  /* 0xffffffe00e037807 */ /* 0x000fe20004000000 */
[----:B------:R-:W-:Y:S01]  /*2620*/  IMAD.SHL.U32 R6, R17, 0x400, RZ ;  /* 0x0000040011067824 */ /* 0x000fe200078e00ff */
[C---:B------:R-:W-:Y:S01]  /*2630*/  LOP3.LUT P0, RZ, R8.reuse, 0x4, RZ, 0xc0, !PT ;  /* 0x0000000408ff7812 */ /* 0x040fe2000780c0ff */
[----:B------:R-:W-:Y:S01]  /*2640*/  IMAD.SHL.U32 R5, R8, 0x40, RZ ;  /* 0x0000004008057824 */ /* 0x000fe200078e00ff */
[----:B------:R-:W-:Y:S01]  /*2650*/  LOP3.LUT R8, R4, 0x2, R25, 0xe2, !PT ;  /* 0x0000000204087812 */ /* 0x000fe200078ee219 */
[----:B------:R-:W-:Y:S01]  /*2660*/  IMAD R4, R0, 0x2, R6 ;  /* 0x0000000200047824 */ /* 0x000fe200078e0206 */
[----:B------:R-:W-:Y:S01]  /*2670*/  LOP3.LUT R9, R9, R19, RZ, 0xfc, !PT ;  /* 0x0000001309097212 */ /* 0x000fe200078efcff */
[----:B------:R-:W-:Y:S01]  /*2680*/  IMAD.IADD R3, R2, 0x1, R3 ;  /* 0x0000000102037824 */ /* 0x000fe200078e0203 */
[----:B------:R-:W-:Y:S01]  /*2690*/  LOP3.LUT R0, R5, 0x1c0, RZ, 0xc0, !PT ;  /* 0x000001c005007812 */ /* 0x000fe200078ec0ff */
[----:B------:R-:W-:Y:S01]  /*26a0*/  IMAD.SHL.U32 R5, R12, 0x8, RZ ;  /* 0x000000080c057824 */ /* 0x000fe200078e00ff */
[----:B------:R-:W-:Y:S01]  /*26b0*/  LOP3.LUT R252, R8, R18, RZ, 0xfc, !PT ;  /* 0x0000001208fc7212 */ /* 0x000fe200078efcff */
[----:B------:R-:W-:Y:S01]  /*26c0*/  IMAD.IADD R7, R4, 0x1, R7 ;  /* 0x0000000104077824 */ /* 0x000fe200078e0207 */
[--C-:B------:R-:W-:Y:S01]  /*26d0*/  SHF.R.U32.HI R4, RZ, 0x3, R0.reuse ;  /* 0x00000003ff047819 */ /* 0x100fe20000011600 */
[----:B------:R1:W-:Y:S01]  /*26e0*/  STL [R1+0x10], R9 ;  /* 0x0000100901007387 */ /* 0x0003e20000100800 */
[----:B------:R-:W-:Y:S01]  /*26f0*/  LOP3.LUT R5, R0, 0x8, R5, 0xf8, !PT ;  /* 0x0000000800057812 */ /* 0x000fe200078ef805 */
[----:B------:R-:W-:Y:S01]  /*2700*/  CS2R R104, SRZ ;  /* 0x0000000000687805 */ /* 0x000fe2000001ff00 */
[----:B------:R-:W-:-:S02]  /*2710*/  LOP3.LUT R0, R4, R13, R0, 0x1e, !PT ;  /* 0x0000000d04007212 */ /* 0x000fc400078e1e00 */
[----:B------:R-:W-:Y:S02]  /*2720*/  LOP3.LUT R4, R5, R4, RZ, 0x3c, !PT ;  /* 0x0000000405047212 */ /* 0x000fe400078e3cff */
[-C--:B------:R-:W-:Y:S02]  /*2730*/  LOP3.LUT R0, R0, R233.reuse, RZ, 0xfc, !PT ;  /* 0x000000e900007212 */ /* 0x080fe400078efcff */
[C---:B------:R-:W-:Y:S01]  /*2740*/  IADD3 R233, R4.reuse, R233, R6 ;  /* 0x000000e904e97210 */ /* 0x040fe20007ffe006 */
[----:B------:R-:W-:Y:S01]  /*2750*/  IMAD.IADD R236, R4, 0x1, R236 ;  /* 0x0000000104ec7824 */ /* 0x000fe200078e02ec */
[----:B------:R-:W-:Y:S01]  /*2760*/  LEA R244, R7, 0x20280, 0x1 ;  /* 0x0002028007f47811 */ /* 0x000fe200078e08ff */
[----:B------:R-:W-:Y:S01]  /*2770*/  IMAD.MOV.U32 R4, RZ, RZ, 0x40 ;  /* 0x00000040ff047424 */ /* 0x000fe200078e00ff */
[----:B------:R-:W-:Y:S01]  /*2780*/  SEL R5, R14, 0xffffffe0, !P1 ;  /* 0xffffffe00e057807 */ /* 0x000fe20004800000 */
[----:B------:R-:W-:Y:S01]  /*2790*/  IMAD.IADD R6, R31, 0x1, R21 ;  /* 0x000000011f067824 */ /* 0x000fe200078e0215 */
[C---:B------:R-:W-:Y:S01]  /*27a0*/  IADD3 R245, R244.reuse, 0x40, RZ ;  /* 0x00000040f4f57810 */ /* 0x040fe20007ffe0ff */
[----:B------:R-:W-:Y:S01]  /*27b0*/  IMAD.IADD R247, R244, 0x1, R246 ;  /* 0x00000001f4f77824 */ /* 0x000fe200078e02f6 */
[C---:B------:R-:W-:Y:S01]  /*27c0*/  SEL R228, R4.reuse, 0xffffffc0, !P3 ;  /* 0xffffffc004e47807 */ /* 0x040fe20005800000 */
[----:B------:R-:W-:Y:S01]  /*27d0*/  IMAD R230, R233, 0x2, R5 ;  /* 0x00000002e9e67824 */ /* 0x000fe200078e0205 */
[----:B------:R-:W-:Y:S01]  /*27e0*/  SEL R4, R4, 0xffffffc0, !P0 ;  /* 0xffffffc004047807 */ /* 0x000fe20004000000 */
[----:B------:R1:W-:Y:S01]  /*27f0*/  STL [R1+0x14], R6 ;  /* 0x0000140601007387 */ /* 0x0003e20000100800 */
[----:B------:R-:W-:Y:S01]  /*2800*/  ISETP.GT.AND P0, PT, R11, RZ, PT ;  /* 0x000000ff0b00720c */ /* 0x000fe20003f04270 */
[--C-:B------:R-:W-:Y:S01]  /*2810*/  IMAD R231, R231, 0x2, R228.reuse ;  /* 0x00000002e7e77824 */ /* 0x100fe200078e02e4 */
[----:B------:R-:W-:Y:S01]  /*2820*/  @P2 IADD3 R245, R244, -0x40, RZ ;  /* 0xffffffc0f4f52810 */ /* 0x000fe20007ffe0ff */
[----:B------:R-:W-:Y:S01]  /*2830*/  IMAD.IADD R229, R2, 0x1, R228 ;  /* 0x0000000102e57824 */ /* 0x000fe200078e02e4 */
[----:B------:R-:W-:Y:S01]  /*2840*/  ISETP.GT.AND P2, PT, R11, 0x1, PT ;  /* 0x000000010b00780c */ /* 0x000fe20003f44270 */
[----:B------:R-:W-:Y:S01]  /*2850*/  IMAD.SHL.U32 R235, R233, 0x2, RZ ;  /* 0x00000002e9eb7824 */ /* 0x000fe200078e00ff */
[----:B------:R-:W-:Y:S01]  /*2860*/  ISETP.GT.AND P1, PT, R11, 0x10, PT ;  /* 0x000000100b00780c */ /* 0x000fe20003f24270 */
[----:B------:R-:W-:Y:S01]  /*2870*/  IMAD.IADD R228, R228, 0x1, R3 ;  /* 0x00000001e4e47824 */ /* 0x000fe200078e0203 */
[----:B------:R-:W-:Y:S01]  /*2880*/  LEA R236, R236, 0x22280, 0x1 ;  /* 0x00022280ecec7811 */ /* 0x000fe200078e08ff */
[----:B------:R-:W-:Y:S01]  /*2890*/  IMAD.SHL.U32 R0, R0, 0x2, RZ ;  /* 0x0000000200007824 */ /* 0x000fe200078e00ff */
[----:B------:R-:W-:Y:S01]  /*28a0*/  LOP3.LUT R250, R9, R250, RZ, 0xfc, !PT ;  /* 0x000000fa09fa7212 */ /* 0x000fe200078efcff */
[----:B------:R-:W-:Y:S01]  /*28b0*/  IMAD R233, R233, 0x2, R4 ;  /* 0x00000002e9e97824 */ /* 0x000fe200078e0204 */
[----:B------:R-:W-:Y:S01]  /*28c0*/  LOP3.LUT R249, R252, R249, RZ, 0xfc, !PT ;  /* 0x000000f9fcf97212 */ /* 0x000fe200078efcff */
[----:B------:R-:W-:Y:S01]  /*28d0*/  IMAD.IADD R237, R5, 0x1, R236 ;  /* 0x0000000105ed7824 */ /* 0x000fe200078e02ec */
[----:B------:R-:W-:Y:S01]  /*28e0*/  @P0 LOP3.LUT R243, R243, 0x40, RZ, 0xfc, !PT ;  /* 0x00000040f3f30812 */ /* 0x000fe200078efcff */
[----:B------:R-:W-:Y:S01]  /*28f0*/  IMAD.IADD R246, R246, 0x1, R245 ;  /* 0x00000001f6f67824 */ /* 0x000fe200078e02f5 */
[----:B------:R-:W-:Y:S01]  /*2900*/  ISETP.GT.AND P0, PT, R11, 0x11, PT ;  /* 0x000000110b00780c */ /* 0x000fe20003f04270 */
[C---:B------:R-:W-:Y:S01]  /*2910*/  IMAD.IADD R232, R4.reuse, 0x1, R230 ;  /* 0x0000000104e87824 */ /* 0x040fe200078e02e6 */
[----:B------:R-:W-:Y:S01]  /*2920*/  LOP3.LUT R243, R243, 0xffffffdf, RZ, 0xc0, !PT ;  /* 0xffffffdff3f37812 */ /* 0x000fe200078ec0ff */
[----:B------:R-:W-:-:S02]  /*2930*/  IMAD.IADD R239, R4, 0x1, R236 ;  /* 0x0000000104ef7824 */ /* 0x000fc400078e02ec */
[----:B------:R-:W-:Y:S01]  /*2940*/  IMAD.IADD R238, R4, 0x1, R237 ;  /* 0x0000000104ee7824 */ /* 0x000fe200078e02ed */
        /* <DEDUP_REMOVED lines=11> */
[----:B------:R-:W-:-:S04]  /*2a00*/  @P1 LOP3.LUT R243, R243, 0x2, RZ, 0xfc, !PT ;  /* 0x00000002f3f31812 */ /* 0x000fc800078efcff */
[----:B------:R-:W-:-:S04]  /*2a10*/  LOP3.LUT R243, R243, 0xfffffffe, RZ, 0xc0, !PT ;  /* 0xfffffffef3f37812 */ /* 0x000fc800078ec0ff */
[----:B-1----:R-:W-:Y:S02]  /*2a20*/  @P0 LOP3.LUT R243, R243, 0x1, RZ, 0xfc, !PT ;  /* 0x00000001f3f30812 */ /* 0x002fe400078efcff */
.L_x_614:
[----:B------:R-:W-:Y:S04]  /*2a30*/  DEPBAR.LE SB0, 0x0 ;  /* 0x000080000000791a */ /* 0x000fe80000000000 */
[----:B------:R-:W-:Y:S01]  /*2a40*/  BAR.SYNC.DEFER_BLOCKING 0x0 ;  /* 0x0000000000007b1d */ /* 0x000fe20000010000 */
[C---:B------:R-:W-:Y:S01]  /*2a50*/  LOP3.LUT P0, RZ, R243.reuse, 0x10, RZ, 0xc0, !PT ;  /* 0x00000010f3ff7812 */ /* 0x040fe2000780c0ff */
[----:B------:R-:W-:Y:S01]  /*2a60*/  UIADD3 UR15, UR12, 0x1, URZ ;  /* 0x000000010c0f7890 */ /* 0x000fe2000fffe03f */
[C---:B------:R-:W-:Y:S02]  /*2a70*/  LOP3.LUT P1, RZ, R243.reuse, 0x20, RZ, 0xc0, !PT ;  /* 0x00000020f3ff7812 */ /* 0x040fe4000782c0ff */
[C---:B------:R-:W-:Y:S01]  /*2a80*/  LOP3.LUT P3, RZ, R243.reuse, 0x8, RZ, 0xc0, !PT ;  /* 0x00000008f3ff7812 */ /* 0x040fe2000786c0ff */
[----:B------:R-:W-:Y:S01]  /*2a90*/  UISETP.GE.AND UP0, UPT, UR15, UR13, UPT ;  /* 0x0000000d0f00728c */ /* 0x000fe2000bf06270 */
[----:B------:R-:W-:Y:S05]  /*2aa0*/  LOP3.LUT P2, RZ, R243, 0x40, RZ, 0xc0, !PT ;  /* 0x00000040f3ff7812 */ /* 0x000fea000784c0ff */
[----:B------:R-:W-:Y:S01]  /*2ab0*/  PLOP3.LUT P5, PT, PT, PT, UP0, 0x80, 0x0 ;  /* 0x000000000000781c */ /* 0x000fe20003faf008 */
        /* <DEDUP_REMOVED lines=10> */
[----:B------:R-:W-:Y:S04]  /*2b60*/  LDS R193, [R248.X4+0x200a0] ;  /* 0x0200a000f8c17984 */ /* 0x000fe80000004800 */
[C---:B------:R-:W-:Y:S08]  /*2b70*/  HMMA.16816.F32 R8, R16.reuse, R10, RZ ;  /* 0x0000000a1008723c */ /* 0x040ff000000018ff */
[C---:B--2---:R-:W-:Y:S08]  /*2b80*/  HMMA.16816.F32 R12, R16.reuse, R20, RZ ;  /* 0x00000014100c723c */ /* 0x044ff000000018ff */
[----:B------:R-:W-:Y:S01]  /*2b90*/  HMMA.16816.F32 R16, R16, R22, RZ ;  /* 0x000000161010723c */ /* 0x000fe200000018ff */
[----:B------:R-:W1:Y:S07]  /*2ba0*/  LDSM.16.M88.4 R20, [R233+0x10080] ;  /* 0x01008000e914783b */ /* 0x000e6e0000000200 */
[C---:B---3--:R-:W-:Y:S08]  /*2bb0*/  HMMA.16816.F32 R4, R24.reuse, R28, R4 ;  /* 0x0000001c1804723c */ /* 0x048ff00000001804 */
[C---:B------:R-:W-:Y:S01]  /*2bc0*/  HMMA.16816.F32 R8, R24.reuse, R30, R8 ;  /* 0x0000001e1808723c */ /* 0x040fe20000001808 */
[----:B------:R-:W-:Y:S07]  /*2bd0*/  LDSM.16.M88.4 R28, [R228+0x80] ;  /* 0x00008000e41c783b */ /* 0x000fee0000000200 */
[C---:B----4-:R-:W-:Y:S08]  /*2be0*/  HMMA.16816.F32 R12, R24.reuse, R32, R12 ;  /* 0x00000020180c723c */ /* 0x050ff0000000180c */
[----:B------:R-:W-:Y:S01]  /*2bf0*/  HMMA.16816.F32 R16, R24, R34, R16 ;  /* 0x000000221810723c */ /* 0x000fe20000001810 */
[----:B------:R-:W2:Y:S05]  /*2c00*/  LDSM.16.M88.4 R24, [R232+0x10080] ;  /* 0x01008000e818783b */ /* 0x000eaa0000000200 */
[----:B------:R-:W3:Y:S02]  /*2c10*/  LDSM.16.M88.4 R32, [R228+0x1080] ;  /* 0x00108000e420783b */ /* 0x000ee40000000200 */
[C---:B-1----:R-:W-:Y:S08]  /*2c20*/  HMMA.16816.F32 R4, R20.reuse, R164, R4 ;  /* 0x000000a41404723c */ /* 0x042ff00000001804 */
[C---:B------:R-:W-:Y:S01]  /*2c30*/  HMMA.16816.F32 R8, R20.reuse, R166, R8 ;  /* 0x000000a61408723c */ /* 0x040fe20000001808 */
[----:B------:R-:W-:Y:S07]  /*2c40*/  LDSM.16.M88.4 R164, [R2+0x2080] ;  /* 0x0020800002a4783b */ /* 0x000fee0000000200 */
[C---:B------:R-:W-:Y:S08]  /*2c50*/  HMMA.16816.F32 R12, R20.reuse, R168, R12 ;  /* 0x000000a8140c723c */ /* 0x040ff0000000180c */
[----:B------:R-:W-:Y:S01]  /*2c60*/  HMMA.16816.F32 R16, R20, R170, R16 ;  /* 0x000000aa1410723c */ /* 0x000fe20000001810 */
[----:B------:R-:W1:Y:S05]  /*2c70*/  LDSM.16.M88.4 R20, [R235+0x12080] ;  /* 0x01208000eb14783b */ /* 0x000e6a0000000200 */
[----:B------:R-:W4:Y:S02]  /*2c80*/  LDSM.16.M88.4 R168, [R2+0x3080] ;  /* 0x0030800002a8783b */ /* 0x000f240000000200 */
[C---:B--2---:R-:W-:Y:S08]  /*2c90*/  HMMA.16816.F32 R4, R24.reuse, R28, R4 ;  /* 0x0000001c1804723c */ /* 0x044ff00000001804 */
[C---:B------:R-:W-:Y:S01]  /*2ca0*/  HMMA.16816.F32 R8, R24.reuse, R30, R8 ;  /* 0x0000001e1808723c */ /* 0x040fe20000001808 */
[----:B------:R-:W-:Y:S07]  /*2cb0*/  LDSM.16.M88.4 R28, [R3+0x2080] ;  /* 0x00208000031c783b */ /* 0x000fee0000000200 */
[C---:B---3--:R-:W-:Y:S08]  /*2cc0*/  HMMA.16816.F32 R12, R24.reuse, R32, R12 ;  /* 0x00000020180c723c */ /* 0x048ff0000000180c */
[----:B------:R-:W-:Y:S01]  /*2cd0*/  HMMA.16816.F32 R16, R24, R34, R16 ;  /* 0x000000221810723c */ /* 0x000fe20000001810 */
[----:B------:R-:W2:Y:S05]  /*2ce0*/  LDSM.16.M88.4 R24, [R230+0x12080] ;  /* 0x01208000e618783b */ /* 0x000eaa0000000200 */
[----:B------:R-:W3:Y:S02]  /*2cf0*/  LDSM.16.M88.4 R32, [R3+0x3080] ;  /* 0x003080000320783b */ /* 0x000ee40000000200 */
[C---:B-1----:R-:W-:Y:S08]  /*2d00*/  HMMA.16816.F32 R4, R20.reuse, R164, R4 ;  /* 0x000000a41404723c */ /* 0x042ff00000001804 */
[C---:B------:R-:W-:Y:S01]  /*2d10*/  HMMA.16816.F32 R8, R20.reuse, R166, R8 ;  /* 0x000000a61408723c */ /* 0x040fe20000001808 */
[----:B------:R-:W-:Y:S07]  /*2d20*/  LDSM.16.M88.4 R164, [R229+0x2080] ;  /* 0x00208000e5a4783b */ /* 0x000fee0000000200 */
[C---:B----4-:R-:W-:Y:S08]  /*2d30*/  HMMA.16816.F32 R12, R20.reuse, R168, R12 ;  /* 0x000000a8140c723c */ /* 0x050ff0000000180c */
        /* <DEDUP_REMOVED lines=66> */
[----:B------:R-:W-:Y:S04]  /*3160*/  DEPBAR.LE SB0, 0x0 ;  /* 0x000080000000791a */ /* 0x000fe80000000000 */
[C---:B-1----:R-:W-:Y:S01]  /*3170*/  HMMA.16816.F32 R4, R20.reuse, R164, R4 ;  /* 0x000000a41404723c */ /* 0x042fe20000001804 */
[----:B------:R-:W-:Y:S07]  /*3180*/  BAR.SYNC.DEFER_BLOCKING 0x0 ;  /* 0x0000000000007b1d */ /* 0x000fee0000010000 */
[C---:B------:R-:W-:Y:S08]  /*3190*/  HMMA.16816.F32 R8, R20.reuse, R166, R8 ;  /* 0x000000a61408723c */ /* 0x040ff00000001808 */
[C---:B----4-:R-:W-:Y:S08]  /*31a0*/  HMMA.16816.F32 R12, R20.reuse, R168, R12 ;  /* 0x000000a8140c723c */ /* 0x050ff0000000180c */
[----:B------:R-:W-:Y:S01]  /*31b0*/  HMMA.16816.F32 R16, R20, R170, R16 ;  /* 0x000000aa1410723c */ /* 0x000fe20000001810 */
[----:B------:R-:W-:Y:S05]  /*31c0*/  LDSM.16.M88.4 R172, [R235+0x18080] ;  /* 0x01808000ebac783b */ /* 0x000fea0000000200 */
[----:B------:R-:W1:Y:S02]  /*31d0*/  LDSM.16.M88.4 R176, [R2+0x8080] ;  /* 0x0080800002b0783b */ /* 0x000e640000000200 */
[C---:B--2---:R-:W-:Y:S03]  /*31e0*/  HMMA.16816.F32 R4, R24.reuse, R28, R4 ;  /* 0x0000001c1804723c */ /* 0x044fe60000001804 */
[----:B------:R-:W2:Y:S05]  /*31f0*/  LDSM.16.M88.4 R164, [R2+0x9080] ;  /* 0x0090800002a4783b */ /* 0x000eaa0000000200 */
[C---:B------:R-:W-:Y:S01]  /*3200*/  HMMA.16816.F32 R8, R24.reuse, R30, R8 ;  /* 0x0000001e1808723c */ /* 0x040fe20000001808 */
[----:B------:R-:W-:Y:S05]  /*3210*/  LDSM.16.M88.4 R168, [R230+0x18080] ;  /* 0x01808000e6a8783b */ /* 0x000fea0000000200 */
[----:B------:R-:W4:Y:S02]  /*3220*/  LDSM.16.M88.4 R180, [R3+0x8080] ;  /* 0x0080800003b4783b */ /* 0x000f240000000200 */
[C---:B---3--:R-:W-:Y:S03]  /*3230*/  HMMA.16816.F32 R12, R24.reuse, R32, R12 ;  /* 0x00000020180c723c */ /* 0x048fe6000000180c */
[----:B------:R-:W3:Y:S05]  /*3240*/  LDSM.16.M88.4 R184, [R3+0x9080] ;  /* 0x0090800003b8783b */ /* 0x000eea0000000200 */
        /* <DEDUP_REMOVED lines=10> */
[----:B------:R-:W-:Y:S01]  /*32f0*/  FSEL R9, R9, -INF , P3 ;  /* 0xff80000009097808 */ /* 0x000fe20001800000 */
[--C-:B------:R-:W-:Y:S01]  /*3300*/  FFMA.FTZ R6, R6, c[0x0][0x29c], -R193.reuse ;  /* 0x0000a70006067a23 */ /* 0x100fe200000108c1 */
[----:B------:R-:W-:Y:S02]  /*3310*/  FSEL R8, R8, -INF , P0 ;  /* 0xff80000008087808 */ /* 0x000fe40000000000 */
[C---:B------:R-:W-:Y:S01]  /*3320*/  HMMA.16816.F32 R24, R172.reuse, R178, RZ ;  /* 0x000000b2ac18723c */ /* 0x040fe200000018ff */
[----:B------:R-:W1:Y:S01]  /*3330*/  LDSM.16.M88.4 R176, [R233+0x18080] ;  /* 0x01808000e9b0783b */ /* 0x000e620000000200 */
[----:B------:R-:W-:Y:S02]  /*3340*/  LOP3.LUT P2, RZ, R243, 0x4, RZ, 0xc0, !PT ;  /* 0x00000004f3ff7812 */ /* 0x000fe4000784c0ff */
[--C-:B------:R-:W-:Y:S01]  /*3350*/  FFMA.FTZ R9, R9, c[0x0][0x29c], -R192.reuse ;  /* 0x0000a70009097a23 */ /* 0x100fe200000108c0 */
[----:B------:R-:W-:Y:S01]  /*3360*/  FSEL R19, R19, -INF , P6 ;  /* 0xff80000013137808 */ /* 0x000fe20003000000 */
[--C-:B------:R-:W-:Y:S01]  /*3370*/  FFMA.FTZ R8, R8, c[0x0][0x29c], -R192.reuse ;  /* 0x0000a70008087a23 */ /* 0x100fe200000108c0 */
[----:B------:R-:W-:Y:S01]  /*3380*/  FSEL R17, R17, -INF , P6 ;  /* 0xff80000011117808 */ /* 0x000fe20003000000 */
[C---:B--2---:R-:W-:Y:S01]  /*3390*/  HMMA.16816.F32 R28, R172.reuse, R164, RZ ;  /* 0x000000a4ac1c723c */ /* 0x044fe200000018ff */
[----:B------:R-:W-:Y:S03]  /*33a0*/  FSEL R14, R14, -INF , P2 ;  /* 0xff8000000e0e7808 */ /* 0x000fe60001000000 */
[----:B------:R-:W-:Y:S02]  /*33b0*/  FSEL R12, R12, -INF , P2 ;  /* 0xff8000000c0c7808 */ /* 0x000fe40001000000 */
[--C-:B------:R-:W-:Y:S01]  /*33c0*/  FFMA.FTZ R14, R14, c[0x0][0x29c], -R193.reuse ;  /* 0x0000a7000e0e7a23 */ /* 0x100fe200000108c1 */
[----:B------:R-:W-:Y:S01]  /*33d0*/  FSEL R13, R13, -INF , P1 ;  /* 0xff8000000d0d7808 */ /* 0x000fe20000800000 */
[----:B------:R-:W-:Y:S01]  /*33e0*/  HMMA.16816.F32 R32, R172, R166, RZ ;  /* 0x000000a6ac20723c */ /* 0x000fe200000018ff */
[----:B------:R-:W2:Y:S03]  /*33f0*/  LDSM.16.M88.4 R164, [R229+0x9080] ;  /* 0x00908000e5a4783b */ /* 0x000ea60000000200 */
[--C-:B------:R-:W-:Y:S02]  /*3400*/  FFMA.FTZ R12, R12, c[0x0][0x29c], -R192.reuse ;  /* 0x0000a7000c0c7a23 */ /* 0x100fe400000108c0 */
[----:B------:R-:W-:Y:S01]  /*3410*/  LDSM.16.M88.4 R172, [R232+0x18080] ;  /* 0x01808000e8ac783b */ /* 0x000fe20000000200 */
[--C-:B------:R-:W-:Y:S01]  /*3420*/  FFMA.FTZ R13, R13, c[0x0][0x29c], -R192.reuse ;  /* 0x0000a7000d0d7a23 */ /* 0x100fe200000108c0 */
[C---:B----4-:R-:W-:Y:S02]  /*3430*/  HMMA.16816.F32 R20, R168.reuse, R180, R20 ;  /* 0x000000b4a814723c */ /* 0x050fe40000001814 */
[----:B------:R-:W-:Y:S06]  /*3440*/  MUFU.EX2 R12, R12 ;  /* 0x0000000c000c7308 */ /* 0x000fec0000000800 */
[C---:B------:R-:W-:Y:S01]  /*3450*/  HMMA.16816.F32 R24, R168.reuse, R182, R24 ;  /* 0x000000b6a818723c */ /* 0x040fe20000001818 */
[----:B------:R-:W4:Y:S03]  /*3460*/  LDSM.16.M88.4 R180, [R228+0x8080] ;  /* 0x00808000e4b4783b */ /* 0x000f260000000200 */
[----:B------:R-:W-:Y:S04]  /*3470*/  MUFU.EX2 R13, R13 ;  /* 0x0000000d000d7308 */ /* 0x000fe80000000800 */
[C---:B---3--:R-:W-:Y:S08]  /*3480*/  HMMA.16816.F32 R28, R168.reuse, R184, R28 ;  /* 0x000000b8a81c723c */ /* 0x048ff0000000181c */
[----:B------:R-:W-:Y:S01]  /*3490*/  HMMA.16816.F32 R32, R168, R186, R32 ;  /* 0x000000baa820723c */ /* 0x000fe20000001820 */
[----:B------:R-:W3:Y:S05]  /*34a0*/  LDSM.16.M88.4 R168, [R228+0x9080] ;  /* 0x00908000e4a8783b */ /* 0x000eea0000000200 */
        /* <DEDUP_REMOVED lines=8> */
[C---:B----4-:R-:W-:Y:S08]  /*3530*/  HMMA.16816.F32 R20, R172.reuse, R180, R20 ;  /* 0x000000b4ac14723c */ /* 0x050ff00000001814 */
[C---:B------:R-:W-:Y:S01]  /*3540*/  HMMA.16816.F32 R24, R172.reuse, R182, R24 ;  /* 0x000000b6ac18723c */ /* 0x040fe20000001818 */
[----:B------:R-:W4:Y:S07]  /*3550*/  LDSM.16.M88.4 R180, [R3+0xa080] ;  /* 0x00a0800003b4783b */ /* 0x000f2e0000000200 */
        /* <DEDUP_REMOVED lines=53> */
[C---:B----4-:R-:W-:Y:S01]  /*38b0*/  HMMA.16816.F32 R20, R176.reuse, R184, R20 ;  /* 0x000000b8b014723c */ /* 0x050fe20000001814 */
[----:B------:R-:W-:Y:S06]  /*38c0*/  MUFU.EX2 R185, R5 ;  /* 0x0000000500b97308 */ /* 0x000fec0000000800 */
[--C-:B------:R-:W-:Y:S01]  /*38d0*/  FFMA.FTZ R184, R7, c[0x0][0x29c], -R193.reuse ;  /* 0x0000a70007b87a23 */ /* 0x100fe200000108c1 */
[C---:B------:R-:W-:Y:S03]  /*38e0*/  HMMA.16816.F32 R24, R176.reuse, R186, R24 ;  /* 0x000000bab018723c */ /* 0x040fe60000001818 */
[----:B------:R-:W-:Y:S05]  /*38f0*/  MUFU.EX2 R186, R4 ;  /* 0x0000000400ba7308 */ /* 0x000fea0000000800 */
[C---:B---3--:R-:W-:Y:S05]  /*3900*/  HMMA.16816.F32 R28, R176.reuse, R168, R28 ;  /* 0x000000a8b01c723c */ /* 0x048fea000000181c */
        /* <DEDUP_REMOVED lines=13> */
[----:B------:R3:W-:Y:S06]  /*39e0*/  MUFU.EX2 R176, R8 ;  /* 0x0000000800b07308 */ /* 0x0007ec0000000800 */
[----:B------:R-:W-:Y:S01]  /*39f0*/  FSEL R177, R11, -INF , P3 ;  /* 0xff8000000bb17808 */ /* 0x000fe20001800000 */
[C---:B------:R-:W-:Y:S03]  /*3a00*/  HMMA.16816.F32 R24, R168.reuse, R178, R24 ;  /* 0x000000b2a818723c */ /* 0x040fe60000001818 */
[----:B------:R-:W-:Y:S01]  /*3a10*/  MUFU.EX2 R178, R9 ;  /* 0x0000000900b27308 */ /* 0x000fe20000000800 */
[--C-:B------:R-:W-:Y:S04]  /*3a20*/  FFMA.FTZ R177, R177, c[0x0][0x29c], -R193.reuse ;  /* 0x0000a700b1b17a23 */ /* 0x100fe800000108c1 */
[C---:B------:R-:W-:Y:S05]  /*3a30*/  HMMA.16816.F32 R28, R168.reuse, R180, R28 ;  /* 0x000000b4a81c723c */ /* 0x040fea000000181c */
[----:B------:R-:W-:Y:S03]  /*3a40*/  MUFU.EX2 R177, R177 ;  /* 0x000000b100b17308 */ /* 0x000fe60000000800 */
[----:B------:R-:W-:Y:S01]  /*3a50*/  HMMA.16816.F32 R32, R168, R182, R32 ;  /* 0x000000b6a820723c */ /* 0x000fe20000001820 */
[----:B------:R-:W-:Y:S03]  /*3a60*/  LDSM.16.M88.4 R168, [R228+0xe080] ;  /* 0x00e08000e4a8783b */ /* 0x000fe60000000200 */
[----:B---3--:R-:W-:Y:S02]  /*3a70*/  FSEL R8, R10, -INF , P0 ;  /* 0xff8000000a087808 */ /* 0x008fe40000000000 */
[----:B------:R-:W-:Y:S02]  /*3a80*/  LOP3.LUT P0, RZ, R243, 0x1, RZ, 0xc0, !PT ;  /* 0x00000001f3ff7812 */ /* 0x000fe4000780c0ff */
[C---:B-1----:R-:W-:Y:S05]  /*3a90*/  HMMA.16816.F32 R20, R4.reuse, R164, R20 ;  /* 0x000000a40414723c */ /* 0x042fea0000001814 */
[--C-:B------:R-:W-:Y:S01]  /*3aa0*/  FFMA.FTZ R8, R8, c[0x0][0x29c], -R193.reuse ;  /* 0x0000a70008087a23 */ /* 0x100fe200000108c1 */
[----:B------:R-:W-:Y:S02]  /*3ab0*/  FSEL R16, R16, -INF , P0 ;  /* 0xff80000010107808 */ /* 0x000fe40000000000 */
[C---:B------:R-:W-:Y:S01]  /*3ac0*/  HMMA.16816.F32 R24, R4.reuse, R166, R24 ;  /* 0x000000a60418723c */ /* 0x040fe20000001818 */
[----:B------:R1:W3:Y:S01]  /*3ad0*/  MUFU.EX2 R179, R8 ;  /* 0x0000000800b37308 */ /* 0x0002e20000000800 */
[----:B------:R-:W-:Y:S02]  /*3ae0*/  LDSM.16.M88.4 R164, [R228+0xf080] ;  /* 0x00f08000e4a4783b */ /* 0x000fe40000000200 */
[--C-:B------:R-:W-:Y:S02]  /*3af0*/  FFMA.FTZ R16, R16, c[0x0][0x29c], -R192.reuse ;  /* 0x0000a70010107a23 */ /* 0x100fe400000108c0 */
[----:B------:R-:W-:Y:S02]  /*3b00*/  FFMA.FTZ R192, R17, c[0x0][0x29c], -R192 ;  /* 0x0000a70011c07a23 */ /* 0x000fe400000108c0 */
[C---:B--2---:R-:W-:Y:S03]  /*3b10*/  HMMA.16816.F32 R28, R4.reuse, R172, R28 ;  /* 0x000000ac041c723c */ /* 0x044fe6000000181c */
[----:B------:R2:W-:Y:S05]  /*3b20*/  MUFU.EX2 R172, R14 ;  /* 0x0000000e00ac7308 */ /* 0x0005ea0000000800 */
[----:B------:R-:W-:Y:S01]  /*3b30*/  HMMA.16816.F32 R32, R4, R174, R32 ;  /* 0x000000ae0420723c */ /* 0x000fe20000001820 */
[----:B------:R-:W-:Y:S04]  /*3b40*/  LDS R5, [R248.X4+0x20180] ;  /* 0x02018000f8057984 */ /* 0x000fe80000004800 */
[----:B------:R-:W-:Y:S02]  /*3b50*/  MUFU.EX2 R16, R16 ;  /* 0x0000001000107308 */ /* 0x000fe40000000800 */
[----:B------:R-:W-:Y:S01]  /*3b60*/  FSEL R4, R15, -INF , P1 ;  /* 0xff8000000f047808 */ /* 0x000fe20000800000 */
[----:B-1----:R-:W1:Y:S04]  /*3b70*/  LDSM.16.M88.4 R8, [R232+0x1e080] ;  /* 0x01e08000e808783b */ /* 0x002e680000000200 */
[--C-:B------:R-:W-:Y:S01]  /*3b80*/  FFMA.FTZ R4, R4, c[0x0][0x29c], -R193.reuse ;  /* 0x0000a70004047a23 */ /* 0x100fe200000108c1 */
[----:B------:R-:W-:Y:S02]  /*3b90*/  FSEL R6, R18, -INF , P0 ;  /* 0xff80000012067808 */ /* 0x000fe40000000000 */
[----:B---3--:R-:W-:Y:S01]  /*3ba0*/  F2FP.PACK_AB R7, R177, R179 ;  /* 0x000000b3b107723e */ /* 0x008fe200000000ff */
[----:B------:R-:W3:Y:S02]  /*3bb0*/  MUFU.EX2 R192, R192 ;  /* 0x000000c000c07308 */ /* 0x000ee40000000800 */
[--C-:B------:R-:W-:Y:S01]  /*3bc0*/  FFMA.FTZ R6, R6, c[0x0][0x29c], -R193.reuse ;  /* 0x0000a70006067a23 */ /* 0x100fe200000108c1 */
[----:B--2---:R-:W-:Y:S01]  /*3bd0*/  F2FP.PACK_AB R14, R185, R186 ;  /* 0x000000bab90e723e */ /* 0x004fe200000000ff */
[----:B------:R-:W-:Y:S06]  /*3be0*/  FFMA.FTZ R193, R19, c[0x0][0x29c], -R193 ;  /* 0x0000a70013c17a23 */ /* 0x000fec00000108c1 */
[----:B------:R2:W-:Y:S10]  /*3bf0*/  MUFU.EX2 R15, R6 ;  /* 0x00000006000f7308 */ /* 0x0005f40000000800 */
[----:B------:R-:W-:Y:S01]  /*3c00*/  MUFU.EX2 R193, R193 ;  /* 0x000000c100c17308 */ /* 0x000fe20000000800 */
[C---:B-1----:R-:W-:Y:S09]  /*3c10*/  HMMA.16816.F32 R20, R8.reuse, R168, R20 ;  /* 0x000000a80814723c */ /* 0x042ff20000001814 */
[----:B------:R1:W4:Y:S03]  /*3c20*/  MUFU.EX2 R168, R4 ;  /* 0x0000000400a87308 */ /* 0x0003260000000800 */
[----:B--2---:R-:W-:Y:S01]  /*3c30*/  F2FP.PACK_AB R6, R13, R12 ;  /* 0x0000000c0d06723e */ /* 0x004fe200000000ff */
[C---:B------:R-:W-:Y:S08]  /*3c40*/  HMMA.16816.F32 R24, R8.reuse, R170, R24 ;  /* 0x000000aa0818723c */ /* 0x040ff00000001818 */
[C---:B------:R-:W-:Y:S08]  /*3c50*/  HMMA.16816.F32 R28, R8.reuse, R164, R28 ;  /* 0x000000a4081c723c */ /* 0x040ff0000000181c */
[----:B------:R-:W-:Y:S01]  /*3c60*/  HMMA.16816.F32 R32, R8, R166, R32 ;  /* 0x000000a60820723c */ /* 0x000fe20000001820 */
[----:B-1----:R-:W1:Y:S03]  /*3c70*/  LDS R4, [R248.X4+0x201a0] ;  /* 0x0201a000f8047984 */ /* 0x002e660000004800 */
[--C-:B------:R-:W-:Y:S02]  /*3c80*/  FADD.FTZ R21, R21, -R5.reuse ;  /* 0x8000000515157221 */ /* 0x100fe40000010000 */
[--C-:B------:R-:W-:Y:S01]  /*3c90*/  FADD.FTZ R20, R20, -R5.reuse ;  /* 0x8000000514147221 */ /* 0x100fe20000010000 */
[----:B------:R-:W-:Y:S01]  /*3ca0*/  STS [R244], R14 ;  /* 0x0000000ef4007388 */ /* 0x000fe20000000800 */
[--C-:B------:R-:W-:Y:S01]  /*3cb0*/  FADD.FTZ R24, R24, -R5.reuse ;  /* 0x8000000518187221 */ /* 0x100fe20000010000 */
[----:B------:R-:W-:Y:S03]  /*3cc0*/  F2FP.PACK_AB R11, R178, R176 ;  /* 0x000000b0b20b723e */ /* 0x000fe600000000ff */
[--C-:B------:R-:W-:Y:S01]  /*3cd0*/  FADD.FTZ R25, R25, -R5.reuse ;  /* 0x8000000519197221 */ /* 0x100fe20000010000 */
        /* <DEDUP_REMOVED lines=18> */
[----:B------:R-:W-:Y:S01]  /*3e00*/  F2FP.PACK_AB R13, R13, R28 ;  /* 0x0000001c0d0d723e */ /* 0x000fe200000000ff */
[--C-:B-1----:R-:W-:Y:S02]  /*3e10*/  FADD.FTZ R22, R22, -R4.reuse ;  /* 0x8000000416167221 */ /* 0x102fe40000010000 */
[----:B------:R-:W-:Y:S01]  /*3e20*/  STS [R247+0x400], R7 ;  /* 0x00040007f7007388 */ /* 0x000fe20000000800 */
[--C-:B------:R-:W-:Y:S01]  /*3e30*/  FADD.FTZ R23, R23, -R4.reuse ;  /* 0x8000000417177221 */ /* 0x100fe20000010000 */
[----:B------:R-:W-:Y:S01]  /*3e40*/  F2FP.PACK_AB R12, R12, R32 ;  /* 0x000000200c0c723e */ /* 0x000fe200000000ff */
[----:B------:R-:W-:Y:S02]  /*3e50*/  FMUL.FTZ R22, R187, R22 ;  /* 0x00000016bb167220 */ /* 0x000fe40000410000 */
[----:B------:R1:W-:Y:S01]  /*3e60*/  STS [R245], R6 ;  /* 0x00000006f5007388 */ /* 0x0003e20000000800 */
[----:B------:R-:W-:Y:S02]  /*3e70*/  FMUL.FTZ R23, R184, R23 ;  /* 0x00000017b8177220 */ /* 0x000fe40000410000 */
[--C-:B------:R-:W-:Y:S02]  /*3e80*/  FADD.FTZ R27, R27, -R4.reuse ;  /* 0x800000041b1b7221 */ /* 0x100fe40000010000 */
[--C-:B------:R-:W-:Y:S02]  /*3e90*/  FADD.FTZ R26, R26, -R4.reuse ;  /* 0x800000041a1a7221 */ /* 0x100fe40000010000 */
[--C-:B------:R-:W-:Y:S02]  /*3ea0*/  FADD.FTZ R30, R30, -R4.reuse ;  /* 0x800000041e1e7221 */ /* 0x100fe40000010000 */
[----:B------:R-:W-:Y:S01]  /*3eb0*/  FMUL.FTZ R26, R179, R26 ;  /* 0x0000001ab31a7220 */ /* 0x000fe20000410000 */
[----:B----4-:R-:W-:Y:S01]  /*3ec0*/  F2FP.PACK_AB R5, R168, R172 ;  /* 0x000000aca805723e */ /* 0x010fe200000000ff */
[--C-:B------:R-:W-:Y:S02]  /*3ed0*/  FADD.FTZ R31, R31, -R4.reuse ;  /* 0x800000041f1f7221 */ /* 0x100fe40000010000 */
[----:B------:R-:W-:Y:S02]  /*3ee0*/  FMUL.FTZ R30, R172, R30 ;  /* 0x0000001eac1e7220 */ /* 0x000fe40000410000 */
[----:B------:R2:W-:Y:S01]  /*3ef0*/  STS [R245+0x400], R5 ;  /* 0x00040005f5007388 */ /* 0x0005e20000000800 */
[----:B------:R-:W-:Y:S02]  /*3f00*/  FMUL.FTZ R31, R168, R31 ;  /* 0x0000001fa81f7220 */ /* 0x000fe40000410000 */
[--C-:B------:R-:W-:Y:S02]  /*3f10*/  FADD.FTZ R35, R35, -R4.reuse ;  /* 0x8000000423237221 */ /* 0x100fe40000010000 */
[----:B------:R-:W-:Y:S01]  /*3f20*/  STS [R246], R8 ;  /* 0x00000008f6007388 */ /* 0x000fe20000000800 */
[----:B------:R-:W-:Y:S02]  /*3f30*/  FADD.FTZ R34, R34, -R4 ;  /* 0x8000000422227221 */ /* 0x000fe40000010000 */
[----:B------:R-:W-:Y:S02]  /*3f40*/  FMUL.FTZ R4, R193, R35 ;  /* 0x00000023c1047220 */ /* 0x000fe40000410000 */
[----:B-1----:R-:W-:Y:S02]  /*3f50*/  FMUL.FTZ R6, R177, R27 ;  /* 0x0000001bb1067220 */ /* 0x002fe40000410000 */
[----:B------:R-:W-:Y:S03]  /*3f60*/  FMUL.FTZ R34, R15, R34 ;  /* 0x000000220f227220 */ /* 0x000fe60000410000 */
[----:B------:R-:W-:Y:S02]  /*3f70*/  F2FP.PACK_AB R6, R6, R26 ;  /* 0x0000001a0606723e */ /* 0x000fe400000000ff */
        /* <DEDUP_REMOVED lines=41> */
[-C--:B-----5:R-:W-:Y:S08]  /*4210*/  HMMA.16816.F32 R84, R4, R24.reuse, R84 ;  /* 0x000000180454723c */ /* 0x0a0ff00000001854 */
[C---:B------:R-:W-:Y:S08]  /*4220*/  HMMA.16816.F32 R88, R12.reuse, R24, R88 ;  /* 0x000000180c58723c */ /* 0x040ff00000001858 */
[-C--:B------:R-:W-:Y:S01]  /*4230*/  HMMA.16816.F32 R92, R12, R26.reuse, R92 ;  /* 0x0000001a0c5c723c */ /* 0x080fe2000000185c */
[----:B------:R-:W3:Y:S07]  /*4240*/  LDSM.16.MT88.4 R12, [R0+0x1e880] ;  /* 0x01e88000000c783b */ /* 0x000eee0000004200 */
[----:B------:R-:W-:Y:S01]  /*4250*/  HMMA.16816.F32 R96, R4, R26, R96 ;  /* 0x0000001a0460723c */ /* 0x000fe20000001860 */
[----:B------:R-:W4:Y:S05]  /*4260*/  LDSM.16.MT88.4 R4, [R234+0x21280] ;  /* 0x02128000ea04783b */ /* 0x000f2a0000004200 */
[----:B------:R-:W5:Y:S02]  /*4270*/  LDSM.16.MT88.4 R24, [R0+0x1b080] ;  /* 0x01b080000018783b */ /* 0x000f640000004200 */
        /* <DEDUP_REMOVED lines=27> */
[-C--:B-----5:R-:W-:Y:S08]  /*4430*/  HMMA.16816.F32 R52, R4, R24.reuse, R52 ;  /* 0x000000180434723c */ /* 0x0a0ff00000001834 */
        /* <DEDUP_REMOVED lines=40> */
[----:B-123--:R-:W2:Y:S01]  /*46c0*/  LDL.64 R202, [R1] ;  /* 0x0000000001ca7983 */ /* 0x00eea20000100a00 */
[----:B------:R-:W-:Y:S01]  /*46d0*/  ULDC.64 UR4, c[0x0][0x208] ;  /* 0x0000820000047ab9 */ /* 0x000fe20000000a00 */
[----:B------:R-:W-:Y:S01]  /*46e0*/  IMAD.U32 R16, RZ, RZ, UR8 ;  /* 0x00000008ff107e24 */ /* 0x000fe2000f8e00ff */
[C---:B------:R-:W-:Y:S01]  /*46f0*/  LOP3.LUT P2, RZ, R250.reuse, 0x2, RZ, 0xc0, !PT ;  /* 0x00000002faff7812 */ /* 0x040fe2000784c0ff */
[----:B------:R-:W3:Y:S01]  /*4700*/  LDL R200, [R1+0x10] ;  /* 0x0000100001c87983 */ /* 0x000ee20000100800 */
[----:B------:R-:W-:Y:S01]  /*4710*/  LOP3.LUT P4, RZ, R250, 0x8, RZ, 0xc0, !PT ;  /* 0x00000008faff7812 */ /* 0x000fe2000788c0ff */
[----:B------:R-:W-:Y:S01]  /*4720*/  IMAD.U32 R14, RZ, RZ, UR8 ;  /* 0x00000008ff0e7e24 */ /* 0x000fe2000f8e00ff */
[----:B------:R-:W-:Y:S01]  /*4730*/  UIMAD.WIDE.U32 UR18, UR15, UR4, URZ ;  /* 0x000000040f1272a5 */ /* 0x000fe2000f8e003f */
[----:B------:R-:W4:Y:S01]  /*4740*/  LDL.64 R18, [R1+0x18] ;  /* 0x0000180001127983 */ /* 0x000f220000100a00 */
[----:B------:R-:W-:Y:S01]  /*4750*/  USHF.R.S32.HI UR16, URZ, 0x1f, UR15 ;  /* 0x0000001f3f107899 */ /* 0x000fe2000801140f */
[----:B------:R-:W-:Y:S02]  /*4760*/  IMAD.U32 R12, RZ, RZ, UR8 ;  /* 0x00000008ff0c7e24 */ /* 0x000fe4000f8e00ff */
[----:B------:R-:W1:Y:S01]  /*4770*/  S2R R11, SR_TID.X ;  /* 0x00000000000b7919 */ /* 0x000e620000002100 */
[----:B------:R-:W-:Y:S01]  /*4780*/  UIMAD UR16, UR16, UR4, URZ ;  /* 0x00000004101072a4 */ /* 0x000fe2000f8e023f */
[----:B------:R-:W-:Y:S01]  /*4790*/  IMAD.U32 R8, RZ, RZ, UR18 ;  /* 0x00000012ff087e24 */ /* 0x000fe2000f8e00ff */
[----:B------:R-:W-:Y:S01]  /*47a0*/  USHF.L.U32 UR4, UR15, 0x6, URZ ;  /* 0x000000060f047899 */ /* 0x000fe2000800063f */
[----:B------:R-:W-:Y:S01]  /*47b0*/  IMAD.U32 R10, RZ, RZ, UR18 ;  /* 0x00000012ff0a7e24 */ /* 0x000fe2000f8e00ff */
[----:B------:R-:W-:Y:S04]  /*47c0*/  UIMAD UR16, UR15, UR5, UR16 ;  /* 0x000000050f1072a4 */ /* 0x000fe8000f8e0210 */
[----:B------:R-:W-:Y:S06]  /*47d0*/  UIADD3 UR16, UR19, UR16, URZ ;  /* 0x0000001013107290 */ /* 0x000fec000fffe03f */
[----:B------:R-:W-:Y:S01]  /*47e0*/  IMAD.U32 R9, RZ, RZ, UR16 ;  /* 0x00000010ff097e24 */ /* 0x000fe2000f8e00ff */
[----:B--2---:R-:W-:Y:S04]  /*47f0*/  LEA R8, P0, R8, R202, 0x7 ;  /* 0x000000ca08087211 */ /* 0x004fe800078038ff */
[----:B------:R-:W-:Y:S01]  /*4800*/  LEA.HI.X R9, R10, R203, R9, 0x7, P0 ;  /* 0x000000cb0a097211 */ /* 0x000fe200000f3c09 */
[----:B------:R-:W-:Y:S01]  /*4810*/  IMAD.U32 R10, RZ, RZ, UR4 ;  /* 0x00000004ff0a7e24 */ /* 0x000fe2000f8e00ff */
[--C-:B------:R-:W-:Y:S02]  /*4820*/  IADD3 R16, P1, P0, R16, 0x80, R8.reuse ;  /* 0x0000008010107810 */ /* 0x100fe4000783e008 */
[----:B---3--:R-:W-:Y:S02]  /*4830*/  LOP3.LUT P3, RZ, R200, 0x1, RZ, 0xc0, !PT ;  /* 0x00000001c8ff7812 */ /* 0x008fe4000786c0ff */
[--C-:B------:R-:W-:Y:S02]  /*4840*/  IADD3.X R17, RZ, UR14, R9.reuse, P1, P0 ;  /* 0x0000000eff117c10 */ /* 0x100fe40008fe0409 */
[----:B------:R-:W-:Y:S02]  /*4850*/  IADD3 R14, P1, P0, R14, 0x100, R8 ;  /* 0x000001000e0e7810 */ /* 0x000fe4000783e008 */
[----:B------:R-:W-:Y:S02]  /*4860*/  IADD3 R10, -R251, UR9, -R10 ;  /* 0x00000009fb0a7c10 */ /* 0x000fe4000fffe90a */
[--C-:B------:R-:W-:Y:S02]  /*4870*/  IADD3.X R15, RZ, UR14, R9.reuse, P1, P0 ;  /* 0x0000000eff0f7c10 */ /* 0x100fe40008fe0409 */
[----:B------:R-:W-:Y:S04]  /*4880*/  IADD3 R12, P1, P0, R12, 0x180, R8 ;  /* 0x000001800c0c7810 */ /* 0x000fe8000783e008 */
[----:B------:R-:W-:Y:S02]  /*4890*/  IADD3.X R13, RZ, UR14, R9, P1, P0 ;  /* 0x0000000eff0d7c10 */ /* 0x000fe40008fe0409 */
[----:B------:R-:W-:Y:S02]  /*48a0*/  ISETP.LT.OR P0, PT, R10, 0x1, !P3 ;  /* 0x000000010a00780c */ /* 0x000fe40005f01670 */
[----:B------:R-:W-:Y:S11]  /*48b0*/  LOP3.LUT P1, RZ, R250, 0x4, RZ, 0xc0, !PT ;  /* 0x00000004faff7812 */ /* 0x000ff6000782c0ff */
        /* <DEDUP_REMOVED lines=15> */
[C---:B------:R-:W-:Y:S02]  /*49b0*/  ISETP.LT.OR P0, PT, R10.reuse, 0x21, !P3 ;  /* 0x000000210a00780c */ /* 0x040fe40005f01670 */
[C---:B-1----:R-:W-:Y:S11]  /*49c0*/  ISETP.GT.AND P3, PT, R11.reuse, 0xf, PT ;  /* 0x0000000f0b00780c */ /* 0x042ff60003f64270 */
[----:B------:R1:W-:Y:S01]  /*49d0*/  LDGSTS.E.BYPASS.LTC128B.128 [R242+0x19080], [R8.64], !P0 ;  /* 0x1908000008f27fae */ /* 0x0003e2000c101d4a */
[C---:B------:R-:W-:Y:S11]  /*49e0*/  ISETP.LT.OR P0, PT, R10.reuse, 0x21, !P2 ;  /* 0x000000210a00780c */ /* 0x040ff60005701670 */
[----:B------:R-:W-:Y:S02]  /*49f0*/  @!UPT UIADD3 URZ, URZ, URZ, URZ ;  /* 0x0000003f3f3ff290 */ /* 0x000fe4000fffe03f */
[----:B------:R2:W-:Y:S01]  /*4a00*/  LDGSTS.E.BYPASS.LTC128B.128 [R242+0x1b080], [R16.64], !P0 ;  /* 0x1b08000010f27fae */ /* 0x0005e2000c101d4a */
[C---:B------:R-:W-:Y:S01]  /*4a10*/  ISETP.LT.OR P0, PT, R10.reuse, 0x21, !P1 ;  /* 0x000000210a00780c */ /* 0x040fe20004f01670 */
[----:B-1----:R-:W-:Y:S11]  /*4a20*/  IMAD.U32 R8, RZ, RZ, UR4 ;  /* 0x00000004ff087e24 */ /* 0x002ff6000f8e00ff */
[----:B------:R-:W-:Y:S01]  /*4a30*/  @!UPT UIADD3 URZ, URZ, URZ, URZ ;  /* 0x0000003f3f3ff290 */ /* 0x000fe2000fffe03f */
[----:B------:R2:W-:Y:S01]  /*4a40*/  LDGSTS.E.BYPASS.LTC128B.128 [R242+0x1d080], [R14.64], !P0 ;  /* 0x1d0800000ef27fae */ /* 0x0005e2000c101d4a */
[----:B------:R-:W-:Y:S01]  /*4a50*/  ISETP.LT.OR P0, PT, R10, 0x21, !P4 ;  /* 0x000000210a00780c */ /* 0x000fe20006701670 */
[----:B------:R-:W-:Y:S02]  /*4a60*/  @!P3 IMAD.SHL.U32 R10, R11, 0x10, RZ ;  /* 0x000000100b0ab824 */ /* 0x000fe400078e00ff */
[----:B----4-:R-:W-:Y:S10]  /*4a70*/  @!P3 IMAD.WIDE R8, R8, 0x4, R18 ;  /* 0x000000040808b825 */ /* 0x010ff400078e0212 */
[----:B------:R2:W-:Y:S04]  /*4a80*/  LDGSTS.E.BYPASS.LTC128B.128 [R242+0x1f080], [R12.64], !P0 ;  /* 0x1f0800000cf27fae */ /* 0x0005e8000c101d4a */
[----:B------:R2:W-:Y:S02]  /*4a90*/  @!P3 LDGSTS.E.BYPASS.LTC128B.128 [R10+0x20180], [R8.64] ;  /* 0x20180000080abfae */ /* 0x0005e4000b901d4a */
.L_x_612:
        /* <DEDUP_REMOVED lines=94> */
[----:B------:R-:W-:Y:S01]  /*5080*/  ULDC.64 UR4, c[0x0][0x178] ;  /* 0x00005e0000047ab9 */ /* 0x000fe20000000a00 */
[----:B------:R-:W-:Y:S01]  /*5090*/  IMAD.U32 R12, RZ, RZ, UR7 ;  /* 0x00000007ff0c7e24 */ /* 0x000fe2000f8e00ff */
[----:B------:R-:W5:Y:S01]  /*50a0*/  LDL.64 R14, [R1+0x20] ;  /* 0x00002000010e7983 */ /* 0x000f620000100a00 */
[----:B------:R-:W-:Y:S01]  /*50b0*/  LOP3.LUT P4, RZ, R249, 0x8, RZ, 0xc0, !PT ;  /* 0x00000008f9ff7812 */ /* 0x000fe2000788c0ff */
[----:B------:R-:W-:Y:S01]  /*50c0*/  USHF.R.S32.HI UR16, URZ, 0x1f, UR15 ;  /* 0x0000001f3f107899 */ /* 0x000fe2000801140f */
[----:B------:R-:W-:Y:S01]  /*50d0*/  IMAD.U32 R10, RZ, RZ, UR7 ;  /* 0x00000007ff0a7e24 */ /* 0x000fe2000f8e00ff */
[----:B------:R-:W-:Y:S01]  /*50e0*/  UIMAD.WIDE.U32 UR18, UR15, UR4, URZ ;  /* 0x000000040f1272a5 */ /* 0x000fe2000f8e003f */
[----:B------:R-:W-:Y:S01]  /*50f0*/  IMAD.U32 R8, RZ, RZ, UR7 ;  /* 0x00000007ff087e24 */ /* 0x000fe2000f8e00ff */
[----:B------:R-:W-:Y:S02]  /*5100*/  UIMAD UR16, UR16, UR4, URZ ;  /* 0x00000004101072a4 */ /* 0x000fe4000f8e023f */
[----:B------:R-:W-:Y:S02]  /*5110*/  USHF.L.U32 UR4, UR15, 0x6, URZ ;  /* 0x000000060f047899 */ /* 0x000fe4000800063f */
[----:B------:R-:W-:Y:S01]  /*5120*/  UIMAD UR16, UR15, UR5, UR16 ;  /* 0x000000050f1072a4 */ /* 0x000fe2000f8e0210 */
[----:B------:R-:W-:Y:S02]  /*5130*/  IMAD.U32 R4, RZ, RZ, UR18 ;  /* 0x00000012ff047e24 */ /* 0x000fe4000f8e00ff */
[----:B------:R-:W-:Y:S01]  /*5140*/  IMAD.U32 R6, RZ, RZ, UR18 ;  /* 0x00000012ff067e24 */ /* 0x000fe2000f8e00ff */
[----:B------:R-:W-:Y:S06]  /*5150*/  UIADD3 UR16, UR19, UR16, URZ ;  /* 0x0000001013107290 */ /* 0x000fec000fffe03f */
[----:B------:R-:W-:Y:S01]  /*5160*/  IMAD.U32 R5, RZ, RZ, UR16 ;  /* 0x00000010ff057e24 */ /* 0x000fe2000f8e00ff */
[----:B--2---:R-:W-:Y:S02]  /*5170*/  LEA R4, P0, R4, R224, 0x7 ;  /* 0x000000e004047211 */ /* 0x004fe400078038ff */
[----:B------:R-:W2:Y:S02]  /*5180*/  S2R R224, SR_TID.X ;  /* 0x0000000000e07919 */ /* 0x000ea40000002100 */
[----:B------:R-:W-:Y:S01]  /*5190*/  LEA.HI.X R5, R6, R225, R5, 0x7, P0 ;  /* 0x000000e106057211 */ /* 0x000fe200000f3c05 */
[----:B------:R-:W-:Y:S01]  /*51a0*/  IMAD.U32 R6, RZ, RZ, UR4 ;  /* 0x00000004ff067e24 */ /* 0x000fe2000f8e00ff */
[--C-:B------:R-:W-:Y:S04]  /*51b0*/  IADD3 R12, P1, P0, R12, 0x80, R4.reuse ;  /* 0x000000800c0c7810 */ /* 0x100fe8000783e004 */
[--C-:B------:R-:W-:Y:S02]  /*51c0*/  IADD3.X R13, RZ, UR6, R5.reuse, P1, P0 ;  /* 0x00000006ff0d7c10 */ /* 0x100fe40008fe0405 */
[----:B------:R-:W-:Y:S02]  /*51d0*/  IADD3 R10, P1, P0, R10, 0x100, R4 ;  /* 0x000001000a0a7810 */ /* 0x000fe4000783e004 */
[----:B------:R-:W-:Y:S02]  /*51e0*/  IADD3 R6, -R251, UR9, -R6 ;  /* 0x00000009fb067c10 */ /* 0x000fe4000fffe906 */
[--C-:B------:R-:W-:Y:S02]  /*51f0*/  IADD3.X R11, RZ, UR6, R5.reuse, P1, P0 ;  /* 0x00000006ff0b7c10 */ /* 0x100fe40008fe0405 */
[----:B------:R-:W-:Y:S04]  /*5200*/  IADD3 R8, P1, P0, R8, 0x180, R4 ;  /* 0x0000018008087810 */ /* 0x000fe8000783e004 */
[----:B------:R-:W-:Y:S02]  /*5210*/  IADD3.X R9, RZ, UR6, R5, P1, P0 ;  /* 0x00000006ff097c10 */ /* 0x000fe40008fe0405 */
[----:B------:R-:W-:Y:S02]  /*5220*/  ISETP.LT.OR P0, PT, R6, 0x1, !P3 ;  /* 0x000000010600780c */ /* 0x000fe40005f01670 */
[----:B--2---:R-:W-:Y:S02]  /*5230*/  ISETP.GT.AND P5, PT, R224, 0xf, PT ;  /* 0x0000000fe000780c */ /* 0x004fe40003fa4270 */
[----:B------:R-:W-:Y:S09]  /*5240*/  LOP3.LUT P1, RZ, R249, 0x4, RZ, 0xc0, !PT ;  /* 0x00000004f9ff7812 */ /* 0x000ff2000782c0ff */
        /* <DEDUP_REMOVED lines=21> */
[C---:B------:R-:W-:Y:S01]  /*53a0*/  ISETP.LT.OR P0, PT, R6.reuse, 0x21, !P1 ;  /* 0x000000210600780c */ /* 0x040fe20004f01670 */
[----:B--2---:R-:W-:Y:S11]  /*53b0*/  IMAD.U32 R4, RZ, RZ, UR4 ;  /* 0x00000004ff047e24 */ /* 0x004ff6000f8e00ff */
[----:B------:R-:W-:Y:S01]  /*53c0*/  @!UPT UIADD3 URZ, URZ, URZ, URZ ;  /* 0x0000003f3f3ff290 */ /* 0x000fe2000fffe03f */
[----:B------:R4:W-:Y:S01]  /*53d0*/  LDGSTS.E.BYPASS.LTC128B.128 [R242+0x15080], [R10.64], !P0 ;  /* 0x150800000af27fae */ /* 0x0009e2000c101d4a */
[----:B------:R-:W-:Y:S01]  /*53e0*/  ISETP.LT.OR P0, PT, R6, 0x21, !P4 ;  /* 0x000000210600780c */ /* 0x000fe20006701670 */
[----:B------:R-:W-:Y:S02]  /*53f0*/  @!P5 IMAD.SHL.U32 R6, R224, 0x10, RZ ;  /* 0x00000010e006d824 */ /* 0x000fe400078e00ff */
[----:B-----5:R-:W-:Y:S10]  /*5400*/  @!P5 IMAD.WIDE R4, R4, 0x4, R14 ;  /* 0x000000040404d825 */ /* 0x020ff400078e020e */
[----:B------:R4:W-:Y:S04]  /*5410*/  LDGSTS.E.BYPASS.LTC128B.128 [R242+0x17080], [R8.64], !P0 ;  /* 0x1708000008f27fae */ /* 0x0009e8000c101d4a */
[----:B------:R4:W-:Y:S02]  /*5420*/  @!P5 LDGSTS.E.BYPASS.LTC128B.128 [R6+0x20080], [R4.64] ;  /* 0x200800000406dfae */ /* 0x0009e4000b901d4a */
.L_x_613:
[----:B--2-4-:R-:W2:Y:S01]  /*5430*/  LDL.64 R8, [R1+0x28] ;  /* 0x0000280001087983 */ /* 0x014ea20000100a00 */
[----:B------:R-:W-:Y:S02]  /*5440*/  USHF.L.U32 UR12, UR12, 0xe, URZ ;  /* 0x0000000e0c0c7899 */ /* 0x000fe4000800063f */
[----:B------:R-:W-:Y:S01]  /*5450*/  UISETP.GE.AND UP0, UPT, UR15, UR13, UPT ;  /* 0x0000000d0f00728c */ /* 0x000fe2000bf06270 */
[----:B------:R-:W4:Y:S03]  /*5460*/  LDL R6, [R1+0x14] ;  /* 0x0000140001067983 */ /* 0x000f260000100800 */
[----:B------:R-:W-:Y:S01]  /*5470*/  IMAD.U32 R5, RZ, RZ, UR12 ;  /* 0x0000000cff057e24 */ /* 0x000fe2000f8e00ff */
[----:B------:R-:W-:Y:S04]  /*5480*/  LDSM.16.MT88.4 R224, [R0+0x5080] ;  /* 0x0050800000e0783b */ /* 0x000fe80000004200 */
[----:B------:R-:W0:Y:S01]  /*5490*/  LDGDEPBAR ;  /* 0x00000000000079af */ /* 0x000e220000000000 */
[----:B--2---:R-:W-:Y:S01]  /*54a0*/  IADD3 R4, P0, R8, UR12, RZ ;  /* 0x0000000c08047c10 */ /* 0x004fe2000ff1e0ff */
[----:B------:R-:W-:Y:S03]  /*54b0*/  UMOV UR12, UR15 ;  /* 0x0000000f000c7c82 */ /* 0x000fe60008000000 */
[----:B----4-:R-:W-:Y:S02]  /*54c0*/  LEA.HI.X.SX32 R5, R5, R6, 0x1, P0 ;  /* 0x0000000605057211 */ /* 0x010fe400000f0eff */
[C---:B------:R-:W-:Y:S04]  /*54d0*/  LEA R240, P0, R4.reuse, c[0x0][0x220], 0x2 ;  /* 0x0000880004f07a11 */ /* 0x040fe800078010ff */
        /* <DEDUP_REMOVED lines=144> */
[----:B-1----:R-:W-:-:S02]  /*5de0*/  FMUL.FTZ R35, R101, c[0x0][0x298] ;  /* 0x0000a60065237a20 */ /* 0x002fc40000410000 */
        /* <DEDUP_REMOVED lines=62> */
.L_x_611:
[----:B------:R-:W-:Y:S05]  /*61d0*/  @P0 BRA `(.L_x_615) ;  /* 0x00001e6000000947 */ /* 0x000fea0003800000 */
[----:B------:R-:W2:Y:S01]  /*61e0*/  LDL R101, [R1+0x30] ;  /* 0x0000300001657983 */ /* 0x000ea20000100800 */
[----:B------:R-:W-:Y:S02]  /*61f0*/  F2FP.PACK_AB R37, R37, R36 ;  /* 0x000000242525723e */ /* 0x000fe400000000ff */
[----:B------:R-:W-:Y:S01]  /*6200*/  F2FP.PACK_AB R38, R39, R38 ;  /* 0x000000262726723e */ /* 0x000fe200000000ff */
[----:B------:R-:W3:Y:S01]  /*6210*/  S2R R103, SR_TID.X ;  /* 0x0000000000677919 */ /* 0x000ee20000002100 */
        /* <DEDUP_REMOVED lines=12> */
[----:B---3--:R-:W-:Y:S02]  /*62e0*/  SHF.R.S32.HI R5, RZ, 0x1f, R103 ;  /* 0x0000001fff057819 */ /* 0x008fe40000011467 */
[----:B------:R-:W-:Y:S02]  /*62f0*/  F2FP.PACK_AB R60, R61, R60 ;  /* 0x0000003c3d3c723e */ /* 0x000fe400000000ff */
[----:B-1----:R-:W-:-:S02]  /*6300*/  LEA.HI R3, R5, R103, RZ, 0x2 ;  /* 0x0000006705037211 */ /* 0x002fc400078f10ff */
        /* <DEDUP_REMOVED lines=66> */
[----:B-----5:R-:W-:Y:S01]  /*6730*/  F2FP.PACK_AB R19, R127, R126 ;  /* 0x0000007e7f13723e */ /* 0x020fe200000000ff */
        /* <DEDUP_REMOVED lines=91> */
.L_x_616:
        /* <DEDUP_REMOVED lines=62> */
.L_x_618:
[----:B--234-:R-:W-:Y:S05]  /*70d0*/  BSYNC B0 ;  /* 0x0000000000007941 */ /* 0x01cfea0003800000 */
.L_x_617:
        /* <DEDUP_REMOVED lines=17> */
.L_x_620:
[----:B------:R-:W-:Y:S05]  /*71f0*/  BSYNC B0 ;  /* 0x0000000000007941 */ /* 0x000fea0003800000 */
.L_x_619:
        /* <DEDUP_REMOVED lines=16> */
.L_x_622:
[----:B------:R-:W-:Y:S05]  /*7300*/  BSYNC B0 ;  /* 0x0000000000007941 */ /* 0x000fea0003800000 */
.L_x_621:
        /* <DEDUP_REMOVED lines=16> */
.L_x_624:
[----:B------:R-:W-:Y:S05]  /*7410*/  BSYNC B0 ;  /* 0x0000000000007941 */ /* 0x000fea0003800000 */
.L_x_623:
        /* <DEDUP_REMOVED lines=16> */
.L_x_626:
[----:B------:R-:W-:Y:S05]  /*7520*/  BSYNC B0 ;  /* 0x0000000000007941 */ /* 0x000fea0003800000 */
.L_x_625:
        /* <DEDUP_REMOVED lines=16> */
.L_x_628:
[----:B------:R-:W-:Y:S05]  /*7630*/  BSYNC B0 ;  /* 0x0000000000007941 */ /* 0x000fea0003800000 */
.L_x_627:
        /* <DEDUP_REMOVED lines=16> */
.L_x_630:
[----:B------:R-:W-:Y:S05]  /*7740*/  BSYNC B0 ;  /* 0x0000000000007941 */ /* 0x000fea0003800000 */
.L_x_629:
        /* <DEDUP_REMOVED lines=16> */
.L_x_632:
[----:B------:R-:W-:Y:S05]  /*7850*/  BSYNC B0 ;  /* 0x0000000000007941 */ /* 0x000fea0003800000 */
.L_x_631:
        /* <DEDUP_REMOVED lines=20> */
.L_x_634:
[----:B------:R-:W-:Y:S05]  /*79a0*/  BSYNC B0 ;  /* 0x0000000000007941 */ /* 0x000fea0003800000 */
.L_x_633:
        /* <DEDUP_REMOVED lines=15> */
.L_x_636:
[----:B------:R-:W-:Y:S05]  /*7aa0*/  BSYNC B0 ;  /* 0x0000000000007941 */ /* 0x000fea0003800000 */
.L_x_635:
        /* <DEDUP_REMOVED lines=14> */
.L_x_638:
[----:B------:R-:W-:Y:S05]  /*7b90*/  BSYNC B0 ;  /* 0x0000000000007941 */ /* 0x000fea0003800000 */
.L_x_637:
        /* <DEDUP_REMOVED lines=14> */
.L_x_640:
[----:B------:R-:W-:Y:S05]  /*7c80*/  BSYNC B0 ;  /* 0x0000000000007941 */ /* 0x000fea0003800000 */
.L_x_639:
        /* <DEDUP_REMOVED lines=14> */
.L_x_642:
[----:B------:R-:W-:Y:S05]  /*7d70*/  BSYNC B0 ;  /* 0x0000000000007941 */ /* 0x000fea0003800000 */
.L_x_641:
        /* <DEDUP_REMOVED lines=14> */
.L_x_644:
[----:B------:R-:W-:Y:S05]  /*7e60*/  BSYNC B0 ;  /* 0x0000000000007941 */ /* 0x000fea0003800000 */
.L_x_643:
        /* <DEDUP_REMOVED lines=14> */
.L_x_646:
[----:B------:R-:W-:Y:S05]  /*7f50*/  BSYNC B0 ;  /* 0x0000000000007941 */ /* 0x000fea0003800000 */
.L_x_645:
        /* <DEDUP_REMOVED lines=14> */
.L_x_615:
[----:B------:R-:W2:Y:S01]  /*8040*/  LDL R8, [R1+0x30] ;  /* 0x0000300001087983 */ /* 0x000ea20000100800 */
[----:B------:R-:W-:Y:S01]  /*8050*/  ISETP.NE.U32.AND P0, PT, RZ, c[0x0][0x358], PT ;  /* 0x0000d600ff007a0c */ /* 0x000fe20003f05070 */
[----:B-1----:R-:W-:-:S03]  /*8060*/  IMAD.MOV.U32 R2, RZ, RZ, 0x4 ;  /* 0x00000004ff027424 */ /* 0x002fc600078e00ff */
        /* <DEDUP_REMOVED lines=16> */
.L_x_647:
[----:B------:R-:W1:Y:S01]  /*8170*/  S2R R4, SR_TID.X ;  /* 0x0000000000047919 */ /* 0x000e620000002100 */
[----:B------:R-:W-:Y:S01]  /*8180*/  SEL R16, R8, RZ, !P1 ;  /* 0x000000ff08107207 */ /* 0x000fe20004800000 */
[----:B------:R-:W-:Y:S02]  /*8190*/  BSSY B0, `(.L_x_648) ;  /* 0x0000025000007945 */ /* 0x000fe40003800000 */
[----:B------:R-:W2:Y:S04]  /*81a0*/  S2R R9, SR_CTAID.X ;  /* 0x0000000000097919 */ /* 0x000ea80000002500 */
[----:B------:R-:W3:Y:S01]  /*81b0*/  S2R R20, SR_CTAID.Y ;  /* 0x0000000000147919 */ /* 0x000ee20000002600 */
[----:B-1---5:R-:W-:-:S04]  /*81c0*/  SHF.R.S32.HI R14, RZ, 0x1f, R4 ;  /* 0x0000001fff0e7819 */ /* 0x022fc80000011404 */
        /* <DEDUP_REMOVED lines=33> */
.L_x_649:
[----:B------:R-:W-:Y:S05]  /*83e0*/  BSYNC B0 ;  /* 0x0000000000007941 */ /* 0x000fea0003800000 */
.L_x_648:
        /* <DEDUP_REMOVED lines=17> */
.L_x_651:
[----:B------:R-:W-:Y:S05]  /*8500*/  BSYNC B0 ;  /* 0x0000000000007941 */ /* 0x000fea0003800000 */
.L_x_650:
        /* <DEDUP_REMOVED lines=16> */
.L_x_653:
[----:B------:R-:W-:Y:S05]  /*8610*/  BSYNC B0 ;  /* 0x0000000000007941 */ /* 0x000fea0003800000 */
.L_x_652:
        /* <DEDUP_REMOVED lines=16> */
.L_x_655:
[----:B------:R-:W-:Y:S05]  /*8720*/  BSYNC B0 ;  /* 0x0000000000007941 */ /* 0x000fea0003800000 */
.L_x_654:
        /* <DEDUP_REMOVED lines=16> */
.L_x_657:
[----:B------:R-:W-:Y:S05]  /*8830*/  BSYNC B0 ;  /* 0x0000000000007941 */ /* 0x000fea0003800000 */
.L_x_656:
        /* <DEDUP_REMOVED lines=16> */
.L_x_659:
[----:B------:R-:W-:Y:S05]  /*8940*/  BSYNC B0 ;  /* 0x0000000000007941 */ /* 0x000fea0003800000 */
.L_x_658:
        /* <DEDUP_REMOVED lines=16> */
.L_x_661:
[----:B------:R-:W-:Y:S05]  /*8a50*/  BSYNC B0 ;  /* 0x0000000000007941 */ /* 0x000fea0003800000 */
.L_x_660:
        /* <DEDUP_REMOVED lines=16> */
.L_x_663:
[----:B------:R-:W-:Y:S05]  /*8b60*/  BSYNC B0 ;  /* 0x0000000000007941 */ /* 0x000fea0003800000 */
.L_x_662:
        /* <DEDUP_REMOVED lines=20> */
.L_x_665:
[----:B------:R-:W-:Y:S05]  /*8cb0*/  BSYNC B0 ;  /* 0x0000000000007941 */ /* 0x000fea0003800000 */
.L_x_664:
        /* <DEDUP_REMOVED lines=15> */
.L_x_667:
[----:B------:R-:W-:Y:S05]  /*8db0*/  BSYNC B0 ;  /* 0x0000000000007941 */ /* 0x000fea0003800000 */
.L_x_666:
        /* <DEDUP_REMOVED lines=14> */
.L_x_669:
[----:B------:R-:W-:Y:S05]  /*8ea0*/  BSYNC B0 ;  /* 0x0000000000007941 */ /* 0x000fea0003800000 */
.L_x_668:
        /* <DEDUP_REMOVED lines=14> */
.L_x_671:
[----:B------:R-:W-:Y:S05]  /*8f90*/  BSYNC B0 ;  /* 0x0000000000007941 */ /* 0x000fea0003800000 */
.L_x_670:
        /* <DEDUP_REMOVED lines=14> */
.L_x_673:
[----:B------:R-:W-:Y:S05]  /*9080*/  BSYNC B0 ;  /* 0x0000000000007941 */ /* 0x000fea0003800000 */
.L_x_672:
        /* <DEDUP_REMOVED lines=14> */
.L_x_675:
[----:B------:R-:W-:Y:S05]  /*9170*/  BSYNC B0 ;  /* 0x0000000000007941 */ /* 0x000fea0003800000 */
.L_x_674:
        /* <DEDUP_REMOVED lines=14> */
.L_x_677:
[----:B------:R-:W-:Y:S05]  /*9260*/  BSYNC B0 ;  /* 0x0000000000007941 */ /* 0x000fea0003800000 */
.L_x_676:
        /* <DEDUP_REMOVED lines=14> */
.L_x_678:
        /* <DEDUP_REMOVED lines=11> */
.L_x_1163:


//--------------------- .text._ZN7cutlass13device_kernelIN5flash19enable_sm80_to_sm89INS1_16FlashAttnBwdSm80INS1_25CollectiveMainloopBwdSm80ILi1ELi1EN4cute5tupleIJNS5_1CILi64EEES8_NS7_ILi256EEEEEENS_6half_tEfNS_4arch4Sm80ELb0ELb0ELb0ELb1ELb0ELb0ELb0ELb0ELi2ELi4ELi2ELi2ELb0EEENS1_24CollectiveEpilogueBwdGQAISA_fSD_Li256ELb1ELb0EEENS1_19SingleTileSchedulerILb1ELb0ELb0ELi64EEEEEEEEEvNT_6ParamsE --------------------------
	.section	.text._ZN7cutlass13device_kernelIN5flash19enable_sm80_to_sm89INS1_16FlashAttnBwdSm80INS1_25CollectiveMainloopBwdSm80ILi1ELi1EN4cute5tupleIJNS5_1CILi64EEES8_NS7_ILi256EEEEEENS_6half_tEfNS_4arch4Sm80ELb0ELb0ELb0ELb1ELb0ELb0ELb0ELb0ELi2ELi4ELi2ELi2ELb0EEENS1_24CollectiveEpilogueBwdGQAISA_fSD_Li256ELb1ELb0EEENS1_19SingleTileSchedulerILb1ELb0ELb0ELi64EEEEEEEEEvNT_6ParamsE,"ax",@progbits
	.sectioninfo	@"SHI_REGISTERS=255"
	.align	128
.text._ZN7cutlass13device_kernelIN5flash19enable_sm80_to_sm89INS1_16FlashAttnBwdSm80INS1_25CollectiveMainloopBwdSm80ILi1ELi1EN4cute5tupleIJNS5_1CILi64EEES8_NS7_ILi256EEEEEENS_6half_tEfNS_4arch4Sm80ELb0ELb0ELb0ELb1ELb0ELb0ELb0ELb0ELi2ELi4ELi2ELi2ELb0EEENS1_24CollectiveEpilogueBwdGQAISA_fSD_Li256ELb1ELb0EEENS1_19SingleTileSchedulerILb1ELb0ELb0ELi64EEEEEEEEEvNT_6ParamsE:
        .type           _ZN7cutlass13device_kernelIN5flash19enable_sm80_to_sm89INS1_16FlashAttnBwdSm80INS1_25CollectiveMainloopBwdSm80ILi1ELi1EN4cute5tupleIJNS5_1CILi64EEES8_NS7_ILi256EEEEEENS_6half_tEfNS_4arch4Sm80ELb0ELb0ELb0ELb1ELb0ELb0ELb0ELb0ELi2ELi4ELi2ELi2ELb0EEENS1_24CollectiveEpilogueBwdGQAISA_fSD_Li256ELb1ELb0EEENS1_19SingleTileSchedulerILb1ELb0ELb0ELi64EEEEEEEEEvNT_6ParamsE,@function
        .size           _ZN7cutlass13device_kernelIN5flash19enable_sm80_to_sm89INS1_16FlashAttnBwdSm80INS1_25CollectiveMainloopBwdSm80ILi1ELi1EN4cute5tupleIJNS5_1CILi64EEES8_NS7_ILi256EEEEEENS_6half_tEfNS_4arch4Sm80ELb0ELb0ELb0ELb1ELb0ELb0ELb0ELb0ELi2ELi4ELi2ELi2ELb0EEENS1_24CollectiveEpilogueBwdGQAISA_fSD_Li256ELb1ELb0EEENS1_19SingleTileSchedulerILb1ELb0ELb0ELi64EEEEEEEEEvNT_6ParamsE,(.L_x_1164 - _ZN7cutlass13device_kernelIN5flash19enable_sm80_to_sm89INS1_16FlashAttnBwdSm80INS1_25CollectiveMainloopBwdSm80ILi1ELi1EN4cute5tupleIJNS5_1CILi64EEES8_NS7_ILi256EEEEEENS_6half_tEfNS_4arch4Sm80ELb0ELb0ELb0ELb1ELb0ELb0ELb0ELb0ELi2ELi4ELi2ELi2ELb0EEENS1_24CollectiveEpilogueBwdGQAISA_fSD_Li256ELb1ELb0EEENS1_19SingleTileSchedulerILb1ELb0ELb0ELi64EEEEEEEEEvNT_6ParamsE)
        .other          _ZN7cutlass13device_kernelIN5flash19enable_sm80_to_sm89INS1_16FlashAttnBwdSm80INS1_25CollectiveMainloopBwdSm80ILi1ELi1EN4cute5tupleIJNS5_1CILi64EEES8_NS7_ILi256EEEEEENS_6half_tEfNS_4arch4Sm80ELb0ELb0ELb0ELb1ELb0ELb0ELb0ELb0ELi2ELi4ELi2ELi2ELb0EEENS1_24CollectiveEpilogueBwdGQAISA_fSD_Li256ELb1ELb0EEENS1_19SingleTileSchedulerILb1ELb0ELb0ELi64EEEEEEEEEvNT_6ParamsE,@"STO_CUDA_ENTRY STV_DEFAULT"
_ZN7cutlass13device_kernelIN5flash19enable_sm80_to_sm89INS1_16FlashAttnBwdSm80INS1_25CollectiveMainloopBwdSm80ILi1ELi1EN4cute5tupleIJNS5_1CILi64EEES8_NS7_ILi256EEEEEENS_6half_tEfNS_4arch4Sm80ELb0ELb0ELb0ELb1ELb0ELb0ELb0ELb0ELi2ELi4ELi2ELi2ELb0EEENS1_24CollectiveEpilogueBwdGQAISA_fSD_Li256ELb1ELb0EEENS1_19SingleTileSchedulerILb1ELb0ELb0ELi64EEEEEEEEEvNT_6ParamsE:
        /* <DEDUP_REMOVED lines=18> */
.L_x_680:
        /* <DEDUP_REMOVED lines=8> */
.L_x_682:
[----:B------:R-:W-:Y:S02]  /*01a0*/  MOV R0, c[0x0][0x3ac] ;  /* 0x0000eb0000007a02 */ /* 0x000fe40000000f00 */
.L_x_681:
[----:B-1----:R-:W-:-:S05]  /*01b0*/  IMAD.SHL.U32 R2, R19, 0x40, RZ ;  /* 0x0000004013027824 */ /* 0x002fca00078e00ff */
[----:B-----5:R-:W-:-:S04]  /*01c0*/  ISETP.GE.AND P0, PT, R2, R0, PT ;  /* 0x000000000200720c */ /* 0x020fc80003f06270 */
[----:B------:R-:W-:-:S05]  /*01d0*/  SEL R0, R5, 0xffffffff, !P0 ;  /* 0xffffffff05007807 */ /* 0x000fca0004000000 */
[----:B------:R1:W-:Y:S01]  /*01e0*/  STL [R1+0x30], R0 ;  /* 0x0000300001007387 */ /* 0x0003e20000100800 */
[----:B------:R-:W-:Y:S05]  /*01f0*/  BRA `(.L_x_683) ;  /* 0x0000012000007947 */ /* 0x000fea0003800000 */
.L_x_679:
[----:B---34-:R-:W-:-:S04]  /*0200*/  ISETP.NE.U32.AND P0, PT, RZ, c[0x0][0x3c8], PT ;  /* 0x0000f200ff007a0c */ /* 0x018fc80003f05070 */
[----:B------:R-:W-:-:S13]  /*0210*/  ISETP.NE.AND.EX P0, PT, RZ, c[0x0][0x3cc], PT, P0 ;  /* 0x0000f300ff007a0c */ /* 0x000fda0003f05300 */
[----:B------:R-:W-:Y:S05]  /*0220*/  @!P0 BRA `(.L_x_684) ;  /* 0x0000002000008947 */ /* 0x000fea0003800000 */
[----:B------:R1:W5:Y:S01]  /*0230*/  LDG.E R0, [R2.64] ;  /* 0x0000000a02007981 */ /* 0x000362000c1e1900 */
[----:B------:R-:W-:Y:S05]  /*0240*/  BRA `(.L_x_685) ;  /* 0x0000009000007947 */ /* 0x000fea0003800000 */
.L_x_684:
        /* <DEDUP_REMOVED lines=8> */
.L_x_686:
[----:B------:R-:W-:Y:S02]  /*02d0*/  MOV R0, c[0x0][0x3ac] ;  /* 0x0000eb0000007a02 */ /* 0x000fe40000000f00 */
.L_x_685:
[----:B-1----:R-:W-:-:S05]  /*02e0*/  IMAD.SHL.U32 R2, R19, 0x40, RZ ;  /* 0x0000004013027824 */ /* 0x002fca00078e00ff */
[----:B-----5:R-:W-:-:S04]  /*02f0*/  ISETP.GE.AND P0, PT, R2, R0, PT ;  /* 0x000000000200720c */ /* 0x020fc80003f06270 */
[----:B------:R-:W-:-:S05]  /*0300*/  SEL R0, R5, 0xffffffff, !P0 ;  /* 0xffffffff05007807 */ /* 0x000fca0004000000 */
[----:B------:R1:W-:Y:S04]  /*0310*/  STL [R1+0x30], R0 ;  /* 0x0000300001007387 */ /* 0x0003e80000100800 */
.L_x_683:
        /* <DEDUP_REMOVED lines=18> */
[----:B------:R-:W-:Y:S01]  /*0440*/  CS2R R14, SRZ ;  /* 0x00000000000e7805 */ /* 0x000fe2000001ff00 */
[----:B------:R-:W-:Y:S02]  /*0450*/  IMAD.MOV.U32 R25, RZ, RZ, RZ ;  /* 0x000000ffff197224 */ /* 0x000fe400078e00ff */
[----:B------:R-:W-:Y:S02]  /*0460*/  IMAD.MOV.U32 R17, RZ, RZ, c[0x0][0x198] ;  /* 0x00006600ff117624 */ /* 0x000fe400078e00ff */
[----:B--2---:R-:W-:Y:S01]  /*0470*/  @P2 IMAD R0, R22, 0x40, R0 ;  /* 0x0000004016002824 */ /* 0x004fe200078e0200 */
[----:B---3--:R1:W2:Y:S01]  /*0480*/  @P0 R2UR UR9, R8 ;  /* 0x00000000080903c2 */ /* 0x0082a200000e0000 */
[--C-:B----4-:R-:W-:Y:S01]  /*0490*/  @P2 SHF.R.S32.HI R13, RZ, 0x1f, R7.reuse ;  /* 0x0000001fff0d2819 */ /* 0x110fe20000011407 */
[----:B------:R-:W-:-:S02]  /*04a0*/  @P2 IMAD.MOV.U32 R12, RZ, RZ, R7 ;  /* 0x000000ffff0c2224 */ /* 0x000fc400078e0007 */
[----:B-1----:R-:W-:-:S04]  /*04b0*/  @P2 SHF.R.S32.HI R8, RZ, 0x1f, R0 ;  /* 0x0000001fff082819 */ /* 0x002fc80000011400 */
[----:B------:R-:W-:Y:S02]  /*04c0*/  @P2 LEA.HI R0, R8, R0, RZ, 0x6 ;  /* 0x0000000008002211 */ /* 0x000fe400078f30ff */
[--C-:B-----5:R-:W-:Y:S01]  /*04d0*/  @P3 SHF.R.S32.HI R15, RZ, 0x1f, R6.reuse ;  /* 0x0000001fff0f3819 */ /* 0x120fe20000011406 */
        /* <DEDUP_REMOVED lines=9> */
.L_x_687:
[----:B------:R-:W-:-:S04]  /*0570*/  ISETP.NE.U32.AND P0, PT, RZ, c[0x0][0x2e0], PT ;  /* 0x0000b800ff007a0c */ /* 0x000fc80003f05070 */
[----:B------:R-:W-:-:S13]  /*0580*/  ISETP.NE.AND.EX P0, PT, RZ, c[0x0][0x2e4], PT, P0 ;  /* 0x0000b900ff007a0c */ /* 0x000fda0003f05300 */
[----:B------:R-:W-:Y:S05]  /*0590*/  @!P0 BRA `(.L_x_688) ;  /* 0x0000003000008947 */ /* 0x000fea0003800000 */
[----:B------:R-:W-:-:S05]  /*05a0*/  IMAD.WIDE R2, R22, R9, c[0x0][0x2e0] ;  /* 0x0000b80016027625 */ /* 0x000fca00078e0209 */
[----:B------:R1:W5:Y:S01]  /*05b0*/  LDG.E R17, [R2.64] ;  /* 0x0000000a02117981 */ /* 0x000362000c1e1900 */
[----:B------:R-:W-:Y:S05]  /*05c0*/  BRA `(.L_x_689) ;  /* 0x0000004000007947 */ /* 0x000fea0003800000 */
.L_x_688:
[----:B------:R-:W-:Y:S05]  /*05d0*/  @!P3 BRA `(.L_x_689) ;  /* 0x000000300000b947 */ /* 0x000fea0003800000 */
[----:B------:R1:W2:Y:S04]  /*05e0*/  LDG.E R0, [R2.64] ;  /* 0x0000000a02007981 */ /* 0x0002a8000c1e1900 */
[----:B-1----:R-:W2:Y:S02]  /*05f0*/  LDG.E R2, [R2.64+0x4] ;  /* 0x0000040a02027981 */ /* 0x002ea4000c1e1900 */
[----:B--2---:R-:W-:Y:S02]  /*0600*/  IADD3 R17, -R0, R2, RZ ;  /* 0x0000000200117210 */ /* 0x004fe40007ffe1ff */
.L_x_689:
        /* <DEDUP_REMOVED lines=75> */
[----:B------:R-:W-:Y:S01]  /*0ac0*/  LEA.HI R4, R28, R32, RZ, 0x3 ;  /* 0x000000201c047211 */ /* 0x000fe200078f18ff */
[C---:B------:R-:W-:Y:S01]  /*0ad0*/  IMAD R10, R30.reuse, c[0x0][0x288], RZ ;  /* 0x0000a2001e0a7a24 */ /* 0x040fe200078e02ff */
[----:B------:R-:W-:Y:S01]  /*0ae0*/  SHF.R.S32.HI R0, RZ, 0x1f, R25 ;  /* 0x0000001fff007819 */ /* 0x000fe20000011419 */
[----:B------:R-:W-:Y:S01]  /*0af0*/  IMAD R9, R30, c[0x0][0x270], RZ ;  /* 0x00009c001e097a24 */ /* 0x000fe200078e02ff */
[----:B------:R-:W-:Y:S01]  /*0b00*/  IADD3 R2, P0, R3, R25, RZ ;  /* 0x0000001903027210 */ /* 0x000fe20007f1e0ff */
[C---:B------:R-:W-:Y:S01]  /*0b10*/  IMAD R10, R31.reuse, c[0x0][0x28c], R10 ;  /* 0x0000a3001f0a7a24 */ /* 0x040fe200078e020a */
[----:B------:R-:W-:Y:S01]  /*0b20*/  SHF.R.S32.HI R251, RZ, 0x3, R4 ;  /* 0x00000003fffb7819 */ /* 0x000fe20000011404 */
[----:B------:R-:W-:Y:S01]  /*0b30*/  IMAD R9, R31, c[0x0][0x274], R9 ;  /* 0x00009d001f097a24 */ /* 0x000fe200078e0209 */
[----:B------:R-:W-:Y:S01]  /*0b40*/  LEA.HI.X.SX32 R3, R3, R0, 0x1, P0 ;  /* 0x0000000003037211 */ /* 0x000fe200000f0eff */
[----:B------:R-:W-:Y:S01]  /*0b50*/  IMAD.MOV.U32 R0, RZ, RZ, R31 ;  /* 0x000000ffff007224 */ /* 0x000fe200078e001f */
[----:B------:R-:W-:Y:S01]  /*0b60*/  LOP3.LUT R8, R4, 0xfffffff8, RZ, 0xc0, !PT ;  /* 0xfffffff804087812 */ /* 0x000fe200078ec0ff */
[----:B------:R-:W-:Y:S01]  /*0b70*/  @P1 IMAD.HI.U32 R5, R31, c[0x0][0x24c], RZ ;  /* 0x000093001f051a27 */ /* 0x000fe200078e00ff */
[----:B------:R-:W-:Y:S01]  /*0b80*/  SHF.R.S32.HI R16, RZ, 0x1f, R251 ;  /* 0x0000001fff107819 */ /* 0x000fe200000114fb */
[----:B------:R-:W-:Y:S01]  /*0b90*/  USHF.L.U32 UR7, UR4, 0x6, URZ ;  /* 0x0000000604077899 */ /* 0x000fe2000800063f */
[----:B------:R-:W-:Y:S01]  /*0ba0*/  IADD3 R18, P0, R251, R12, RZ ;  /* 0x0000000cfb127210 */ /* 0x000fe20007f1e0ff */
[C---:B------:R-:W-:Y:S01]  /*0bb0*/  IMAD.WIDE.U32 R6, R31.reuse, c[0x0][0x270], R2 ;  /* 0x00009c001f067a25 */ /* 0x040fe200078e0002 */
[----:B------:R-:W-:Y:S01]  /*0bc0*/  @P1 SHF.R.U32.HI R0, RZ, c[0x0][0x250], R5 ;  /* 0x00009400ff001a19 */ /* 0x000fe20000011605 */
[----:B------:R-:W-:Y:S01]  /*0bd0*/  UMOV UR14, 0x6 ;  /* 0x00000006000e7882 */ /* 0x000fe20000000000 */
[----:B------:R-:W-:Y:S01]  /*0be0*/  SEL R26, R22, RZ, !P2 ;  /* 0x000000ff161a7207 */ /* 0x000fe20005000000 */
[----:B------:R-:W-:Y:S01]  /*0bf0*/  IMAD.IADD R23, R32, 0x1, -R8 ;  /* 0x0000000120177824 */ /* 0x000fe200078e0a08 */
[----:B------:R-:W-:Y:S01]  /*0c00*/  SHF.R.S32.HI R12, RZ, 0x1f, R0 ;  /* 0x0000001fff0c7819 */ /* 0x000fe20000011400 */
[----:B------:R-:W-:Y:S01]  /*0c10*/  IMAD.WIDE.U32 R4, R31, c[0x0][0x288], R2 ;  /* 0x0000a2001f047a25 */ /* 0x000fe200078e0002 */
[----:B------:R-:W-:Y:S01]  /*0c20*/  LOP3.LUT R243, R243, 0xffffff7f, RZ, 0xc0, !PT ;  /* 0xffffff7ff3f37812 */ /* 0x000fe200078ec0ff */
[----:B------:R-:W-:Y:S01]  /*0c30*/  USHF.L.U64.HI UR6, UR4, UR14, UR5 ;  /* 0x0000000e04067299 */ /* 0x000fe20008010205 */
[----:B------:R-:W-:Y:S01]  /*0c40*/  CS2R R162, SRZ ;  /* 0x0000000000a27805 */ /* 0x000fe2000001ff00 */
[----:B------:R-:W-:Y:S01]  /*0c50*/  IMAD.X R20, R16, 0x1, R13, P0 ;  /* 0x0000000110147824 */ /* 0x000fe200000e060d */
[----:B------:R-:W-:Y:S01]  /*0c60*/  IADD3 R2, P0, R251, R14, RZ ;  /* 0x0000000efb027210 */ /* 0x000fe20007f1e0ff */
[----:B------:R-:W-:Y:S01]  /*0c70*/  IMAD.MOV.U32 R8, RZ, RZ, R6 ;  /* 0x000000ffff087224 */ /* 0x000fe200078e0006 */
[----:B------:R-:W-:Y:S01]  /*0c80*/  ULDC.64 UR4, c[0x0][0x208] ;  /* 0x0000820000047ab9 */ /* 0x000fe20000000a00 */
[----:B------:R-:W-:Y:S01]  /*0c90*/  IMAD.SHL.U32 R14, R23, 0x8, RZ ;  /* 0x00000008170e7824 */ /* 0x000fe200078e00ff */
[----:B------:R-:W-:Y:S01]  /*0ca0*/  USHF.L.U32 UR8, UR4, 0x6, URZ ;  /* 0x0000000604087899 */ /* 0x000fe2000800063f */
[----:B------:R-:W-:Y:S01]  /*0cb0*/  IMAD.SHL.U32 R6, R251, 0x40, RZ ;  /* 0x00000040fb067824 */ /* 0x000fe200078e00ff */
[----:B------:R-:W-:Y:S01]  /*0cc0*/  USHF.L.U64.HI UR14, UR4, UR14, UR5 ;  /* 0x0000000e040e7299 */ /* 0x000fe20008010205 */
[----:B------:R-:W-:Y:S01]  /*0cd0*/  IMAD.IADD R11, R5, 0x1, R10 ;  /* 0x00000001050b7824 */ /* 0x000fe200078e020a */
[----:B------:R-:W-:Y:S01]  /*0ce0*/  IADD3 R29, R14, 0xc0, RZ ;  /* 0x000000c00e1d7810 */ /* 0x000fe20007ffe0ff */
[----:B------:R-:W-:Y:S01]  /*0cf0*/  IMAD.X R3, R16, 0x1, R15, P0 ;  /* 0x0000000110037824 */ /* 0x000fe200000e060f */
[----:B------:R-:W-:Y:S01]  /*0d00*/  SHF.R.S32.HI R15, RZ, 0x1f, R14 ;  /* 0x0000001fff0f7819 */ /* 0x000fe2000001140e */
[----:B------:R-:W-:Y:S01]  /*0d10*/  IMAD.MOV.U32 R10, RZ, RZ, R4 ;  /* 0x000000ffff0a7224 */ /* 0x000fe200078e0004 */
[----:B------:R-:W-:Y:S01]  /*0d20*/  LOP3.LUT R6, R6, 0x1c0, RZ, 0xc0, !PT ;  /* 0x000001c006067812 */ /* 0x000fe200078ec0ff */
[----:B------:R-:W-:Y:S01]  /*0d30*/  IMAD R4, R12, c[0x0][0x1e0], RZ ;  /* 0x000078000c047a24 */ /* 0x000fe200078e02ff */
[----:B------:R-:W-:Y:S01]  /*0d40*/  UIADD3 UR5, UR9, 0x3f, URZ ;  /* 0x0000003f09057890 */ /* 0x000fe2000fffe03f */
[----:B------:R-:W-:Y:S01]  /*0d50*/  IMAD.IADD R9, R7, 0x1, R9 ;  /* 0x0000000107097824 */ /* 0x000fe200078e0209 */
[----:B------:R-:W-:Y:S01]  /*0d60*/  LOP3.LUT R17, R6, 0x38, R14, 0xf8, !PT ;  /* 0x0000003806117812 */ /* 0x000fe200078ef80e */
[C---:B------:R-:W-:Y:S01]  /*0d70*/  IMAD R13, R0.reuse, c[0x0][0x1e4], R4 ;  /* 0x00007900000d7a24 */ /* 0x040fe200078e0204 */
[----:B------:R-:W-:Y:S01]  /*0d80*/  SHF.R.U32.HI R16, RZ, 0x3, R6 ;  /* 0x00000003ff107819 */ /* 0x000fe20000011606 */
[----:B------:R-:W-:Y:S01]  /*0d90*/  IMAD.WIDE.U32 R4, R0, c[0x0][0x1e0], R14 ;  /* 0x0000780000047a25 */ /* 0x000fe200078e000e */
[----:B------:R-:W-:Y:S01]  /*0da0*/  USHF.R.S32.HI UR4, URZ, 0x1f, UR5 ;  /* 0x0000001f3f047899 */ /* 0x000fe20008011405 */
[----:B------:R-:W-:Y:S01]  /*0db0*/  CS2R R160, SRZ ;  /* 0x0000000000a07805 */ /* 0x000fe2000001ff00 */
[----:B------:R-:W-:Y:S01]  /*0dc0*/  LOP3.LUT R24, R17, R16, RZ, 0x3c, !PT ;  /* 0x0000001011187212 */ /* 0x000fe200078e3cff */
[----:B------:R-:W-:Y:S01]  /*0dd0*/  IMAD.WIDE R6, R19, 0x40, R2 ;  /* 0x0000004013067825 */ /* 0x000fe200078e0202 */
[----:B------:R-:W-:Y:S01]  /*0de0*/  ULEA.HI UR4, UR4, UR5, URZ, 0x6 ;  /* 0x0000000504047291 */ /* 0x000fe2000f8f303f */
[----:B------:R-:W-:Y:S01]  /*0df0*/  CS2R R158, SRZ ;  /* 0x00000000009e7805 */ /* 0x000fe2000001ff00 */
[----:B------:R-:W-:Y:S01]  /*0e00*/  CS2R R156, SRZ ;  /* 0x00000000009c7805 */ /* 0x000fe2000001ff00 */
[----:B------:R-:W-:Y:S01]  /*0e10*/  IMAD R2, R12, c[0x0][0x1b0], RZ ;  /* 0x00006c000c027a24 */ /* 0x000fe200078e02ff */
[----:B------:R-:W-:Y:S01]  /*0e20*/  SHF.R.S32.HI R12, RZ, 0x1f, R22 ;  /* 0x0000001fff0c7819 */ /* 0x000fe20000011416 */
[----:B------:R-:W-:Y:S01]  /*0e30*/  IMAD.IADD R5, R5, 0x1, R13 ;  /* 0x0000000105057824 */ /* 0x000fe200078e020d */
[----:B------:R-:W-:Y:S01]  /*0e40*/  CS2R R154, SRZ ;  /* 0x00000000009a7805 */ /* 0x000fe2000001ff00 */
[----:B------:R-:W-:Y:S01]  /*0e50*/  IMAD R13, R0, c[0x0][0x1b4], R2 ;  /* 0x00006d00000d7a24 */ /* 0x000fe200078e0202 */
[----:B------:R-:W-:Y:S01]  /*0e60*/  SEL R21, R12, RZ, !P2 ;  /* 0x000000ff0c157207 */ /* 0x000fe20005000000 */
[----:B------:R-:W-:Y:S01]  /*0e70*/  IMAD.WIDE.U32 R2, R0, c[0x0][0x1b0], R14 ;  /* 0x00006c0000027a25 */ /* 0x000fe200078e000e */
[----:B------:R-:W-:Y:S01]  /*0e80*/  SEL R0, R12, RZ, !P3 ;  /* 0x000000ff0c007207 */ /* 0x000fe20005800000 */
[----:B------:R-:W-:Y:S01]  /*0e90*/  CS2R R152, SRZ ;  /* 0x0000000000987805 */ /* 0x000fe2000001ff00 */
        /* <DEDUP_REMOVED lines=52> */
[----:B------:R-:W-:Y:S01]  /*11e0*/  IADD3 R19, R14, 0x80, RZ ;  /* 0x000000800e137810 */ /* 0x000fe20007ffe0ff */
        /* <DEDUP_REMOVED lines=35> */
[----:B------:R-:W-:Y:S01]  /*1420*/  SHF.R.S32.HI R20, RZ, 0x6, R6 ;  /* 0x00000006ff147819 */ /* 0x000fe20000011406 */
[----:B------:R-:W-:Y:S01]  /*1430*/  IMAD.MOV.U32 R15, RZ, RZ, c[0x0][0x1a8] ;  /* 0x00006a00ff0f7624 */ /* 0x000fe200078e00ff */
[C---:B------:R-:W-:Y:S01]  /*1440*/  ISETP.LT.OR P4, PT, R0.reuse, 0x1, P3 ;  /* 0x000000010000780c */ /* 0x040fe20001f81670 */
[----:B------:R-:W-:Y:S01]  /*1450*/  IMAD.WIDE.U32 R12, R31, c[0x0][0x180], R8 ;  /* 0x000060001f0c7a25 */ /* 0x000fe200078e0008 */
[----:B------:R-:W-:Y:S01]  /*1460*/  LEA R6, P0, R7, R4, 0x6 ;  /* 0x0000000407067211 */ /* 0x000fe200078030ff */
[----:B------:R-:W-:Y:S01]  /*1470*/  STL.64 [R1+0x18], R34 ;  /* 0x0000182201007387 */ /* 0x000fe20000100a00 */
[----:B------:R-:W-:Y:S01]  /*1480*/  ISETP.LT.OR P5, PT, R0, 0x1, P2 ;  /* 0x000000010000780c */ /* 0x000fe200017a1670 */
[----:B------:R-:W-:Y:S01]  /*1490*/  IMAD R10, R20, 0x200, R24 ;  /* 0x00000200140a7824 */ /* 0x000fe200078e0218 */
[----:B------:R-:W-:Y:S01]  /*14a0*/  ISETP.GE.AND P1, PT, R19, c[0x0][0x1cc], PT ;  /* 0x0000730013007a0c */ /* 0x000fe20003f26270 */
[----:B------:R-:W-:Y:S01]  /*14b0*/  IMAD.MOV.U32 R24, RZ, RZ, c[0x0][0x1ac] ;  /* 0x00006b00ff187624 */ /* 0x000fe200078e00ff */
[----:B------:R-:W-:Y:S01]  /*14c0*/  LEA.HI.X R7, R7, R5, R11, 0x6, P0 ;  /* 0x0000000507077211 */ /* 0x000fe200000f340b */
[----:B------:R-:W-:Y:S01]  /*14d0*/  IMAD.SHL.U32 R242, R10, 0x2, RZ ;  /* 0x000000020af27824 */ /* 0x000fe200078e00ff */
[----:B------:R-:W-:Y:S01]  /*14e0*/  ISETP.LT.OR P0, PT, R0, 0x1, P1 ;  /* 0x000000010000780c */ /* 0x000fe20000f01670 */
[----:B------:R-:W-:Y:S01]  /*14f0*/  IMAD R11, R30, c[0x0][0x180], RZ ;  /* 0x000060001e0b7a24 */ /* 0x000fe200078e02ff */
[----:B------:R-:W-:Y:S01]  /*1500*/  ISETP.LT.OR P6, PT, R0, 0x21, P3 ;  /* 0x000000210000780c */ /* 0x000fe20001fc1670 */
[----:B------:R-:W-:Y:S01]  /*1510*/  CS2R R76, SRZ ;  /* 0x00000000004c7805 */ /* 0x000fe2000001ff00 */
[----:B------:R-:W-:Y:S01]  /*1520*/  P2R R10, PR, RZ, 0x1 ;  /* 0x00000001ff0a7803 */ /* 0x000fe20000000000 */
[----:B------:R-:W-:Y:S01]  /*1530*/  @!PT LDS RZ, [RZ] ;  /* 0x00000000fffff984 */ /* 0x000fe20000000800 */
[----:B------:R-:W-:Y:S01]  /*1540*/  @!PT LDS RZ, [RZ] ;  /* 0x00000000fffff984 */ /* 0x000fe20000000800 */
[----:B------:R-:W-:Y:S01]  /*1550*/  @!PT LDS RZ, [RZ] ;  /* 0x00000000fffff984 */ /* 0x000fe20000000800 */
[----:B------:R1:W-:Y:S01]  /*1560*/  LDGSTS.E.BYPASS.LTC128B.128 [R242+0x8080], [R4.64], !P4 ;  /* 0x0808000004f27fae */ /* 0x0003e2000e101d4a */
[----:B------:R-:W-:Y:S01]  /*1570*/  ISETP.GE.AND P0, PT, R29, c[0x0][0x1cc], PT ;  /* 0x000073001d007a0c */ /* 0x000fe20003f06270 */
[----:B------:R-:W-:Y:S01]  /*1580*/  CS2R R74, SRZ ;  /* 0x00000000004a7805 */ /* 0x000fe2000001ff00 */
[----:B------:R-:W-:Y:S01]  /*1590*/  ISETP.NE.AND P4, PT, R10, RZ, PT ;  /* 0x000000ff0a00720c */ /* 0x000fe20003f85270 */
[----:B------:R1:W-:Y:S01]  /*15a0*/  LDGSTS.E.BYPASS.LTC128B.128 [R242+0xa080], [R4.64+0x80], !P5 ;  /* 0x0a08008004f27fae */ /* 0x0003e2000e901d4a */
[C---:B------:R-:W-:Y:S01]  /*15b0*/  ISETP.LT.OR P5, PT, R0.reuse, 0x1, P0 ;  /* 0x000000010000780c */ /* 0x040fe200007a1670 */
[----:B------:R-:W-:Y:S01]  /*15c0*/  IMAD R10, R31, c[0x0][0x184], R11 ;  /* 0x000061001f0a7a24 */ /* 0x000fe200078e020b */
[C---:B------:R-:W-:Y:S01]  /*15d0*/  ISETP.LT.OR P3, PT, R0.reuse, 0x21, P2 ;  /* 0x000000210000780c */ /* 0x040fe20001761670 */
[----:B------:R-:W-:Y:S01]  /*15e0*/  IMAD.IADD R11, R17, 0x1, R22 ;  /* 0x00000001110b7824 */ /* 0x000fe200078e0216 */
[C---:B------:R-:W-:Y:S01]  /*15f0*/  ISETP.LT.OR P2, PT, R0.reuse, 0x21, P1 ;  /* 0x000000210000780c */ /* 0x040fe20000f41670 */
[----:B------:R-:W-:Y:S01]  /*1600*/  IMAD.IADD R13, R13, 0x1, R10 ;  /* 0x000000010d0d7824 */ /* 0x000fe200078e020a */
[----:B------:R-:W-:Y:S01]  /*1610*/  ISETP.LT.OR P1, PT, R0, 0x21, P0 ;  /* 0x000000210000780c */ /* 0x000fe20000721670 */
[----:B------:R-:W-:Y:S01]  /*1620*/  IMAD.MOV.U32 R10, RZ, RZ, R16 ;  /* 0x000000ffff0a7224 */ /* 0x000fe200078e0010 */
        /* <DEDUP_REMOVED lines=14> */
[-C--:B------:R-:W-:Y:S01]  /*1710*/  LEA.HI R24, R28, R32.reuse, RZ, 0x2 ;  /* 0x000000201c187211 */ /* 0x080fe200078f10ff */
        /* <DEDUP_REMOVED lines=29> */
[CC--:B------:R-:W-:Y:S01]  /*18f0*/  LEA.HI R11, R28.reuse, R32.reuse, RZ, 0x5 ;  /* 0x000000201c0b7211 */ /* 0x0c0fe200078f28ff */
[----:B------:R-:W-:Y:S01]  /*1900*/  IMAD.SHL.U32 R0, R25, 0x100, RZ ;  /* 0x0000010019007824 */ /* 0x000fe200078e00ff */
[----:B------:R-:W-:Y:S01]  /*1910*/  CS2R R46, SRZ ;  /* 0x00000000002e7805 */ /* 0x000fe2000001ff00 */
        /* <DEDUP_REMOVED lines=18> */
[----:B------:R-:W-:Y:S01]  /*1a40*/  USHF.R.S32.HI UR13, URZ, 0x6, UR4 ;  /* 0x000000063f0d7899 */ /* 0x000fe20008011404 */
[----:B------:R-:W-:Y:S01]  /*1a50*/  SHF.R.S32.HI R7, RZ, 0x1f, R32 ;  /* 0x0000001fff077819 */ /* 0x000fe20000011420 */
[----:B------:R1:W-:Y:S01]  /*1a60*/  LDGSTS.E.BYPASS.LTC128B.128 [R242+0x5080], [R8.64+0x100], !P1 ;  /* 0x0508010008f27fae */ /* 0x0003e2000c901d4a */
[----:B------:R-:W-:Y:S01]  /*1a70*/  ISETP.GE.AND P1, PT, R19, c[0x0][0x16c], PT ;  /* 0x00005b0013007a0c */ /* 0x000fe20003f26270 */
[----:B------:R-:W-:Y:S01]  /*1a80*/  UMOV UR12, URZ ;  /* 0x0000003f000c7c82 */ /* 0x000fe20008000000 */
[----:B------:R-:W-:Y:S01]  /*1a90*/  ISETP.GE.AND P6, PT, R29, c[0x0][0x16c], PT ;  /* 0x00005b001d007a0c */ /* 0x000fe20003fc6270 */
[----:B------:R1:W-:Y:S01]  /*1aa0*/  LDGSTS.E.BYPASS.LTC128B.128 [R242+0x7080], [R8.64+0x180], !P0 ;  /* 0x0708018008f27fae */ /* 0x0003e2000c101d4a */
[----:B------:R-:W-:-:S02]  /*1ab0*/  IADD3 R6, P0, R0, R32, RZ ;  /* 0x0000002000067210 */ /* 0x000fc40007f1e0ff */
[----:B------:R-:W-:Y:S01]  /*1ac0*/  ISETP.LT.OR P5, PT, R10, 0x1, P1 ;  /* 0x000000010a00780c */ /* 0x000fe20000fa1670 */
[----:B------:R-:W0:Y:S01]  /*1ad0*/  LDGDEPBAR ;  /* 0x00000000000079af */ /* 0x000e220000000000 */
[----:B------:R-:W-:Y:S02]  /*1ae0*/  LEA.HI.X.SX32 R7, R0, R7, 0x1, P0 ;  /* 0x0000000700077211 */ /* 0x000fe400000f0eff */
[----:B------:R-:W-:Y:S01]  /*1af0*/  SHF.R.S32.HI R12, RZ, 0x4, R15 ;  /* 0x00000004ff0c7819 */ /* 0x000fe2000001140f */
[----:B------:R2:W-:Y:S01]  /*1b00*/  LDGSTS.E.BYPASS.LTC128B.128 [R242+0x10080], [R40.64], !P4 ;  /* 0x1008000028f27fae */ /* 0x0005e2000e101d4a */
[----:B------:R-:W-:Y:S01]  /*1b10*/  ISETP.LT.OR P4, PT, R10, 0x1, P2 ;  /* 0x000000010a00780c */ /* 0x000fe20001781670 */
[----:B------:R-:W-:Y:S02]  /*1b20*/  IMAD.WIDE.U32 R6, R31, c[0x0][0x238], R6 ;  /* 0x00008e001f067a25 */ /* 0x000fe400078e0006 */
[----:B------:R2:W-:Y:S02]  /*1b30*/  STL.64 [R1+0x8], R40 ;  /* 0x0000082801007387 */ /* 0x0005e40000100a00 */
[----:B---3--:R-:W-:-:S02]  /*1b40*/  IMAD R2, R21, c[0x0][0x218], RZ ;  /* 0x0000860015027a24 */ /* 0x008fc400078e02ff */
        /* <DEDUP_REMOVED lines=16> */
[----:B------:R-:W-:Y:S02]  /*1c50*/  ISETP.GT.AND P0, PT, R32, 0xf, PT ;  /* 0x0000000f2000780c */ /* 0x000fe40003f04270 */
        /* <DEDUP_REMOVED lines=33> */
[--C-:B----4-:R-:W-:Y:S02]  /*1e70*/  SHF.R.S32.HI R3, RZ, 0x5, R11.reuse ;  /* 0x00000005ff037819 */ /* 0x110fe4000001140b */
[----:B------:R-:W-:Y:S01]  /*1e80*/  ISETP.GE.AND P3, PT, R14, c[0x0][0x16c], PT ;  /* 0x00005b000e007a0c */ /* 0x000fe20003f66270 */
[----:B------:R3:W-:Y:S01]  /*1e90*/  LDGSTS.E.BYPASS.LTC128B.128 [R242+0x1e080], [R36.64+0x180], !P0 ;  /* 0x1e08018024f27fae */ /* 0x0007e2000c101d4a */
[----:B--2---:R-:W-:Y:S02]  /*1ea0*/  LEA.HI R4, R11, R3, RZ, 0x1 ;  /* 0x000000030b047211 */ /* 0x004fe400078f08ff */
[----:B------:R-:W-:Y:S02]  /*1eb0*/  SHF.R.S32.HI R5, RZ, 0x1f, R24 ;  /* 0x0000001fff057819 */ /* 0x000fe40000011418 */
[----:B-1----:R-:W-:Y:S01]  /*1ec0*/  SHF.R.S32.HI R0, RZ, 0x1f, R11 ;  /* 0x0000001fff007819 */ /* 0x002fe2000001140b */
        /* <DEDUP_REMOVED lines=32> */
[----:B------:R-:W-:Y:S01]  /*20d0*/  SEL R22, RZ, 0x1, P1 ;  /* 0x00000001ff167807 */ /* 0x000fe20000800000 */
[----:B---3--:R-:W-:Y:S01]  /*20e0*/  CS2R R36, SRZ ;  /* 0x0000000000247805 */ /* 0x008fe2000001ff00 */
        /* <DEDUP_REMOVED lines=16> */
[----:B-1----:R-:W-:Y:S02]  /*21f0*/  LOP3.LUT R2, R11, 0xffffffe0, RZ, 0xc0, !PT ;  /* 0xffffffe00b027812 */ /* 0x002fe400078ec0ff */
[----:B------:R-:W-:Y:S01]  /*2200*/  SHF.R.S32.HI R3, RZ, 0x1f, R0 ;  /* 0x0000001fff037819 */ /* 0x000fe20000011400 */
[----:B--2---:R-:W-:Y:S02]  /*2210*/  IMAD R4, R21, c[0x0][0x240], RZ ;  /* 0x0000900015047a24 */ /* 0x004fe400078e02ff */
        /* <DEDUP_REMOVED lines=36> */
[----:B-1----:R-:W-:-:S02]  /*2460*/  IMAD.SHL.U32 R5, R13, 0x40, RZ ;  /* 0x000000400d057824 */ /* 0x002fc400078e00ff */
        /* <DEDUP_REMOVED lines=28> */
[----:B------:R-:W-:Y:S01]  /*2630*/  SHF.R.U32.HI R4, RZ, 0x3, R0 ;  /* 0x00000003ff047819 */ /* 0x000fe20000011600 */
[----:B------:R1:W-:Y:S01]  /*2640*/  STL [R1+0x10], R9 ;  /* 0x0000100901007387 */ /* 0x0003e20000100800 */
[----:B------:R-:W-:-:S02]  /*2650*/  LOP3.LUT R5, R0, 0x8, R5, 0xf8, !PT ;  /* 0x0000000800057812 */ /* 0x000fc400078ef805 */
[----:B------:R-:W-:Y:S02]  /*2660*/  LOP3.LUT R0, R4, R13, R0, 0x1e, !PT ;  /* 0x0000000d04007212 */ /* 0x000fe400078e1e00 */
        /* <DEDUP_REMOVED lines=49> */
.L_x_693:
        /* <DEDUP_REMOVED lines=519> */
.L_x_691:
        /* <DEDUP_REMOVED lines=153> */
.L_x_692:
        /* <DEDUP_REMOVED lines=218> */
.L_x_690:
[----:B------:R-:W-:Y:S05]  /*6120*/  @P0 EXIT ;  /* 0x000000000000094d */ /* 0x000fea0003800000 */
[----:B-1----:R-:W2:Y:S01]  /*6130*/  LDL.LU R9, [R1+0x30] ;  /* 0x0000300001097983 */ /* 0x002ea20000300800 */
[----:B------:R-:W-:-:S04]  /*6140*/  ISETP.NE.U32.AND P0, PT, RZ, c[0x0][0x360], PT ;  /* 0x0000d800ff007a0c */ /* 0x000fc80003f05070 */
[----:B------:R-:W-:-:S13]  /*6150*/  ISETP.NE.AND.EX P0, PT, RZ, c[0x0][0x364], PT, P0 ;  /* 0x0000d900ff007a0c */ /* 0x000fda0003f05300 */
[----:B------:R-:W-:-:S04]  /*6160*/  @P0 IMAD.MOV.U32 R2, RZ, RZ, 0x4 ;  /* 0x00000004ff020424 */ /* 0x000fc800078e00ff */
[----:B--2---:R-:W-:-:S05]  /*6170*/  @P0 IMAD.WIDE R2, R9, R2, c[0x0][0x360] ;  /* 0x0000d80009020625 */ /* 0x004fca00078e0202 */
[----:B------:R1:W2:Y:S01]  /*6180*/  @P0 LDG.E R0, [R2.64] ;  /* 0x0000000a02000981 */ /* 0x0002a2000c1e1900 */
        /* <DEDUP_REMOVED lines=174> */
.L_x_694:
        /* <DEDUP_REMOVED lines=9> */
.L_x_1164:


//--------------------- .text._ZN7cutlass13device_kernelIN5flash19enable_sm80_to_sm89INS1_16FlashAttnBwdSm80INS1_25CollectiveMainloopBwdSm80ILi1ELi1EN4cute5tupleIJNS5_1CILi64EEES8_NS7_ILi256EEEEEENS_6half_tEfNS_4arch4Sm80ELb0ELb1ELb0ELb0ELb0ELb0ELb0ELb0ELi2ELi4ELi2ELi2ELb0EEENS1_21CollectiveEpilogueBwdISA_SB_SD_Li256ELb0ELb0ELi4EEENS1_19SingleTileSchedulerILb0ELb0ELb0ELi64EEEEEEEEEvNT_6ParamsE --------------------------
	.section	.text._ZN7cutlass13device_kernelIN5flash19enable_sm80_to_sm89INS1_16FlashAttnBwdSm80INS1_25CollectiveMainloopBwdSm80ILi1ELi1EN4cute5tupleIJNS5_1CILi64EEES8_NS7_ILi256EEEEEENS_6half_tEfNS_4arch4Sm80ELb0ELb1ELb0ELb0ELb0ELb0ELb0ELb0ELi2ELi4ELi2ELi2ELb0EEENS1_21CollectiveEpilogueBwdISA_SB_SD_Li256ELb0ELb0ELi4EEENS1_19SingleTileSchedulerILb0ELb0ELb0ELi64EEEEEEEEEvNT_6ParamsE,"ax",@progbits
	.sectioninfo	@"SHI_REGISTERS=255"
	.align	128
.text._ZN7cutlass13device_kernelIN5flash19enable_sm80_to_sm89INS1_16FlashAttnBwdSm80INS1_25CollectiveMainloopBwdSm80ILi1ELi1EN4cute5tupleIJNS5_1CILi64EEES8_NS7_ILi256EEEEEENS_6half_tEfNS_4arch4Sm80ELb0ELb1ELb0ELb0ELb0ELb0ELb0ELb0ELi2ELi4ELi2ELi2ELb0EEENS1_21CollectiveEpilogueBwdISA_SB_SD_Li256ELb0ELb0ELi4EEENS1_19SingleTileSchedulerILb0ELb0ELb0ELi64EEEEEEEEEvNT_6ParamsE:
        .type           _ZN7cutlass13device_kernelIN5flash19enable_sm80_to_sm89INS1_16FlashAttnBwdSm80INS1_25CollectiveMainloopBwdSm80ILi1ELi1EN4cute5tupleIJNS5_1CILi64EEES8_NS7_ILi256EEEEEENS_6half_tEfNS_4arch4Sm80ELb0ELb1ELb0ELb0ELb0ELb0ELb0ELb0ELi2ELi4ELi2ELi2ELb0EEENS1_21CollectiveEpilogueBwdISA_SB_SD_Li256ELb0ELb0ELi4EEENS1_19SingleTileSchedulerILb0ELb0ELb0ELi64EEEEEEEEEvNT_6ParamsE,@function
        .size           _ZN7cutlass13device_kernelIN5flash19enable_sm80_to_sm89INS1_16FlashAttnBwdSm80INS1_25CollectiveMainloopBwdSm80ILi1ELi1EN4cute5tupleIJNS5_1CILi64EEES8_NS7_ILi256EEEEEENS_6half_tEfNS_4arch4Sm80ELb0ELb1ELb0ELb0ELb0ELb0ELb0ELb0ELi2ELi4ELi2ELi2ELb0EEENS1_21CollectiveEpilogueBwdISA_SB_SD_Li256ELb0ELb0ELi4EEENS1_19SingleTileSchedulerILb0ELb0ELb0ELi64EEEEEEEEEvNT_6ParamsE,(.L_x_1165 - _ZN7cutlass13device_kernelIN5flash19enable_sm80_to_sm89INS1_16FlashAttnBwdSm80INS1_25CollectiveMainloopBwdSm80ILi1ELi1EN4cute5tupleIJNS5_1CILi64EEES8_NS7_ILi256EEEEEENS_6half_tEfNS_4arch4Sm80ELb0ELb1ELb0ELb0ELb0ELb0ELb0ELb0ELi2ELi4ELi2ELi2ELb0EEENS1_21CollectiveEpilogueBwdISA_SB_SD_Li256ELb0ELb0ELi4EEENS1_19SingleTileSchedulerILb0ELb0ELb0ELi64EEEEEEEEEvNT_6ParamsE)
        .other          _ZN7cutlass13device_kernelIN5flash19enable_sm80_to_sm89INS1_16FlashAttnBwdSm80INS1_25CollectiveMainloopBwdSm80ILi1ELi1EN4cute5tupleIJNS5_1CILi64EEES8_NS7_ILi256EEEEEENS_6half_tEfNS_4arch4Sm80ELb0ELb1ELb0ELb0ELb0ELb0ELb0ELb0ELi2ELi4ELi2ELi2ELb0EEENS1_21CollectiveEpilogueBwdISA_SB_SD_Li256ELb0ELb0ELi4EEENS1_19SingleTileSchedulerILb0ELb0ELb0ELi64EEEEEEEEEvNT_6ParamsE,@"STO_CUDA_ENTRY STV_DEFAULT"
_ZN7cutlass13device_kernelIN5flash19enable_sm80_to_sm89INS1_16FlashAttnBwdSm80INS1_25CollectiveMainloopBwdSm80ILi1ELi1EN4cute5tupleIJNS5_1CILi64EEES8_NS7_ILi256EEEEEENS_6half_tEfNS_4arch4Sm80ELb0ELb1ELb0ELb0ELb0ELb0ELb0ELb0ELi2ELi4ELi2ELi2ELb0EEENS1_21CollectiveEpilogueBwdISA_SB_SD_Li256ELb0ELb0ELi4EEENS1_19SingleTileSchedulerILb0ELb0ELb0ELi64EEEEEEEEEvNT_6ParamsE:
[----:B------:R-:W-:-:S03]  /*0000*/  MOV R1, c[0x0][0x28] ;  /* 0x00000a0000017a02 */ /* 0x000fc60000000f00 */
[----:B------:R-:W1:Y:S01]  /*0010*/  S2UR UR12, SR_CTAID.Z ;  /* 0x00000000000c79c3 */ /* 0x000e620000002700 */
[----:B------:R-:W-:Y:S02]  /*0020*/  IADD3 R1, R1, -0x38, RZ ;  /* 0xffffffc801017810 */ /* 0x000fe40007ffe0ff */
[----:B-1----:R-:W-:-:S13]  /*0030*/  ISETP.LE.AND P0, PT, RZ, UR12, PT ;  /* 0x0000000cff007c0c */ /* 0x002fda000bf03270 */
[----:B------:R-:W-:Y:S05]  /*0040*/  @!P0 EXIT ;  /* 0x000000000000894d */ /* 0x000fea0003800000 */
[----:B------:R-:W1:Y:S01]  /*0050*/  S2UR UR11, SR_CTAID.X ;  /* 0x00000000000b79c3 */ /* 0x000e620000002500 */
[----:B------:R-:W2:Y:S01]  /*0060*/  S2R R248, SR_TID.X ;  /* 0x0000000000f87919 */ /* 0x000ea20000002100 */
[----:B------:R-:W-:Y:S02]  /*0070*/  ULDC UR5, c[0x0][0x168] ;  /* 0x00005a0000057ab9 */ /* 0x000fe40000000800 */
[----:B------:R-:W-:Y:S01]  /*0080*/  UIADD3 UR5, UR5, 0x3f, URZ ;  /* 0x0000003f05057890 */ /* 0x000fe2000fffe03f */
[----:B------:R-:W3:Y:S03]  /*0090*/  S2R R107, SR_CTAID.Y ;  /* 0x00000000006b7919 */ /* 0x000ee60000002600 */
[----:B------:R-:W-:-:S04]  /*00a0*/  USHF.R.S32.HI UR4, URZ, 0x1f, UR5 ;  /* 0x0000001f3f047899 */ /* 0x000fc80008011405 */
[----:B------:R-:W-:-:S04]  /*00b0*/  ULEA.HI UR4, UR4, UR5, URZ, 0x6 ;  /* 0x0000000504047291 */ /* 0x000fc8000f8f303f */
[----:B------:R-:W-:Y:S01]  /*00c0*/  USHF.R.S32.HI UR16, URZ, 0x6, UR4 ;  /* 0x000000063f107899 */ /* 0x000fe20008011404 */
[----:B-1----:R-:W-:-:S13]  /*00d0*/  ISETP.LE.AND P0, PT, RZ, UR11, PT ;  /* 0x0000000bff007c0c */ /* 0x002fda000bf03270 */
[----:B------:R-:W-:Y:S05]  /*00e0*/  @!P0 BRA `(.L_x_695) ;  /* 0x000000c000008947 */ /* 0x000fea0003800000 */
[----:B--23--:R-:W-:Y:S02]  /*00f0*/  ULDC UR4, c[0x0][0x168] ;  /* 0x00005a0000047ab9 */ /* 0x00cfe40000000800 */
        /* <DEDUP_REMOVED lines=11> */
.L_x_695:
[----:B--23--:R-:W-:Y:S01]  /*01b0*/  USHF.L.U32 UR15, UR11, 0x6, URZ ;  /* 0x000000060b0f7899 */ /* 0x00cfe2000800063f */
        /* <DEDUP_REMOVED lines=32> */
[----:B------:R-:W-:Y:S01]  /*03c0*/  MOV R136, RZ ;  /* 0x000000ff00887202 */ /* 0x000fe20000000f00 */
[----:B------:R-:W-:Y:S01]  /*03d0*/  IMAD.MOV.U32 R134, RZ, RZ, RZ ;  /* 0x000000ffff867224 */ /* 0x000fe200078e00ff */
[----:B------:R-:W-:Y:S01]  /*03e0*/  CS2R R22, SRZ ;  /* 0x0000000000167805 */ /* 0x000fe2000001ff00 */
[----:B------:R-:W-:Y:S01]  /*03f0*/  UISETP.GT.AND UP0, UPT, UR16, UR14, UPT ;  /* 0x0000000e1000728c */ /* 0x000fe2000bf04270 */
[----:B------:R-:W-:Y:S01]  /*0400*/  MOV R132, RZ ;  /* 0x000000ff00847202 */ /* 0x000fe20000000f00 */
[----:B------:R-:W-:Y:S01]  /*0410*/  IMAD.MOV.U32 R126, RZ, RZ, RZ ;  /* 0x000000ffff7e7224 */ /* 0x000fe200078e00ff */
[----:B------:R-:W-:Y:S01]  /*0420*/  CS2R R24, SRZ ;  /* 0x0000000000187805 */ /* 0x000fe2000001ff00 */
[----:B------:R-:W-:Y:S01]  /*0430*/  MOV R124, RZ ;  /* 0x000000ff007c7202 */ /* 0x000fe20000000f00 */
[----:B------:R-:W-:Y:S01]  /*0440*/  IMAD.MOV.U32 R130, RZ, RZ, RZ ;  /* 0x000000ffff827224 */ /* 0x000fe200078e00ff */
[----:B------:R-:W-:Y:S01]  /*0450*/  PLOP3.LUT P0, PT, PT, PT, UP0, 0x80, 0x0 ;  /* 0x000000000000781c */ /* 0x000fe20003f0f008 */
        /* <DEDUP_REMOVED lines=53> */
[----:B------:R-:W-:Y:S01]  /*07b0*/  USHF.R.S32.HI UR10, URZ, 0x1f, UR12 ;  /* 0x0000001f3f0a7899 */ /* 0x000fe2000801140c */
[--C-:B------:R-:W-:Y:S01]  /*07c0*/  IMAD.MOV.U32 R10, RZ, RZ, R107.reuse ;  /* 0x000000ffff0a7224 */ /* 0x100fe200078e006b */
[----:B------:R-:W-:Y:S01]  /*07d0*/  ULDC.64 UR4, c[0x0][0x278] ;  /* 0x00009e0000047ab9 */ /* 0x000fe20000000a00 */
[----:B------:R-:W-:Y:S01]  /*07e0*/  ISETP.NE.AND P0, PT, R0, 0x1, PT ;  /* 0x000000010000780c */ /* 0x000fe20003f05270 */
[----:B------:R-:W-:Y:S01]  /*07f0*/  UIMAD UR8, UR10, UR4, URZ ;  /* 0x000000040a0872a4 */ /* 0x000fe2000f8e023f */
[----:B------:R-:W-:Y:S01]  /*0800*/  LEA.HI R11, R18, R248, RZ, 0x3 ;  /* 0x000000f8120b7211 */ /* 0x000fe200078f18ff */
[----:B------:R-:W-:Y:S01]  /*0810*/  UIMAD.WIDE.U32 UR20, UR12, UR4, URZ ;  /* 0x000000040c1472a5 */ /* 0x000fe2000f8e003f */
[----:B------:R-:W1:Y:S01]  /*0820*/  S2R R31, SR_CTAID.Z ;  /* 0x00000000001f7919 */ /* 0x000e620000002700 */
[----:B------:R-:W-:Y:S01]  /*0830*/  UIMAD UR8, UR12, UR5, UR8 ;  /* 0x000000050c0872a4 */ /* 0x000fe2000f8e0208 */
[----:B------:R-:W-:Y:S01]  /*0840*/  IMAD.SHL.U32 R8, R248, 0x4, RZ ;  /* 0x00000004f8087824 */ /* 0x000fe200078e00ff */
[----:B------:R-:W-:Y:S01]  /*0850*/  SHF.R.S32.HI R30, RZ, 0x1f, R107 ;  /* 0x0000001fff1e7819 */ /* 0x000fe2000001146b */
[----:B------:R-:W-:Y:S01]  /*0860*/  ULDC.64 UR4, c[0x0][0x290] ;  /* 0x0000a40000047ab9 */ /* 0x000fe20000000a00 */
[----:B------:R-:W-:Y:S01]  /*0870*/  SHF.R.S32.HI R250, RZ, 0x3, R11 ;  /* 0x00000003fffa7819 */ /* 0x000fe2000001140b */
[----:B------:R-:W-:Y:S01]  /*0880*/  UIMAD UR9, UR10, UR4, URZ ;  /* 0x000000040a0972a4 */ /* 0x000fe2000f8e023f */
[----:B------:R-:W-:Y:S01]  /*0890*/  SHF.R.S32.HI R9, RZ, 0x1f, R8 ;  /* 0x0000001fff097819 */ /* 0x000fe20000011408 */
[----:B------:R-:W-:Y:S01]  /*08a0*/  UIMAD.WIDE.U32 UR18, UR12, UR4, URZ ;  /* 0x000000040c1272a5 */ /* 0x000fe2000f8e003f */
[----:B------:R-:W-:Y:S01]  /*08b0*/  @P0 IMAD.HI.U32 R0, R107, c[0x0][0x24c], RZ ;  /* 0x000093006b000a27 */ /* 0x000fe200078e00ff */
[----:B------:R-:W-:Y:S01]  /*08c0*/  UIMAD UR9, UR12, UR5, UR9 ;  /* 0x000000050c0972a4 */ /* 0x000fe2000f8e0209 */
[----:B------:R-:W-:Y:S01]  /*08d0*/  SHF.R.S32.HI R251, RZ, 0x1f, R250 ;  /* 0x0000001ffffb7819 */ /* 0x000fe200000114fa */
[----:B------:R-:W-:Y:S01]  /*08e0*/  USHF.L.U32 UR6, UR14, 0x6, URZ ;  /* 0x000000060e067899 */ /* 0x000fe2000800063f */
[C---:B------:R-:W-:Y:S01]  /*08f0*/  IMAD R12, R30.reuse, c[0x0][0x270], RZ ;  /* 0x00009c001e0c7a24 */ /* 0x040fe200078e02ff */
[----:B------:R-:W-:Y:S01]  /*0900*/  @P0 SHF.R.U32.HI R10, RZ, c[0x0][0x250], R0 ;  /* 0x00009400ff0a0a19 */ /* 0x000fe20000011600 */
[----:B------:R-:W-:Y:S01]  /*0910*/  ULDC.64 UR4, c[0x0][0x1e8] ;  /* 0x00007a0000047ab9 */ /* 0x000fe20000000a00 */
[----:B------:R-:W-:Y:S01]  /*0920*/  LOP3.LUT R0, R11, 0xfffffff8, RZ, 0xc0, !PT ;  /* 0xfffffff80b007812 */ /* 0x000fe200078ec0ff */
[----:B------:R-:W-:Y:S01]  /*0930*/  UIMAD UR4, UR10, UR4, URZ ;  /* 0x000000040a0472a4 */ /* 0x000fe2000f8e023f */
[----:B------:R-:W-:Y:S01]  /*0940*/  SHF.R.S32.HI R15, RZ, 0x1f, R10 ;  /* 0x0000001fff0f7819 */ /* 0x000fe2000001140a */
[----:B------:R-:W-:Y:S01]  /*0950*/  IMAD R14, R30, c[0x0][0x288], RZ ;  /* 0x0000a2001e0e7a24 */ /* 0x000fe200078e02ff */
[C---:B------:R-:W-:Y:S01]  /*0960*/  ISETP.GT.AND P0, PT, R248.reuse, 0xf, PT ;  /* 0x0000000ff800780c */ /* 0x040fe20003f04270 */
[----:B------:R-:W-:Y:S01]  /*0970*/  IMAD.IADD R29, R248, 0x1, -R0 ;  /* 0x00000001f81d7824 */ /* 0x000fe200078e0a00 */
[----:B------:R-:W-:Y:S01]  /*0980*/  UIMAD UR5, UR12, UR5, UR4 ;  /* 0x000000050c0572a4 */ /* 0x000fe2000f8e0204 */
[----:B------:R-:W-:Y:S01]  /*0990*/  IMAD R0, R15, c[0x0][0x1e0], RZ ;  /* 0x000078000f007a24 */ /* 0x000fe200078e02ff */
[----:B------:R-:W-:Y:S01]  /*09a0*/  USHF.R.S32.HI UR4, URZ, 0x1f, UR6 ;  /* 0x0000001f3f047899 */ /* 0x000fe20008011406 */
[----:B------:R-:W-:Y:S01]  /*09b0*/  IMAD.SHL.U32 R4, R29, 0x8, RZ ;  /* 0x000000081d047824 */ /* 0x000fe200078e00ff */
[----:B------:R2:W-:Y:S01]  /*09c0*/  STL.64 [R1], R8 ;  /* 0x0000000801007387 */ /* 0x0005e20000100a00 */
[C---:B------:R-:W-:Y:S01]  /*09d0*/  IMAD.WIDE.U32 R6, R107.reuse, c[0x0][0x270], R8 ;  /* 0x00009c006b067a25 */ /* 0x040fe200078e0008 */
[----:B------:R-:W-:Y:S01]  /*09e0*/  UIADD3 UR8, UR21, UR8, URZ ;  /* 0x0000000815087290 */ /* 0x000fe2000fffe03f */
[----:B------:R-:W-:Y:S01]  /*09f0*/  SHF.R.S32.HI R249, RZ, 0x1f, R248 ;  /* 0x0000001ffff97819 */ /* 0x000fe200000114f8 */
[----:B------:R-:W-:Y:S01]  /*0a00*/  UIADD3 UR9, UR19, UR9, URZ ;  /* 0x0000000913097290 */ /* 0x000fe2000fffe03f */
[----:B------:R-:W-:Y:S01]  /*0a10*/  SHF.R.S32.HI R5, RZ, 0x1f, R4 ;  /* 0x0000001fff057819 */ /* 0x000fe20000011404 */
[C---:B------:R-:W-:Y:S01]  /*0a20*/  IMAD R0, R10.reuse, c[0x0][0x1e4], R0 ;  /* 0x000079000a007a24 */ /* 0x040fe200078e0200 */
[----:B------:R-:W-:Y:S01]  /*0a30*/  ULDC UR13, c[0x0][0x198] ;  /* 0x00006600000d7ab9 */ /* 0x000fe20000000800 */
[C---:B------:R-:W-:Y:S01]  /*0a40*/  IMAD R12, R107.reuse, c[0x0][0x274], R12 ;  /* 0x00009d006b0c7a24 */ /* 0x040fe200078e020c */
[----:B------:R-:W-:Y:S01]  /*0a50*/  UIADD3 UR13, -UR15, UR13, URZ ;  /* 0x0000000d0f0d7290 */ /* 0x000fe2000fffe13f */
[----:B------:R-:W-:Y:S01]  /*0a60*/  IMAD.WIDE.U32 R2, R10, c[0x0][0x1e0], R4 ;  /* 0x000078000a027a25 */ /* 0x000fe200078e0004 */
[C---:B------:R-:W-:Y:S01]  /*0a70*/  ISETP.GE.AND P5, PT, R4.reuse, c[0x0][0x1cc], PT ;  /* 0x0000730004007a0c */ /* 0x040fe20003fa6270 */
[----:B------:R-:W-:Y:S01]  /*0a80*/  USHF.R.S32.HI UR17, URZ, 0x1f, UR14 ;  /* 0x0000001f3f117899 */ /* 0x000fe2000801140e */
[C---:B------:R-:W-:Y:S01]  /*0a90*/  IADD3 R20, R4.reuse, 0x40, RZ ;  /* 0x0000004004147810 */ /* 0x040fe20007ffe0ff */
[----:B------:R-:W-:Y:S01]  /*0aa0*/  IMAD R14, R107, c[0x0][0x28c], R14 ;  /* 0x0000a3006b0e7a24 */ /* 0x000fe200078e020e */
[C---:B------:R-:W-:Y:S01]  /*0ab0*/  IADD3 R21, R4.reuse, 0x80, RZ ;  /* 0x0000008004157810 */ /* 0x040fe20007ffe0ff */
[----:B------:R-:W-:Y:S01]  /*0ac0*/  IMAD.U32 R13, RZ, RZ, UR6 ;  /* 0x00000006ff0d7e24 */ /* 0x000fe2000f8e00ff */
[----:B------:R-:W-:Y:S01]  /*0ad0*/  IADD3 R24, R4, 0xc0, RZ ;  /* 0x000000c004187810 */ /* 0x000fe20007ffe0ff */
[----:B------:R-:W-:Y:S01]  /*0ae0*/  IMAD.IADD R3, R3, 0x1, R0 ;  /* 0x0000000103037824 */ /* 0x000fe200078e0200 */
[----:B------:R-:W-:Y:S01]  /*0af0*/  CS2R R162, SRZ ;  /* 0x0000000000a27805 */ /* 0x000fe2000001ff00 */
[----:B------:R-:W-:Y:S01]  /*0b00*/  IMAD.IADD R12, R7, 0x1, R12 ;  /* 0x00000001070c7824 */ /* 0x000fe200078e020c */
[----:B------:R-:W-:Y:S01]  /*0b10*/  @!P0 IADD3 R25, P4, P3, R13, UR20, R6 ;  /* 0x000000140d198c10 */ /* 0x000fe2000fb9e006 */
[----:B------:R-:W-:Y:S01]  /*0b20*/  IMAD.U32 R0, RZ, RZ, UR4 ;  /* 0x00000004ff007e24 */ /* 0x000fe2000f8e00ff */
[----:B------:R-:W-:Y:S01]  /*0b30*/  CS2R R160, SRZ ;  /* 0x0000000000a07805 */ /* 0x000fe2000001ff00 */
[----:B------:R-:W-:Y:S01]  /*0b40*/  IMAD.U32 R16, RZ, RZ, UR11 ;  /* 0x0000000bff107e24 */ /* 0x000fe2000f8e00ff */
[----:B------:R-:W-:Y:S01]  /*0b50*/  CS2R R158, SRZ ;  /* 0x00000000009e7805 */ /* 0x000fe2000001ff00 */
[----:B------:R-:W-:Y:S01]  /*0b60*/  IMAD R7, R251, c[0x0][0x178], RZ ;  /* 0x00005e00fb077a24 */ /* 0x000fe200078e02ff */
[----:B------:R-:W-:Y:S01]  /*0b70*/  @!P0 IADD3.X R28, R0, UR8, R12, P4, P3 ;  /* 0x00000008001c8c10 */ /* 0x000fe2000a7e640c */
[----:B--2---:R-:W-:Y:S01]  /*0b80*/  IMAD.WIDE.U32 R8, R107, c[0x0][0x288], R8 ;  /* 0x0000a2006b087a25 */ /* 0x004fe200078e0008 */
[----:B------:R-:W-:Y:S01]  /*0b90*/  ISETP.GE.AND P4, PT, R20, c[0x0][0x1cc], PT ;  /* 0x0000730014007a0c */ /* 0x000fe20003f86270 */
[----:B------:R-:W-:Y:S01]  /*0ba0*/  CS2R R156, SRZ ;  /* 0x00000000009c7805 */ /* 0x000fe2000001ff00 */
[----:B------:R-:W-:Y:S01]  /*0bb0*/  CS2R R154, SRZ ;  /* 0x00000000009a7805 */ /* 0x000fe2000001ff00 */
[----:B------:R-:W-:Y:S01]  /*0bc0*/  IMAD.IADD R14, R9, 0x1, R14 ;  /* 0x00000001090e7824 */ /* 0x000fe200078e020e */
[----:B------:R-:W-:Y:S01]  /*0bd0*/  IADD3 R27, P2, P1, R13, UR18, R8 ;  /* 0x000000120d1b7c10 */ /* 0x000fe2000f95e008 */
[----:B-1----:R-:W-:Y:S01]  /*0be0*/  IMAD.WIDE.U32 R2, R31, c[0x0][0x1e8], R2 ;  /* 0x00007a001f027a25 */ /* 0x002fe200078e0002 */
[----:B------:R-:W-:Y:S01]  /*0bf0*/  CS2R R152, SRZ ;  /* 0x0000000000987805 */ /* 0x000fe2000001ff00 */
[----:B------:R-:W-:Y:S01]  /*0c00*/  CS2R R150, SRZ ;  /* 0x0000000000967805 */ /* 0x000fe2000001ff00 */
[----:B------:R-:W-:Y:S01]  /*0c10*/  IADD3.X R32, R0, UR9, R14, P2, P1 ;  /* 0x0000000900207c10 */ /* 0x000fe200097e240e */
[----:B------:R-:W-:Y:S01]  /*0c20*/  IMAD.SHL.U32 R0, R250, 0x40, RZ ;  /* 0x00000040fa007824 */ /* 0x000fe200078e00ff */
[----:B------:R-:W-:Y:S01]  /*0c30*/  IADD3 R3, R3, UR5, RZ ;  /* 0x0000000503037c10 */ /* 0x000fe2000fffe0ff */
[----:B------:R-:W-:Y:S01]  /*0c40*/  IMAD.WIDE R16, R16, 0x40, R250 ;  /* 0x0000004010107825 */ /* 0x000fe200078e02fa */
[----:B------:R-:W-:Y:S01]  /*0c50*/  ISETP.GE.AND P2, PT, R21, c[0x0][0x1cc], PT ;  /* 0x0000730015007a0c */ /* 0x000fe20003f46270 */
[----:B------:R-:W-:Y:S01]  /*0c60*/  ULDC.64 UR4, c[0x0][0x1b8] ;  /* 0x00006e0000047ab9 */ /* 0x000fe20000000a00 */
[----:B------:R-:W-:Y:S01]  /*0c70*/  LOP3.LUT R0, R0, 0x1c0, RZ, 0xc0, !PT ;  /* 0x000001c000007812 */ /* 0x000fe200078ec0ff */
[----:B------:R-:W-:Y:S01]  /*0c80*/  IMAD R13, R250, c[0x0][0x17c], R7 ;  /* 0x00005f00fa0d7a24 */ /* 0x000fe200078e0207 */
[----:B------:R-:W-:Y:S01]  /*0c90*/  UIMAD UR4, UR10, UR4, URZ ;  /* 0x000000040a0472a4 */ /* 0x000fe2000f8e023f */
[----:B------:R-:W-:Y:S01]  /*0ca0*/  IMAD R6, R15, c[0x0][0x1b0], RZ ;  /* 0x00006c000f067a24 */ /* 0x000fe200078e02ff */
[----:B------:R-:W-:Y:S01]  /*0cb0*/  LOP3.LUT R14, R0, 0x38, R4, 0xf8, !PT ;  /* 0x00000038000e7812 */ /* 0x000fe200078ef804 */
[----:B------:R-:W-:Y:S01]  /*0cc0*/  IMAD R7, R17, c[0x0][0x1d8], RZ ;  /* 0x0000760011077a24 */ /* 0x000fe200078e02ff */
[----:B------:R-:W-:Y:S01]  /*0cd0*/  SHF.R.U32.HI R0, RZ, 0x3, R0 ;  /* 0x00000003ff007819 */ /* 0x000fe20000011600 */
[----:B------:R-:W-:Y:S01]  /*0ce0*/  IMAD R12, R10, c[0x0][0x1b4], R6 ;  /* 0x00006d000a0c7a24 */ /* 0x000fe200078e0206 */
[----:B------:R-:W-:Y:S01]  /*0cf0*/  UIMAD UR4, UR12, UR5, UR4 ;  /* 0x000000050c0472a4 */ /* 0x000fe2000f8e0204 */
[----:B------:R-:W-:Y:S01]  /*0d00*/  IMAD R15, R16, c[0x0][0x1dc], R7 ;  /* 0x00007700100f7a24 */ /* 0x000fe200078e0207 */
[----:B------:R-:W-:Y:S01]  /*0d10*/  LOP3.LUT R14, R14, R0, RZ, 0x3c, !PT ;  /* 0x000000000e0e7212 */ /* 0x000fe200078e3cff */
        /* <DEDUP_REMOVED lines=8> */
[----:B------:R-:W-:Y:S01]  /*0da0*/  IMAD.IADD R0, R11, 0x1, R15 ;  /* 0x000000010b007824 */ /* 0x000fe200078e020f */
[C---:B------:R-:W-:Y:S01]  /*0db0*/  LEA R2, P1, R10.reuse, c[0x0][0x1c0], 0x1 ;  /* 0x000070000a027a11 */ /* 0x040fe200078208ff */
[----:B------:R-:W-:Y:S01]  /*0dc0*/  IMAD.IADD R7, R7, 0x1, R12 ;  /* 0x0000000107077824 */ /* 0x000fe200078e020c */
[----:B------:R-:W-:Y:S01]  /*0dd0*/  CS2R R136, SRZ ;  /* 0x0000000000887805 */ /* 0x000fe2000001ff00 */
[----:B------:R-:W-:Y:S01]  /*0de0*/  IMAD.MOV.U32 R19, RZ, RZ, c[0x0][0x1d8] ;  /* 0x00007600ff137624 */ /* 0x000fe200078e00ff */
[----:B------:R-:W-:Y:S01]  /*0df0*/  LEA.HI.X R3, R10, c[0x0][0x1c4], R0, 0x1, P1 ;  /* 0x000071000a037a11 */ /* 0x000fe200008f0c00 */
[----:B------:R-:W-:Y:S01]  /*0e00*/  IMAD.WIDE.U32 R8, R250, c[0x0][0x178], R4 ;  /* 0x00005e00fa087a25 */ /* 0x000fe200078e0004 */
[-C--:B------:R-:W-:Y:S01]  /*0e10*/  LEA.HI R10, R18, R248.reuse, RZ, 0x6 ;  /* 0x000000f8120a7211 */ /* 0x080fe200078f30ff */
[----:B------:R-:W-:Y:S01]  /*0e20*/  CS2R R134, SRZ ;  /* 0x0000000000867805 */ /* 0x000fe2000001ff00 */
[----:B------:R-:W-:Y:S01]  /*0e30*/  IADD3 R0, -R250, UR13, RZ ;  /* 0x0000000dfa007c10 */ /* 0x000fe2000fffe1ff */
[----:B------:R-:W-:Y:S01]  /*0e40*/  IMAD.MOV.U32 R22, RZ, RZ, c[0x0][0x1dc] ;  /* 0x00007700ff167624 */ /* 0x000fe200078e00ff */
[----:B------:R-:W-:Y:S01]  /*0e50*/  SHF.R.S32.HI R26, RZ, 0x6, R10 ;  /* 0x00000006ff1a7819 */ /* 0x000fe2000001140a */
[----:B------:R-:W-:Y:S01]  /*0e60*/  IMAD.IADD R9, R9, 0x1, R13 ;  /* 0x0000000109097824 */ /* 0x000fe200078e020d */
[C---:B------:R-:W-:Y:S01]  /*0e70*/  ISETP.LT.OR P1, PT, R0.reuse, 0x1, P5 ;  /* 0x000000010000780c */ /* 0x040fe20002f21670 */
[----:B------:R-:W-:Y:S01]  /*0e80*/  IMAD R15, R17, c[0x0][0x1a8], RZ ;  /* 0x00006a00110f7a24 */ /* 0x000fe200078e02ff */
[----:B------:R-:W-:Y:S01]  /*0e90*/  ISETP.LT.OR P6, PT, R0, 0x1, P4 ;  /* 0x000000010000780c */ /* 0x000fe200027c1670 */
[----:B------:R-:W-:Y:S01]  /*0ea0*/  IMAD R10, R26, 0x200, R14 ;  /* 0x000002001a0a7824 */ /* 0x000fe200078e020e */
[C---:B------:R-:W-:Y:S01]  /*0eb0*/  ISETP.LT.OR P3, PT, R0.reuse, 0x1, P2 ;  /* 0x000000010000780c */ /* 0x040fe20001761670 */
[----:B------:R-:W-:Y:S01]  /*0ec0*/  IMAD.WIDE.U32 R12, R107, c[0x0][0x180], R8 ;  /* 0x000060006b0c7a25 */ /* 0x000fe200078e0008 */
[C---:B------:R-:W-:Y:S01]  /*0ed0*/  ISETP.LT.OR P5, PT, R0.reuse, 0x21, P5 ;  /* 0x000000210000780c */ /* 0x040fe20002fa1670 */
[----:B------:R-:W-:Y:S01]  /*0ee0*/  CS2R R132, SRZ ;  /* 0x0000000000847805 */ /* 0x000fe2000001ff00 */
[----:B------:R-:W-:Y:S01]  /*0ef0*/  ISETP.LT.OR P4, PT, R0, 0x21, P4 ;  /* 0x000000210000780c */ /* 0x000fe20002781670 */
[----:B------:R-:W-:Y:S01]  /*0f00*/  IMAD.SHL.U32 R240, R10, 0x2, RZ ;  /* 0x000000020af07824 */ /* 0x000fe200078e00ff */
[----:B------:R-:W-:Y:S01]  /*0f10*/  ISETP.LT.OR P2, PT, R0, 0x21, P2 ;  /* 0x000000210000780c */ /* 0x000fe20001741670 */
[----:B------:R-:W-:Y:S01]  /*0f20*/  IMAD.WIDE.U32 R10, R31, c[0x0][0x1b8], R6 ;  /* 0x00006e001f0a7a25 */ /* 0x000fe200078e0006 */
[----:B------:R-:W-:Y:S01]  /*0f30*/  LEA.HI R17, R18, R248, RZ, 0x2 ;  /* 0x000000f812117211 */ /* 0x000fe200078f10ff */
[----:B------:R-:W-:Y:S01]  /*0f40*/  CS2R R130, SRZ ;  /* 0x0000000000827805 */ /* 0x000fe2000001ff00 */
[----:B------:R-:W-:Y:S01]  /*0f50*/  @!PT LDS RZ, [RZ] ;  /* 0x00000000fffff984 */ /* 0x000fe20000000800 */
[----:B------:R-:W-:Y:S01]  /*0f60*/  @!PT LDS RZ, [RZ] ;  /* 0x00000000fffff984 */ /* 0x000fe20000000800 */
[----:B------:R-:W-:Y:S01]  /*0f70*/  @!PT LDS RZ, [RZ] ;  /* 0x00000000fffff984 */ /* 0x000fe20000000800 */
[----:B------:R1:W-:Y:S01]  /*0f80*/  LDGSTS.E.BYPASS.LTC128B.128 [R240+0x8080], [R2.64], !P1 ;  /* 0x0808000002f07fae */ /* 0x0003e2000c901d56 */
[----:B------:R-:W-:Y:S01]  /*0f90*/  ISETP.GE.AND P1, PT, R24, c[0x0][0x1cc], PT ;  /* 0x0000730018007a0c */ /* 0x000fe20003f26270 */
[----:B------:R-:W-:Y:S01]  /*0fa0*/  IMAD.MOV.U32 R8, RZ, RZ, R10 ;  /* 0x000000ffff087224 */ /* 0x000fe200078e000a */
[----:B------:R-:W-:Y:S01]  /*0fb0*/  IADD3 R9, R11, UR4, RZ ;  /* 0x000000040b097c10 */ /* 0x000fe2000fffe0ff */
[----:B------:R1:W-:Y:S01]  /*0fc0*/  LDGSTS.E.BYPASS.LTC128B.128 [R240+0xa080], [R2.64+0x80], !P6 ;  /* 0x0a08008002f07fae */ /* 0x0003e2000f101d56 */
[C---:B------:R-:W-:Y:S01]  /*0fd0*/  ISETP.LT.OR P6, PT, R0.reuse, 0x1, P1 ;  /* 0x000000010000780c */ /* 0x040fe20000fc1670 */
[----:B------:R-:W-:Y:S01]  /*0fe0*/  IMAD.MOV.U32 R10, RZ, RZ, R12 ;  /* 0x000000ffff0a7224 */ /* 0x000fe200078e000c */
[----:B------:R-:W-:Y:S01]  /*0ff0*/  ISETP.LT.OR P1, PT, R0, 0x21, P1 ;  /* 0x000000210000780c */ /* 0x000fe20000f21670 */
[----:B------:R1:W-:Y:S01]  /*1000*/  LDGSTS.E.BYPASS.LTC128B.128 [R240+0xc080], [R2.64+0x100], !P3 ;  /* 0x0c08010002f07fae */ /* 0x0003e2000d901d56 */
[C---:B------:R-:W-:Y:S01]  /*1010*/  LEA R6, P3, R19.reuse, R2, 0x6 ;  /* 0x0000000213067211 */ /* 0x040fe200078630ff */
[C---:B------:R-:W-:Y:S01]  /*1020*/  IMAD R12, R16.reuse, c[0x0][0x1ac], R15 ;  /* 0x00006b00100c7a24 */ /* 0x040fe200078e020f */
[----:B------:R-:W-:Y:S01]  /*1030*/  ULDC.64 UR4, c[0x0][0x178] ;  /* 0x00005e0000047ab9 */ /* 0x000fe20000000a00 */
[----:B------:R-:W-:Y:S01]  /*1040*/  IMAD.WIDE.U32 R8, R16, c[0x0][0x1a8], R8 ;  /* 0x00006a0010087a25 */ /* 0x000fe200078e0008 */
[----:B------:R-:W-:Y:S01]  /*1050*/  LEA.HI.X R7, R19, R3, R22, 0x6, P3 ;  /* 0x0000000313077211 */ /* 0x000fe200018f3416 */
[----:B------:R-:W-:Y:S01]  /*1060*/  UIMAD UR7, UR17, UR4, URZ ;  /* 0x00000004110772a4 */ /* 0x000fe2000f8e023f */
[----:B------:R-:W-:Y:S01]  /*1070*/  ISETP.GE.AND P3, PT, R4, c[0x0][0x19c], PT ;  /* 0x0000670004007a0c */ /* 0x000fe20003f66270 */
[----:B------:R-:W-:Y:S01]  /*1080*/  IMAD R14, R30, c[0x0][0x180], RZ ;  /* 0x000060001e0e7a24 */ /* 0x000fe200078e02ff */
[----:B------:R-:W-:Y:S01]  /*1090*/  UIMAD.WIDE.U32 UR24, UR14, UR4, URZ ;  /* 0x000000040e1872a5 */ /* 0x000fe2000f8e003f */
[----:B------:R1:W-:Y:S01]  /*10a0*/  LDGSTS.E.BYPASS.LTC128B.128 [R240+0xe080], [R2.64+0x180], !P6 ;  /* 0x0e08018002f07fae */ /* 0x0003e2000f101d56 */
[----:B------:R-:W-:Y:S01]  /*10b0*/  UIMAD UR7, UR14, UR5, UR7 ;  /* 0x000000050e0772a4 */ /* 0x000fe2000f8e0207 */
[----:B------:R-:W-:Y:S01]  /*10c0*/  IMAD R14, R107, c[0x0][0x184], R14 ;  /* 0x000061006b0e7a24 */ /* 0x000fe200078e020e */
[-C--:B------:R-:W-:Y:S01]  /*10d0*/  LEA.HI R15, R18, R248.reuse, RZ, 0x4 ;  /* 0x000000f8120f7211 */ /* 0x080fe200078f20ff */
[----:B------:R2:W-:Y:S01]  /*10e0*/  LDGSTS.E.BYPASS.LTC128B.128 [R240+0x9080], [R6.64], !P5 ;  /* 0x0908000006f07fae */ /* 0x0005e2000e901d56 */
[----:B------:R-:W-:Y:S01]  /*10f0*/  ISETP.GE.AND P5, PT, R21, c[0x0][0x19c], PT ;  /* 0x0000670015007a0c */ /* 0x000fe20003fa6270 */
[----:B------:R-:W-:Y:S01]  /*1100*/  ULDC.64 UR4, c[0x0][0x188] ;  /* 0x0000620000047ab9 */ /* 0x000fe20000000a00 */
[----:B------:R-:W-:Y:S01]  /*1110*/  IMAD.IADD R11, R13, 0x1, R14 ;  /* 0x000000010d0b7824 */ /* 0x000fe200078e020e */
[----:B------:R2:W-:Y:S01]  /*1120*/  LDGSTS.E.BYPASS.LTC128B.128 [R240+0xb080], [R6.64+0x80], !P4 ;  /* 0x0b08008006f07fae */ /* 0x0005e2000e101d56 */
[C---:B------:R-:W-:Y:S01]  /*1130*/  ISETP.LT.OR P4, PT, R0.reuse, 0x1, P3 ;  /* 0x000000010000780c */ /* 0x040fe20001f81670 */
[----:B------:R-:W-:Y:S01]  /*1140*/  UIMAD UR4, UR10, UR4, URZ ;  /* 0x000000040a0472a4 */ /* 0x000fe2000f8e023f */
[----:B------:R-:W-:Y:S01]  /*1150*/  ISETP.LT.OR P3, PT, R0, 0x21, P3 ;  /* 0x000000210000780c */ /* 0x000fe20001f61670 */
[----:B------:R2:W-:Y:S01]  /*1160*/  LDGSTS.E.BYPASS.LTC128B.128 [R240+0xd080], [R6.64+0x100], !P2 ;  /* 0x0d08010006f07fae */ /* 0x0005e2000d101d56 */
[----:B------:R-:W-:Y:S01]  /*1170*/  ISETP.GE.AND P2, PT, R20, c[0x0][0x19c], PT ;  /* 0x0000670014007a0c */ /* 0x000fe20003f46270 */
[----:B------:R-:W-:Y:S01]  /*1180*/  UIADD3 UR7, UR25, UR7, URZ ;  /* 0x0000000719077290 */ /* 0x000fe2000fffe03f */
[----:B------:R-:W-:Y:S01]  /*1190*/  IMAD.WIDE.U32 R34, R31, c[0x0][0x188], R10 ;  /* 0x000062001f227a25 */ /* 0x000fe200078e000a */
[----:B------:R2:W-:Y:S01]  /*11a0*/  LDGSTS.E.BYPASS.LTC128B.128 [R240+0xf080], [R6.64+0x180], !P1 ;  /* 0x0f08018006f07fae */ /* 0x0005e2000c901d56 */
[C---:B------:R-:W-:Y:S01]  /*11b0*/  ISETP.LT.OR P1, PT, R0.reuse, 0x1, P2 ;  /* 0x000000010000780c */ /* 0x040fe20001721670 */
[----:B------:R-:W-:Y:S01]  /*11c0*/  UIMAD UR4, UR12, UR5, UR4 ;  /* 0x000000050c0472a4 */ /* 0x000fe2000f8e0204 */
[----:B------:R-:W-:Y:S01]  /*11d0*/  ISETP.LT.OR P2, PT, R0, 0x21, P2 ;  /* 0x000000210000780c */ /* 0x000fe20001741670 */
[----:B------:R-:W-:Y:S01]  /*11e0*/  IMAD.U32 R10, RZ, RZ, UR7 ;  /* 0x00000007ff0a7e24 */ /* 0x000fe2000f8e00ff */
[----:B------:R-:W-:Y:S01]  /*11f0*/  LEA.HI R16, R18, R248, RZ, 0x5 ;  /* 0x000000f812107211 */ /* 0x000fe200078f28ff */
[----:B------:R-:W-:Y:S01]  /*1200*/  IMAD.U32 R11, RZ, RZ, UR6 ;  /* 0x00000006ff0b7e24 */ /* 0x000fe2000f8e00ff */
[----:B------:R-:W-:Y:S01]  /*1210*/  SHF.R.S32.HI R13, RZ, 0x1f, R17 ;  /* 0x0000001fff0d7819 */ /* 0x000fe20000011411 */
[----:B------:R3:W-:Y:S01]  /*1220*/  STL.64 [R1+0x18], R34 ;  /* 0x0000182201007387 */ /* 0x0007e20000100a00 */
[----:B------:R-:W-:Y:S01]  /*1230*/  IADD3 R23, R35, UR4, RZ ;  /* 0x0000000423177c10 */ /* 0x000fe2000fffe0ff */
[----:B------:R-:W-:Y:S01]  /*1240*/  ULDC.64 UR6, c[0x0][0x208] ;  /* 0x0000820000067ab9 */ /* 0x000fe20000000a00 */
[----:B-1----:R-:W-:Y:S01]  /*1250*/  IMAD.IADD R3, R9, 0x1, R12 ;  /* 0x0000000109037824 */ /* 0x002fe200078e020c */
[C---:B------:R-:W-:Y:S01]  /*1260*/  LEA R2, P6, R8.reuse, c[0x0][0x190], 0x1 ;  /* 0x0000640008027a11 */ /* 0x040fe200078c08ff */
[----:B------:R-:W-:Y:S01]  /*1270*/  IMAD.U32 R9, RZ, RZ, UR25 ;  /* 0x00000019ff097e24 */ /* 0x000fe2000f8e00ff */
[----:B------:R-:W-:Y:S01]  /*1280*/  SHF.R.S32.HI R12, RZ, 0x1f, R16 ;  /* 0x0000001fff0c7819 */ /* 0x000fe20000011410 */
[----:B------:R1:W-:Y:S01]  /*1290*/  STL [R1+0x28], R23 ;  /* 0x0000281701007387 */ /* 0x0003e20000100800 */
[----:B------:R-:W-:Y:S01]  /*12a0*/  LEA.HI.X R3, R8, c[0x0][0x194], R3, 0x1, P6 ;  /* 0x0000650008037a11 */ /* 0x000fe200030f0c03 */
[----:B------:R-:W-:Y:S01]  /*12b0*/  IMAD.MOV.U32 R8, RZ, RZ, c[0x0][0x1ac] ;  /* 0x00006b00ff087624 */ /* 0x000fe200078e00ff */
[C---:B------:R-:W-:Y:S01]  /*12c0*/  ISETP.LT.OR P6, PT, R0.reuse, 0x1, P5 ;  /* 0x000000010000780c */ /* 0x040fe20002fc1670 */
[----:B------:R-:W-:Y:S01]  /*12d0*/  UIMAD UR17, UR17, UR6, URZ ;  /* 0x00000006111172a4 */ /* 0x000fe2000f8e023f */
[----:B------:R-:W-:Y:S01]  /*12e0*/  ISETP.LT.OR P5, PT, R0, 0x21, P5 ;  /* 0x000000210000780c */ /* 0x000fe20002fa1670 */
[----:B------:R4:W-:Y:S01]  /*12f0*/  LDGSTS.E.BYPASS.LTC128B.128 [R240+0x80], [R2.64], !P4 ;  /* 0x0008000002f07fae */ /* 0x0009e2000e101d56 */
[----:B------:R-:W-:Y:S01]  /*1300*/  ULDC.64 UR4, c[0x0][0x218] ;  /* 0x0000860000047ab9 */ /* 0x000fe20000000a00 */
[----:B------:R-:W-:Y:S01]  /*1310*/  IMAD.MOV.U32 R246, RZ, RZ, 0x20 ;  /* 0x00000020fff67424 */ /* 0x000fe200078e00ff */
[----:B------:R-:W-:Y:S01]  /*1320*/  UIMAD UR17, UR14, UR7, UR17 ;  /* 0x000000070e1172a4 */ /* 0x000fe2000f8e0211 */
[----:B------:R4:W-:Y:S01]  /*1330*/  LDGSTS.E.BYPASS.LTC128B.128 [R240+0x2080], [R2.64+0x80], !P1 ;  /* 0x0208008002f07fae */ /* 0x0009e2000c901d56 */
[----:B------:R-:W-:Y:S01]  /*1340*/  ISETP.GE.AND P1, PT, R24, c[0x0][0x19c], PT ;  /* 0x0000670018007a0c */ /* 0x000fe20003f26270 */
[----:B--2---:R-:W-:Y:S01]  /*1350*/  IMAD.MOV.U32 R7, RZ, RZ, c[0x0][0x1a8] ;  /* 0x00006a00ff077624 */ /* 0x004fe200078e00ff */
[----:B------:R-:W-:Y:S01]  /*1360*/  UIMAD UR4, UR10, UR4, URZ ;  /* 0x000000040a0472a4 */ /* 0x000fe2000f8e023f */
[----:B------:R-:W-:Y:S01]  /*1370*/  IMAD.MOV.U32 R166, RZ, RZ, 0x1 ;  /* 0x00000001ffa67424 */ /* 0x000fe200078e00ff */
[----:B------:R-:W-:Y:S01]  /*1380*/  CS2R R128, SRZ ;  /* 0x0000000000807805 */ /* 0x000fe2000001ff00 */
[----:B------:R4:W-:Y:S01]  /*1390*/  LDGSTS.E.BYPASS.LTC128B.128 [R240+0x4080], [R2.64+0x100], !P6 ;  /* 0x0408010002f07fae */ /* 0x0009e2000f101d56 */
[C---:B------:R-:W-:Y:S01]  /*13a0*/  LEA R6, P4, R7.reuse, R2, 0x6 ;  /* 0x0000000207067211 */ /* 0x040fe200078830ff */
[----:B------:R-:W-:Y:S01]  /*13b0*/  UIMAD UR4, UR12, UR5, UR4 ;  /* 0x000000050c0472a4 */ /* 0x000fe2000f8e0204 */
[C---:B------:R-:W-:Y:S01]  /*13c0*/  ISETP.LT.OR P6, PT, R0.reuse, 0x1, P1 ;  /* 0x000000010000780c */ /* 0x040fe20000fc1670 */
[----:B------:R-:W-:Y:S01]  /*13d0*/  CS2R R126, SRZ ;  /* 0x00000000007e7805 */ /* 0x000fe2000001ff00 */
[----:B------:R-:W-:Y:S01]  /*13e0*/  LEA.HI.X R7, R7, R3, R8, 0x6, P4 ;  /* 0x0000000307077211 */ /* 0x000fe200020f3408 */
[----:B------:R-:W-:Y:S01]  /*13f0*/  IMAD.U32 R8, RZ, RZ, UR24 ;  /* 0x00000018ff087e24 */ /* 0x000fe2000f8e00ff */
[----:B------:R-:W-:Y:S01]  /*1400*/  ISETP.LT.OR P1, PT, R0, 0x21, P1 ;  /* 0x000000210000780c */ /* 0x000fe20000f21670 */
[----:B------:R-:W-:Y:S01]  /*1410*/  IMAD R0, R30, c[0x0][0x238], RZ ;  /* 0x00008e001e007a24 */ /* 0x000fe200078e02ff */
[----:B------:R-:W-:Y:S01]  /*1420*/  UIMAD.WIDE.U32 UR24, UR14, UR6, URZ ;  /* 0x000000060e1872a5 */ /* 0x000fe2000f8e003f */
[----:B------:R-:W-:Y:S01]  /*1430*/  CS2R R124, SRZ ;  /* 0x00000000007c7805 */ /* 0x000fe2000001ff00 */
[C---:B------:R-:W-:Y:S01]  /*1440*/  LEA R9, P4, R8.reuse, R34, 0x6 ;  /* 0x0000002208097211 */ /* 0x040fe200078830ff */
[----:B------:R-:W-:Y:S01]  /*1450*/  IMAD R0, R107, c[0x0][0x23c], R0 ;  /* 0x00008f006b007a24 */ /* 0x000fe200078e0200 */
[----:B------:R-:W-:Y:S01]  /*1460*/  UIADD3 UR17, UR25, UR17, URZ ;  /* 0x0000001119117290 */ /* 0x000fe2000fffe03f */
[----:B------:R-:W-:Y:S01]  /*1470*/  CS2R R122, SRZ ;  /* 0x00000000007a7805 */ /* 0x000fe2000001ff00 */
[----:B------:R-:W-:Y:S01]  /*1480*/  LEA.HI.X R8, R8, R23, R10, 0x6, P4 ;  /* 0x0000001708087211 */ /* 0x000fe200020f340a */
[----:B------:R4:W-:Y:S01]  /*1490*/  LDGSTS.E.BYPASS.LTC128B.128 [R240+0x6080], [R2.64+0x180], !P6 ;  /* 0x0608018002f07fae */ /* 0x0009e2000f101d56 */
[----:B------:R-:W-:Y:S01]  /*14a0*/  IADD3 R10, -R11, c[0x0][0x168], -R250 ;  /* 0x00005a000b0a7a10 */ /* 0x000fe20007ffe9fa */
[----:B------:R-:W-:Y:S01]  /*14b0*/  IMAD.MOV.U32 R11, RZ, RZ, c[0x0][0x17c] ;  /* 0x00005f00ff0b7624 */ /* 0x000fe200078e00ff */
[----:B------:R-:W-:Y:S01]  /*14c0*/  ISETP.GE.AND P6, PT, R4, c[0x0][0x16c], PT ;  /* 0x00005b0004007a0c */ /* 0x000fe20003fc6270 */
[----:B------:R2:W-:Y:S01]  /*14d0*/  LDGSTS.E.BYPASS.LTC128B.128 [R240+0x1080], [R6.64], !P3 ;  /* 0x0108000006f07fae */ /* 0x0005e2000d901d56 */
[----:B------:R-:W-:Y:S01]  /*14e0*/  CS2R R120, SRZ ;  /* 0x0000000000787805 */ /* 0x000fe2000001ff00 */
[----:B------:R-:W-:Y:S01]  /*14f0*/  CS2R R118, SRZ ;  /* 0x0000000000767805 */ /* 0x000fe2000001ff00 */
[----:B------:R-:W-:Y:S01]  /*1500*/  ISETP.LT.OR P4, PT, R10, 0x1, P6 ;  /* 0x000000010a00780c */ /* 0x000fe20003781670 */
[----:B------:R2:W-:Y:S01]  /*1510*/  LDGSTS.E.BYPASS.LTC128B.128 [R240+0x3080], [R6.64+0x80], !P2 ;  /* 0x0308008006f07fae */ /* 0x0005e2000d101d56 */
[----:B------:R-:W-:Y:S01]  /*1520*/  ISETP.GE.AND P2, PT, R20, c[0x0][0x16c], PT ;  /* 0x00005b0014007a0c */ /* 0x000fe20003f46270 */
[----:B------:R-:W-:Y:S01]  /*1530*/  CS2R R116, SRZ ;  /* 0x0000000000747805 */ /* 0x000fe2000001ff00 */
[C---:B------:R-:W-:Y:S01]  /*1540*/  ISETP.LT.OR P6, PT, R10.reuse, 0x21, P6 ;  /* 0x000000210a00780c */ /* 0x040fe200037c1670 */
[----:B------:R2:W-:Y:S01]  /*1550*/  LDGSTS.E.BYPASS.LTC128B.128 [R240+0x5080], [R6.64+0x100], !P5 ;  /* 0x0508010006f07fae */ /* 0x0005e2000e901d56 */
[----:B------:R-:W-:Y:S01]  /*1560*/  ISETP.GE.AND P5, PT, R21, c[0x0][0x16c], PT ;  /* 0x00005b0015007a0c */ /* 0x000fe20003fa6270 */
[----:B------:R-:W-:Y:S01]  /*1570*/  CS2R R114, SRZ ;  /* 0x0000000000727805 */ /* 0x000fe2000001ff00 */
[----:B------:R-:W-:Y:S01]  /*1580*/  CS2R R112, SRZ ;  /* 0x0000000000707805 */ /* 0x000fe2000001ff00 */
[----:B------:R2:W-:Y:S01]  /*1590*/  LDGSTS.E.BYPASS.LTC128B.128 [R240+0x7080], [R6.64+0x180], !P1 ;  /* 0x0708018006f07fae */ /* 0x0005e2000c901d56 */
[C---:B------:R-:W-:Y:S01]  /*15a0*/  ISETP.LT.OR P1, PT, R10.reuse, 0x1, P5 ;  /* 0x000000010a00780c */ /* 0x040fe20002f21670 */
        /* <DEDUP_REMOVED lines=8> */
[----:B------:R-:W-:Y:S01]  /*1630*/  CS2R R96, SRZ ;  /* 0x0000000000607805 */ /* 0x000fe2000001ff00 */
[C---:B----4-:R-:W-:Y:S01]  /*1640*/  LEA R2, P3, R9.reuse, c[0x0][0x160], 0x1 ;  /* 0x0000580009027a11 */ /* 0x050fe200078608ff */
[----:B------:R-:W-:Y:S01]  /*1650*/  CS2R R94, SRZ ;  /* 0x00000000005e7805 */ /* 0x000fe2000001ff00 */
[----:B------:R-:W-:Y:S01]  /*1660*/  CS2R R92, SRZ ;  /* 0x00000000005c7805 */ /* 0x000fe2000001ff00 */
[----:B------:R-:W-:Y:S01]  /*1670*/  CS2R R90, SRZ ;  /* 0x00000000005a7805 */ /* 0x000fe2000001ff00 */
[----:B------:R-:W-:Y:S01]  /*1680*/  LEA.HI.X R3, R9, c[0x0][0x164], R8, 0x1, P3 ;  /* 0x0000590009037a11 */ /* 0x000fe200018f0c08 */
[----:B------:R-:W-:Y:S01]  /*1690*/  IMAD.MOV.U32 R9, RZ, RZ, c[0x0][0x178] ;  /* 0x00005e00ff097624 */ /* 0x000fe200078e00ff */
[C---:B------:R-:W-:Y:S01]  /*16a0*/  ISETP.LT.OR P3, PT, R10.reuse, 0x1, P2 ;  /* 0x000000010a00780c */ /* 0x040fe20001761670 */
[----:B------:R-:W-:Y:S01]  /*16b0*/  CS2R R88, SRZ ;  /* 0x0000000000587805 */ /* 0x000fe2000001ff00 */
[----:B------:R-:W-:Y:S01]  /*16c0*/  ISETP.LT.OR P2, PT, R10, 0x21, P2 ;  /* 0x000000210a00780c */ /* 0x000fe20001741670 */
[----:B------:R4:W-:Y:S01]  /*16d0*/  LDGSTS.E.BYPASS.LTC128B.128 [R240+0x10080], [R2.64], !P4 ;  /* 0x1008000002f07fae */ /* 0x0009e2000e101d56 */
[----:B------:R-:W-:Y:S01]  /*16e0*/  ISETP.GE.AND P4, PT, R24, c[0x0][0x16c], PT ;  /* 0x00005b0018007a0c */ /* 0x000fe20003f86270 */
        /* <DEDUP_REMOVED lines=8> */
[----:B------:R4:W-:Y:S01]  /*1770*/  LDGSTS.E.BYPASS.LTC128B.128 [R240+0x12080], [R2.64+0x80], !P3 ;  /* 0x1208008002f07fae */ /* 0x0009e2000d901d56 */
[----:B------:R-:W-:Y:S01]  /*1780*/  ISETP.LT.OR P3, PT, R10, 0x1, P4 ;  /* 0x000000010a00780c */ /* 0x000fe20002761670 */
[----:B------:R-:W-:Y:S01]  /*1790*/  IMAD.IADD R7, R7, 0x1, R0 ;  /* 0x0000000107077824 */ /* 0x000fe200078e0200 */
[----:B------:R-:W-:Y:S01]  /*17a0*/  SHF.R.S32.HI R0, RZ, 0x5, R16 ;  /* 0x00000005ff007819 */ /* 0x000fe20000011410 */
[----:B------:R4:W-:Y:S01]  /*17b0*/  LDGSTS.E.BYPASS.LTC128B.128 [R240+0x14080], [R2.64+0x100], !P1 ;  /* 0x1408010002f07fae */ /* 0x0009e2000c901d56 */
[----:B------:R-:W-:Y:S01]  /*17c0*/  LEA R8, P1, R9, R2, 0x6 ;  /* 0x0000000209087211 */ /* 0x000fe200078230ff */
[----:B------:R-:W-:Y:S01]  /*17d0*/  IMAD.WIDE.U32 R164, R31, c[0x0][0x240], R6 ;  /* 0x000090001fa47a25 */ /* 0x000fe200078e0006 */
[----:B------:R-:W-:Y:S01]  /*17e0*/  LEA.HI R14, R12, R0, RZ, 0x2 ;  /* 0x000000000c0e7211 */ /* 0x000fe200078f10ff */
[----:B------:R-:W-:Y:S01]  /*17f0*/  CS2R R72, SRZ ;  /* 0x0000000000487805 */ /* 0x000fe2000001ff00 */
[----:B------:R-:W-:Y:S01]  /*1800*/  LEA.HI.X R9, R9, R3, R11, 0x6, P1 ;  /* 0x0000000309097211 */ /* 0x000fe200008f340b */
[----:B------:R-:W-:Y:S01]  /*1810*/  IMAD.U32 R6, RZ, RZ, UR7 ;  /* 0x00000007ff067e24 */ /* 0x000fe2000f8e00ff */
[----:B------:R-:W-:Y:S01]  /*1820*/  LOP3.LUT R14, R14, 0xfffffffc, RZ, 0xc0, !PT ;  /* 0xfffffffc0e0e7812 */ /* 0x000fe200078ec0ff */
[----:B------:R-:W-:Y:S01]  /*1830*/  STL.64 [R1+0x30], R164 ;  /* 0x000030a401007387 */ /* 0x000fe20000100a00 */
[----:B------:R-:W-:Y:S01]  /*1840*/  ISETP.GE.AND P1, PT, R4, c[0x0][0x16c], PT ;  /* 0x00005b0004007a0c */ /* 0x000fe20003f26270 */
[----:B------:R-:W-:Y:S01]  /*1850*/  CS2R R70, SRZ ;  /* 0x0000000000467805 */ /* 0x000fe2000001ff00 */
[----:B------:R-:W-:Y:S01]  /*1860*/  ISETP.LT.OR P4, PT, R10, 0x21, P4 ;  /* 0x000000210a00780c */ /* 0x000fe20002781670 */
[----:B------:R4:W-:Y:S01]  /*1870*/  LDGSTS.E.BYPASS.LTC128B.128 [R240+0x16080], [R2.64+0x180], !P3 ;  /* 0x1608018002f07fae */ /* 0x0009e2000d901d56 */
[----:B------:R-:W-:Y:S01]  /*1880*/  IMAD.IADD R19, R0, 0x1, -R14 ;  /* 0x0000000100137824 */ /* 0x000fe200078e0a0e */
[----:B------:R-:W-:Y:S01]  /*1890*/  ISETP.GE.AND P3, PT, R4, c[0x0][0x1fc], PT ;  /* 0x00007f0004007a0c */ /* 0x000fe20003f66270 */
[----:B------:R-:W-:Y:S01]  /*18a0*/  CS2R R68, SRZ ;  /* 0x0000000000447805 */ /* 0x000fe2000001ff00 */
[----:B------:R-:W-:Y:S01]  /*18b0*/  SEL R33, RZ, 0x1, P1 ;  /* 0x00000001ff217807 */ /* 0x000fe20000800000 */
[----:B------:R2:W-:Y:S01]  /*18c0*/  LDGSTS.E.BYPASS.LTC128B.128 [R240+0x11080], [R8.64], !P6 ;  /* 0x1108000008f07fae */ /* 0x0005e2000f101d56 */
[----:B---3--:R-:W-:Y:S01]  /*18d0*/  SEL R34, RZ, 0x1, P3 ;  /* 0x00000001ff227807 */ /* 0x008fe20001800000 */
[----:B------:R-:W-:Y:S01]  /*18e0*/  CS2R R66, SRZ ;  /* 0x0000000000427805 */ /* 0x000fe2000001ff00 */
[----:B------:R-:W-:Y:S01]  /*18f0*/  ISETP.GE.AND P3, PT, R24, c[0x0][0x16c], PT ;  /* 0x00005b0018007a0c */ /* 0x000fe20003f66270 */
[----:B------:R2:W-:Y:S01]  /*1900*/  LDGSTS.E.BYPASS.LTC128B.128 [R240+0x13080], [R8.64+0x80], !P2 ;  /* 0x1308008008f07fae */ /* 0x0005e2000d101d56 */
[----:B------:R-:W-:Y:S01]  /*1910*/  ISETP.GE.AND P6, PT, R4, c[0x0][0x1fc], PT ;  /* 0x00007f0004007a0c */ /* 0x000fe20003fc6270 */
[----:B------:R-:W-:Y:S01]  /*1920*/  CS2R R64, SRZ ;  /* 0x0000000000407805 */ /* 0x000fe2000001ff00 */
[----:B------:R-:W-:Y:S01]  /*1930*/  SEL R243, RZ, 0x8, P3 ;  /* 0x00000008fff37807 */ /* 0x000fe20001800000 */
[----:B------:R2:W-:Y:S01]  /*1940*/  LDGSTS.E.BYPASS.LTC128B.128 [R240+0x15080], [R8.64+0x100], !P5 ;  /* 0x1508010008f07fae */ /* 0x0005e2000e901d56 */
[----:B------:R-:W-:Y:S01]  /*1950*/  ISETP.GE.AND P3, PT, R21, c[0x0][0x1fc], PT ;  /* 0x00007f0015007a0c */ /* 0x000fe20003f66270 */
[----:B------:R-:W-:Y:S01]  /*1960*/  CS2R R62, SRZ ;  /* 0x00000000003e7805 */ /* 0x000fe2000001ff00 */
[C---:B------:R-:W-:Y:S01]  /*1970*/  ISETP.GE.AND P5, PT, R20.reuse, c[0x0][0x1fc], PT ;  /* 0x00007f0014007a0c */ /* 0x040fe20003fa6270 */
[----:B------:R2:W-:Y:S01]  /*1980*/  LDGSTS.E.BYPASS.LTC128B.128 [R240+0x17080], [R8.64+0x180], !P4 ;  /* 0x1708018008f07fae */ /* 0x0005e2000e101d56 */
[----:B------:R-:W-:Y:S01]  /*1990*/  ISETP.GE.AND P4, PT, R20, c[0x0][0x16c], PT ;  /* 0x00005b0014007a0c */ /* 0x000fe20003f86270 */
        /* <DEDUP_REMOVED lines=8> */
[----:B----4-:R-:W-:Y:S01]  /*1a20*/  SHF.R.S32.HI R3, RZ, 0x4, R15 ;  /* 0x00000004ff037819 */ /* 0x010fe2000001140f */
        /* <DEDUP_REMOVED lines=8> */
[----:B------:R-:W-:Y:S01]  /*1ab0*/  USHF.L.U64.HI UR7, UR6, 0x5, UR7 ;  /* 0x0000000506077899 */ /* 0x000fe20008010207 */
[----:B------:R-:W-:Y:S01]  /*1ac0*/  LEA.HI R11, R0, R0, RZ, 0x1 ;  /* 0x00000000000b7211 */ /* 0x000fe200078f08ff */
[----:B------:R-:W-:-:S02]  /*1ad0*/  UISETP.GT.AND UP1, UPT, UR11, -0x1, UPT ;  /* 0xffffffff0b00788c */ /* 0x000fc4000bf24270 */
[----:B------:R-:W-:Y:S01]  /*1ae0*/  IMAD.IADD R236, R3, 0x1, -R12 ;  /* 0x0000000103ec7824 */ /* 0x000fe200078e0a0c */
[----:B------:R-:W-:Y:S01]  /*1af0*/  LOP3.LUT R11, R11, 0xfffffffe, RZ, 0xc0, !PT ;  /* 0xfffffffe0b0b7812 */ /* 0x000fe200078ec0ff */
[----:B------:R-:W-:Y:S01]  /*1b00*/  IMAD R3, R251, c[0x0][0x208], RZ ;  /* 0x00008200fb037a24 */ /* 0x000fe200078e02ff */
[----:B------:R-:W-:-:S03]  /*1b10*/  LOP3.LUT R12, R13, 0xfffffff8, RZ, 0xc0, !PT ;  /* 0xfffffff80d0c7812 */ /* 0x000fc600078ec0ff */
[----:B-1----:R-:W-:Y:S02]  /*1b20*/  IMAD.IADD R23, R0, 0x1, -R11 ;  /* 0x0000000100177824 */ /* 0x002fe400078e0a0b */
[----:B------:R-:W-:Y:S01]  /*1b30*/  IMAD.IADD R22, R2, 0x1, -R12 ;  /* 0x0000000102167824 */ /* 0x000fe200078e0a0c */
[C---:B------:R-:W-:Y:S01]  /*1b40*/  @!P0 LEA R12, P2, R25.reuse, c[0x0][0x258], 0x2 ;  /* 0x00009600190c8a11 */ /* 0x040fe200078410ff */
[C---:B------:R-:W-:Y:S02]  /*1b50*/  IMAD R0, R250.reuse, c[0x0][0x20c], R3 ;  /* 0x00008300fa007a24 */ /* 0x040fe400078e0203 */
[----:B------:R-:W-:Y:S01]  /*1b60*/  IMAD.WIDE.U32 R2, R250, c[0x0][0x208], R4 ;  /* 0x00008200fa027a25 */ /* 0x000fe200078e0004 */
[----:B------:R-:W-:Y:S02]  /*1b70*/  @!P0 LEA.HI.X R13, R25, c[0x0][0x25c], R28, 0x2, P2 ;  /* 0x00009700190d8a11 */ /* 0x000fe400010f141c */
[----:B------:R-:W-:Y:S01]  /*1b80*/  SEL R28, RZ, 0xffffffff, P4 ;  /* 0xffffffffff1c7807 */ /* 0x000fe20002000000 */
[----:B------:R-:W-:Y:S01]  /*1b90*/  IMAD.IADD R3, R3, 0x1, R0 ;  /* 0x0000000103037824 */ /* 0x000fe200078e0200 */
[----:B------:R-:W-:Y:S01]  /*1ba0*/  ISETP.GE.AND P4, PT, R21, c[0x0][0x16c], PT ;  /* 0x00005b0015007a0c */ /* 0x000fe20003f86270 */
[----:B------:R-:W-:Y:S01]  /*1bb0*/  IMAD R0, R30, c[0x0][0x210], RZ ;  /* 0x000084001e007a24 */ /* 0x000fe200078e02ff */
[----:B------:R-:W-:Y:S01]  /*1bc0*/  SEL R30, RZ, 0x4, P3 ;  /* 0x00000004ff1e7807 */ /* 0x000fe20001800000 */
[----:B------:R-:W-:Y:S01]  /*1bd0*/  IMAD.WIDE.U32 R2, R107, c[0x0][0x210], R2 ;  /* 0x000084006b027a25 */ /* 0x000fe200078e0002 */
[----:B------:R-:W-:-:S02]  /*1be0*/  ISETP.LT.OR P3, PT, R10, 0x1, P6 ;  /* 0x000000010a00780c */ /* 0x000fc40003761670 */
[----:B------:R-:W-:Y:S01]  /*1bf0*/  ISETP.GE.AND P2, PT, R20, c[0x0][0x1fc], PT ;  /* 0x00007f0014007a0c */ /* 0x000fe20003f46270 */
[----:B------:R-:W-:Y:S01]  /*1c00*/  IMAD R0, R107, c[0x0][0x214], R0 ;  /* 0x000085006b007a24 */ /* 0x000fe200078e0200 */
[C---:B------:R-:W-:Y:S01]  /*1c10*/  ISETP.LT.OR P6, PT, R10.reuse, 0x21, P6 ;  /* 0x000000210a00780c */ /* 0x040fe200037c1670 */
[----:B------:R-:W-:Y:S01]  /*1c20*/  CS2R R106, SRZ ;  /* 0x00000000006a7805 */ /* 0x000fe2000001ff00 */
[----:B------:R-:W-:Y:S01]  /*1c30*/  SEL R25, RZ, 0xffffffff, P2 ;  /* 0xffffffffff197807 */ /* 0x000fe20001000000 */
[----:B------:R-:W-:Y:S01]  /*1c40*/  IMAD.IADD R3, R3, 0x1, R0 ;  /* 0x0000000103037824 */ /* 0x000fe200078e0200 */
[C---:B------:R-:W-:Y:S01]  /*1c50*/  ISETP.LT.OR P2, PT, R10.reuse, 0x1, P5 ;  /* 0x000000010a00780c */ /* 0x040fe20002f41670 */
[----:B------:R-:W-:Y:S01]  /*1c60*/  IMAD.U32 R0, RZ, RZ, UR17 ;  /* 0x00000011ff007e24 */ /* 0x000fe2000f8e00ff */
[----:B------:R-:W-:Y:S01]  /*1c70*/  ISETP.LT.OR P5, PT, R10, 0x21, P5 ;  /* 0x000000210a00780c */ /* 0x000fe20002fa1670 */
[----:B------:R-:W-:Y:S01]  /*1c80*/  IMAD.WIDE.U32 R36, R31, c[0x0][0x218], R2 ;  /* 0x000086001f247a25 */ /* 0x000fe200078e0002 */
[----:B------:R-:W-:-:S02]  /*1c90*/  SEL R31, RZ, 0x4, P4 ;  /* 0x00000004ff1f7807 */ /* 0x000fc40002000000 */
[----:B------:R-:W-:Y:S01]  /*1ca0*/  ISETP.GE.AND P4, PT, R21, c[0x0][0x1fc], PT ;  /* 0x00007f0015007a0c */ /* 0x000fe20003f86270 */
[----:B------:R-:W-:Y:S01]  /*1cb0*/  IMAD.U32 R2, RZ, RZ, UR24 ;  /* 0x00000018ff027e24 */ /* 0x000fe2000f8e00ff */
[----:B------:R-:W-:Y:S01]  /*1cc0*/  IADD3 R35, R37, UR4, RZ ;  /* 0x0000000425237c10 */ /* 0x000fe2000fffe0ff */
[----:B------:R-:W-:Y:S01]  /*1cd0*/  IMAD.U32 R3, RZ, RZ, UR25 ;  /* 0x00000019ff037e24 */ /* 0x000fe2000f8e00ff */
[----:B------:R-:W-:Y:S01]  /*1ce0*/  ULDC.64 UR4, c[0x0][0x240] ;  /* 0x0000900000047ab9 */ /* 0x000fe20000000a00 */
[----:B------:R1:W-:Y:S01]  /*1cf0*/  STL.64 [R1+0x10], R36 ;  /* 0x0000102401007387 */ /* 0x0003e20000100a00 */
[C---:B------:R-:W-:Y:S01]  /*1d00*/  LEA R3, P1, R2.reuse, R36, 0x6 ;  /* 0x0000002402037211 */ /* 0x040fe200078230ff */
[----:B------:R-:W-:Y:S02]  /*1d10*/  UIMAD UR4, UR10, UR4, URZ ;  /* 0x000000040a0472a4 */ /* 0x000fe4000f8e023f */
[----:B------:R3:W-:Y:S01]  /*1d20*/  STL [R1+0x24], R35 ;  /* 0x0000242301007387 */ /* 0x0007e20000100800 */
[----:B------:R-:W-:Y:S01]  /*1d30*/  LEA.HI.X R0, R2, R35, R0, 0x6, P1 ;  /* 0x0000002302007211 */ /* 0x000fe200008f3400 */
[----:B------:R-:W-:Y:S01]  /*1d40*/  UIMAD UR12, UR12, UR5, UR4 ;  /* 0x000000050c0c72a4 */ /* 0x000fe2000f8e0204 */
[----:B------:R-:W-:Y:S01]  /*1d50*/  LEA R4, P1, R3, c[0x0][0x1f0], 0x1 ;  /* 0x00007c0003047a11 */ /* 0x000fe200078208ff */
[----:B------:R-:W-:Y:S01]  /*1d60*/  UMOV UR10, 0x1 ;  /* 0x00000001000a7882 */ /* 0x000fe20000000000 */
[----:B------:R-:W-:Y:S01]  /*1d70*/  LOP3.LUT R2, R15, 0xfffffff0, RZ, 0xc0, !PT ;  /* 0xfffffff00f027812 */ /* 0x000fe200078ec0ff */
[----:B------:R-:W-:Y:S01]  /*1d80*/  ULDC UR5, c[0x0][0x198] ;  /* 0x0000660000057ab9 */ /* 0x000fe20000000800 */
[----:B------:R-:W-:Y:S01]  /*1d90*/  LEA.HI.X R5, R3, c[0x0][0x1f4], R0, 0x1, P1 ;  /* 0x00007d0003057a11 */ /* 0x000fe200008f0c00 */
[----:B------:R-:W-:Y:S01]  /*1da0*/  @!P0 IMAD.SHL.U32 R0, R248, 0x10, RZ ;  /* 0x00000010f8008824 */ /* 0x000fe200078e00ff */
[----:B------:R-:W-:Y:S01]  /*1db0*/  ISETP.GE.AND P1, PT, R24, c[0x0][0x1fc], PT ;  /* 0x00007f0018007a0c */ /* 0x000fe20003f26270 */
[----:B------:R-:W-:Y:S01]  /*1dc0*/  IMAD.U32 R3, RZ, RZ, UR6 ;  /* 0x00000006ff037e24 */ /* 0x000fe2000f8e00ff */
[----:B------:R-:W-:-:S02]  /*1dd0*/  UIADD3 UR5, -UR15, UR5, UR10 ;  /* 0x000000050f057290 */ /* 0x000fc4000fffe10a */
[----:B------:R4:W-:Y:S01]  /*1de0*/  @!P0 LDGSTS.E.BYPASS.LTC128B.128 [R0+0x20080], [R12.64] ;  /* 0x200800000c008fae */ /* 0x0009e2000b901d56 */
[----:B------:R-:W-:Y:S01]  /*1df0*/  SEL R242, RZ, 0x8, P1 ;  /* 0x00000008fff27807 */ /* 0x000fe20000800000 */
[----:B------:R-:W-:Y:S01]  /*1e00*/  ULDC UR4, c[0x0][0x2a0] ;  /* 0x0000a80000047ab9 */ /* 0x000fe20000000800 */
[C---:B------:R-:W-:Y:S01]  /*1e10*/  ISETP.LT.OR P1, PT, R10.reuse, 0x1, P4 ;  /* 0x000000010a00780c */ /* 0x040fe20002721670 */
[----:B------:R-:W0:Y:S01]  /*1e20*/  LDGDEPBAR ;  /* 0x00000000000079af */ /* 0x000e220000000000 */
[----:B------:R-:W-:Y:S01]  /*1e30*/  ISETP.LT.OR P4, PT, R10, 0x21, P4 ;  /* 0x000000210a00780c */ /* 0x000fe20002781670 */
[----:B------:R-:W-:Y:S02]  /*1e40*/  ULOP3.LUT UR4, URZ, UR4, URZ, 0x33, !UPT ;  /* 0x000000043f047292 */ /* 0x000fe4000f8e333f */
[----:B------:R5:W-:Y:S01]  /*1e50*/  LDGSTS.E.BYPASS.LTC128B.128 [R240+0x18080], [R4.64], !P3 ;  /* 0x1808000004f07fae */ /* 0x000be2000d901d56 */
[----:B------:R-:W-:Y:S01]  /*1e60*/  USHF.L.U32 UR6, UR6, 0x5, URZ ;  /* 0x0000000506067899 */ /* 0x000fe2000800063f */
[----:B-1----:R-:W-:-:S02]  /*1e70*/  CS2R R36, SRZ ;  /* 0x0000000000247805 */ /* 0x002fc4000001ff00 */
[----:B------:R5:W-:Y:S01]  /*1e80*/  LDGSTS.E.BYPASS.LTC128B.128 [R240+0x1a080], [R4.64+0x80], !P2 ;  /* 0x1a08008004f07fae */ /* 0x000be2000d101d56 */
[----:B------:R-:W-:-:S03]  /*1e90*/  LEA R20, P2, R27, c[0x0][0x280], 0x2 ;  /* 0x0000a0001b147a11 */ /* 0x000fc600078410ff */
[----:B------:R5:W-:Y:S01]  /*1ea0*/  LDGSTS.E.BYPASS.LTC128B.128 [R240+0x1c080], [R4.64+0x100], !P1 ;  /* 0x1c08010004f07fae */ /* 0x000be2000c901d56 */
[----:B------:R-:W-:Y:S01]  /*1eb0*/  LEA.HI.X R21, R27, c[0x0][0x284], R32, 0x2, P2 ;  /* 0x0000a1001b157a11 */ /* 0x000fe200010f1420 */
[----:B----4-:R-:W-:Y:S01]  /*1ec0*/  IMAD.IADD R0, R248, 0x1, -R2 ;  /* 0x00000001f8007824 */ /* 0x010fe200078e0a02 */
[----:B------:R-:W-:-:S04]  /*1ed0*/  LEA R12, P3, R3, R4, 0x6 ;  /* 0x00000004030c7211 */ /* 0x000fc800078630ff */
[----:B------:R-:W-:Y:S02]  /*1ee0*/  SHF.R.S32.HI R2, RZ, 0x1f, R0 ;  /* 0x0000001fff027819 */ /* 0x000fe40000011400 */
[----:B------:R-:W-:Y:S01]  /*1ef0*/  LEA.HI.X R13, R3, R5, R6, 0x6, P3 ;  /* 0x00000005030d7211 */ /* 0x000fe200018f3406 */
[----:B------:R-:W-:Y:S01]  /*1f00*/  IMAD.SHL.U32 R3, R250, 0x8, RZ ;  /* 0x00000008fa037824 */ /* 0x000fe200078e00ff */
[----:B------:R-:W-:Y:S02]  /*1f10*/  LEA.HI R230, R2, R0, RZ, 0x3 ;  /* 0x0000000002e67211 */ /* 0x000fe400078f18ff */
[----:B------:R-:W-:Y:S02]  /*1f20*/  LOP3.LUT R6, R16, 0xffffffe0, RZ, 0xc0, !PT ;  /* 0xffffffe010067812 */ /* 0x000fe400078ec0ff */
[C---:B------:R-:W-:Y:S01]  /*1f30*/  LOP3.LUT R2, R230.reuse, 0xfffffff8, RZ, 0xc0, !PT ;  /* 0xfffffff8e6027812 */ /* 0x040fe200078ec0ff */
[----:B------:R-:W-:Y:S01]  /*1f40*/  IMAD.SHL.U32 R230, R230, 0x40, RZ ;  /* 0x00000040e6e67824 */ /* 0x000fe200078e00ff */
[----:B------:R-:W-:Y:S01]  /*1f50*/  ISETP.GE.AND P3, PT, R24, c[0x0][0x1fc], PT ;  /* 0x00007f0018007a0c */ /* 0x000fe20003f66270 */
[----:B------:R-:W-:Y:S01]  /*1f60*/  IMAD.IADD R6, R248, 0x1, -R6 ;  /* 0x00000001f8067824 */ /* 0x000fe200078e0a06 */
[----:B------:R-:W-:Y:S01]  /*1f70*/  LOP3.LUT R3, R3, 0x8, RZ, 0xc0, !PT ;  /* 0x0000000803037812 */ /* 0x000fe200078ec0ff */
[----:B------:R-:W-:Y:S01]  /*1f80*/  IMAD.IADD R11, R0, 0x1, -R2 ;  /* 0x00000001000b7824 */ /* 0x000fe200078e0a02 */
[----:B------:R-:W-:Y:S01]  /*1f90*/  ISETP.LT.OR P1, PT, R10, 0x1, P3 ;  /* 0x000000010a00780c */ /* 0x000fe20001f21670 */
[----:B------:R-:W-:Y:S01]  /*1fa0*/  IMAD.SHL.U32 R0, R29, 0x40, RZ ;  /* 0x000000401d007824 */ /* 0x000fe200078e00ff */
[----:B------:R-:W-:-:S02]  /*1fb0*/  SHF.R.S32.HI R7, RZ, 0x1f, R6 ;  /* 0x0000001fff077819 */ /* 0x000fc40000011406 */
[----:B------:R-:W-:Y:S02]  /*1fc0*/  ISETP.LT.OR P3, PT, R10, 0x21, P3 ;  /* 0x000000210a00780c */ /* 0x000fe40001f61670 */
[----:B------:R-:W-:Y:S02]  /*1fd0*/  LEA.HI R2, R18, R248, RZ, 0x7 ;  /* 0x000000f812027211 */ /* 0x000fe400078f38ff */
[----:B------:R-:W-:Y:S02]  /*1fe0*/  LOP3.LUT R0, R0, 0x1c0, RZ, 0xc0, !PT ;  /* 0x000001c000007812 */ /* 0x000fe400078ec0ff */
[----:B------:R-:W-:Y:S01]  /*1ff0*/  LEA.HI R10, R7, R6, RZ, 0x2 ;  /* 0x00000006070a7211 */ /* 0x000fe200078f10ff */
[----:B------:R-:W-:Y:S01]  /*2000*/  IMAD.SHL.U32 R7, R23, 0x10, RZ ;  /* 0x0000001017077824 */ /* 0x000fe200078e00ff */
[----:B------:R-:W-:Y:S01]  /*2010*/  SHF.R.S32.HI R16, RZ, 0x7, R2 ;  /* 0x00000007ff107819 */ /* 0x000fe20000011402 */
[----:B------:R5:W-:Y:S01]  /*2020*/  LDGSTS.E.BYPASS.LTC128B.128 [R240+0x1e080], [R4.64+0x180], !P1 ;  /* 0x1e08018004f07fae */ /* 0x000be2000c901d56 */
[----:B------:R-:W-:-:S02]  /*2030*/  SHF.R.U32.HI R2, RZ, 0x3, R0 ;  /* 0x00000003ff027819 */ /* 0x000fc40000011600 */
[----:B--2---:R-:W-:Y:S01]  /*2040*/  LOP3.LUT R9, R10, 0x7ffffffc, RZ, 0xc0, !PT ;  /* 0x7ffffffc0a097812 */ /* 0x004fe200078ec0ff */
[----:B------:R-:W-:Y:S01]  /*2050*/  IMAD R8, R236, 0x2, R16 ;  /* 0x00000002ec087824 */ /* 0x000fe200078e0210 */
[----:B------:R-:W-:Y:S01]  /*2060*/  LOP3.LUT R7, R0, 0x10, R7, 0xf8, !PT ;  /* 0x0000001000077812 */ /* 0x000fe200078ef807 */
[----:B------:R1:W-:Y:S01]  /*2070*/  LDGSTS.E.BYPASS.LTC128B.128 [R240+0x19080], [R12.64], !P6 ;  /* 0x190800000cf07fae */ /* 0x0003e2000f101d56 */
[----:B------:R-:W-:Y:S01]  /*2080*/  LOP3.LUT R0, R2, R3, R0, 0x1e, !PT ;  /* 0x0000000302007212 */ /* 0x000fe200078e1e00 */
[----:B------:R-:W-:Y:S01]  /*2090*/  IMAD.IADD R14, R6, 0x1, -R9 ;  /* 0x00000001060e7824 */ /* 0x000fe200078e0a09 */
[C---:B------:R-:W-:Y:S01]  /*20a0*/  LEA.HI R6, R16.reuse, R16, RZ, 0x1 ;  /* 0x0000001010067211 */ /* 0x040fe200078f08ff */
[----:B------:R-:W-:Y:S01]  /*20b0*/  IMAD.SHL.U32 R9, R16, 0x8, RZ ;  /* 0x0000000810097824 */ /* 0x000fe200078e00ff */
[----:B------:R-:W-:Y:S01]  /*20c0*/  LOP3.LUT R15, R2, R7, R3, 0x1e, !PT ;  /* 0x00000007020f7212 */ /* 0x000fe200078e1e03 */
[----:B------:R-:W-:Y:S01]  /*20d0*/  IMAD.U32 R2, R8, 0x200, R0 ;  /* 0x0000020008027824 */ /* 0x000fe200078e0000 */
[----:B------:R-:W-:Y:S01]  /*20e0*/  LOP3.LUT R8, R6, 0x1ffffffe, RZ, 0xc0, !PT ;  /* 0x1ffffffe06087812 */ /* 0x000fe200078ec0ff */
[----:B------:R-:W-:Y:S01]  /*20f0*/  IMAD.SHL.U32 R0, R236, 0x20, RZ ;  /* 0x00000020ec007824 */ /* 0x000fe200078e00ff */
[----:B------:R-:W-:Y:S01]  /*2100*/  R2P PR, R11, 0x6 ;  /* 0x000000060b007804 */ /* 0x000fe20000000000 */
[----:B------:R-:W-:Y:S01]  /*2110*/  IMAD.SHL.U32 R6, R22, 0x40, RZ ;  /* 0x0000004016067824 */ /* 0x000fe200078e00ff */
[----:B------:R-:W-:Y:S01]  /*2120*/  LOP3.LUT R230, R230, 0xfffffe00, RZ, 0xc0, !PT ;  /* 0xfffffe00e6e67812 */ /* 0x000fe200078ec0ff */
[----:B------:R-:W-:Y:S01]  /*2130*/  IMAD.SHL.U32 R7, R26, 0x8, RZ ;  /* 0x000000081a077824 */ /* 0x000fe200078e00ff */
[----:B------:R-:W-:Y:S01]  /*2140*/  LOP3.LUT R3, R0, 0x20, RZ, 0xc0, !PT ;  /* 0x0000002000037812 */ /* 0x000fe200078ec0ff */
[----:B------:R-:W-:Y:S01]  /*2150*/  IMAD.IADD R8, R16, 0x1, -R8 ;  /* 0x0000000110087824 */ /* 0x000fe200078e0a08 */
[----:B------:R-:W-:Y:S01]  /*2160*/  LOP3.LUT R0, R6, 0x1c0, RZ, 0xc0, !PT ;  /* 0x000001c006007812 */ /* 0x000fe200078ec0ff */
[----:B------:R-:W-:Y:S01]  /*2170*/  IMAD.SHL.U32 R6, R25, 0x2, RZ ;  /* 0x0000000219067824 */ /* 0x000fe200078e00ff */
[----:B------:R-:W-:Y:S01]  /*2180*/  LOP3.LUT R16, R3, 0x18, R7, 0xf8, !PT ;  /* 0x0000001803107812 */ /* 0x000fe200078ef807 */
[----:B------:R-:W-:Y:S01]  /*2190*/  IMAD.SHL.U32 R7, R28, 0x2, RZ ;  /* 0x000000021c077824 */ /* 0x000fe200078e00ff */
[----:B------:R-:W-:Y:S01]  /*21a0*/  LOP3.LUT R3, R0, 0x8, R9, 0xf8, !PT ;  /* 0x0000000800037812 */ /* 0x000fe200078ef809 */
[----:B------:R-:W-:Y:S01]  /*21b0*/  IMAD R14, R8, 0x4, R14 ;  /* 0x00000004080e7824 */ /* 0x000fe200078e020e */
[----:B------:R-:W-:Y:S01]  /*21c0*/  SHF.R.U32.HI R0, RZ, 0x3, R0 ;  /* 0x00000003ff007819 */ /* 0x000fe20000011600 */
[----:B------:R-:W-:Y:S01]  /*21d0*/  IMAD.SHL.U32 R8, R19, 0x400, RZ ;  /* 0x0000040013087824 */ /* 0x000fe200078e00ff */
[----:B------:R-:W-:Y:S01]  /*21e0*/  LOP3.LUT R7, R7, 0x2, R33, 0xe2, !PT ;  /* 0x0000000207077812 */ /* 0x000fe200078ee221 */
[----:B------:R1:W-:Y:S01]  /*21f0*/  LDGSTS.E.BYPASS.LTC128B.128 [R240+0x1b080], [R12.64+0x80], !P5 ;  /* 0x1b0800800cf07fae */ /* 0x0003e2000e901d56 */
[----:B------:R-:W-:Y:S01]  /*2200*/  LOP3.LUT R9, R3, R0, RZ, 0x3c, !PT ;  /* 0x0000000003097212 */ /* 0x000fe200078e3cff */
[----:B---3--:R-:W-:Y:S01]  /*2210*/  IMAD.SHL.U32 R35, R14, 0x2, RZ ;  /* 0x000000020e237824 */ /* 0x008fe200078e00ff */
[----:B------:R-:W-:Y:S01]  /*2220*/  SHF.R.S32.HI R3, RZ, 0x2, R10 ;  /* 0x00000002ff037819 */ /* 0x000fe2000001140a */
[----:B------:R1:W-:Y:S01]  /*2230*/  LDGSTS.E.BYPASS.LTC128B.128 [R240+0x1d080], [R12.64+0x100], !P4 ;  /* 0x1d0801000cf07fae */ /* 0x0003e2000e101d56 */
[----:B------:R-:W-:Y:S01]  /*2240*/  LOP3.LUT R0, R17, 0x3ffffffc, RZ, 0xc0, !PT ;  /* 0x3ffffffc11007812 */ /* 0x000fe200078ec0ff */
[----:B------:R-:W-:Y:S01]  /*2250*/  IMAD.MOV.U32 R17, RZ, RZ, 0x10 ;  /* 0x00000010ff117424 */ /* 0x000fe200078e00ff */
[----:B------:R-:W-:Y:S01]  /*2260*/  LOP3.LUT R6, R6, 0x2, R34, 0xe2, !PT ;  /* 0x0000000206067812 */ /* 0x000fe200078ee222 */
[----:B------:R-:W-:Y:S01]  /*2270*/  IMAD R241, R19, 0x10, R3 ;  /* 0x0000001013f17824 */ /* 0x000fe200078e0203 */
[----:B------:R-:W-:Y:S01]  /*2280*/  LOP3.LUT R243, R243, R7, R31, 0xfe, !PT ;  /* 0x00000007f3f37212 */ /* 0x000fe200078efe1f */
[----:B------:R-:W-:Y:S01]  /*2290*/  IMAD.SHL.U32 R3, R11, 0x40, RZ ;  /* 0x000000400b037824 */ /* 0x000fe200078e00ff */
[----:B------:R-:W-:Y:S01]  /*22a0*/  LOP3.LUT R242, R242, R6, R30, 0xfe, !PT ;  /* 0x00000006f2f27212 */ /* 0x000fe200078efe1e */
[----:B-----5:R-:W-:Y:S01]  /*22b0*/  IMAD.IADD R4, R248, 0x1, -R0 ;  /* 0x00000001f8047824 */ /* 0x020fe200078e0a00 */
[----:B------:R-:W-:Y:S01]  /*22c0*/  SEL R5, R17, 0xfffffff0, !P1 ;  /* 0xfffffff011057807 */ /* 0x000fe20004800000 */
[----:B------:R-:W-:Y:S01]  /*22d0*/  IMAD R0, R236, 0x200, R15 ;  /* 0x00000200ec007824 */ /* 0x000fe200078e020f */
[----:B------:R-:W-:Y:S01]  /*22e0*/  LOP3.LUT R3, R3, 0x1c0, RZ, 0xc0, !PT ;  /* 0x000001c003037812 */ /* 0x000fe200078ec0ff */
[----:B------:R-:W-:Y:S01]  /*22f0*/  IMAD R7, R4, 0x2, R8 ;  /* 0x0000000204077824 */ /* 0x000fe200078e0208 */
[----:B------:R-:W-:Y:S01]  /*2300*/  SEL R4, R246, 0xffffffe0, !P2 ;  /* 0xffffffe0f6047807 */ /* 0x000fe20005000000 */
[----:B------:R-:W-:Y:S01]  /*2310*/  IMAD.SHL.U32 R236, R236, 0x8, RZ ;  /* 0x00000008ecec7824 */ /* 0x000fe200078e00ff */
[----:B------:R-:W-:Y:S01]  /*2320*/  SHF.R.U32.HI R6, RZ, 0x3, R3 ;  /* 0x00000003ff067819 */ /* 0x000fe20000011603 */
[----:B------:R-:W-:Y:S01]  /*2330*/  IMAD.IADD R10, R9, 0x1, R7 ;  /* 0x00000001090a7824 */ /* 0x000fe200078e0207 */
[----:B------:R-:W-:Y:S01]  /*2340*/  R2P PR, R29, 0x6 ;  /* 0x000000061d007804 */ /* 0x000fe20000000000 */
[----:B------:R1:W-:Y:S01]  /*2350*/  LDGSTS.E.BYPASS.LTC128B.128 [R240+0x1f080], [R12.64+0x180], !P3 ;  /* 0x1f0801800cf07fae */ /* 0x0003e2000d901d56 */
[----:B------:R-:W-:Y:S01]  /*2360*/  LOP3.LUT R236, R3, 0x8, R236, 0xf8, !PT ;  /* 0x0000000803ec7812 */ /* 0x000fe200078ef8ec */
[----:B------:R-:W-:Y:S01]  /*2370*/  IMAD.SHL.U32 R244, R10, 0x2, RZ ;  /* 0x000000020af47824 */ /* 0x000fe200078e00ff */
[----:B------:R-:W-:Y:S01]  /*2380*/  LOP3.LUT R7, R6, R16, R3, 0x1e, !PT ;  /* 0x0000001006077212 */ /* 0x000fe200078e1e03 */
[----:B------:R-:W-:Y:S01]  /*2390*/  IMAD R9, R23, 0x400, R230 ;  /* 0x0000040017097824 */ /* 0x000fe200078e02e6 */
[----:B------:R-:W-:Y:S01]  /*23a0*/  SEL R3, R17, 0xfffffff0, !P1 ;  /* 0xfffffff011037807 */ /* 0x000fe20004800000 */
[----:B------:R-:W-:Y:S01]  /*23b0*/  STL [R1+0x8], R35 ;  /* 0x0000082301007387 */ /* 0x000fe20000100800 */
[----:B------:R-:W-:Y:S01]  /*23c0*/  SEL R228, R246, 0xffffffe0, !P2 ;  /* 0xffffffe0f6e47807 */ /* 0x000fe20005000000 */
[----:B------:R-:W-:Y:S01]  /*23d0*/  IMAD.SHL.U32 R2, R2, 0x2, RZ ;  /* 0x0000000202027824 */ /* 0x000fe200078e00ff */
[----:B------:R-:W-:Y:S01]  /*23e0*/  R2P PR, R22, 0x6 ;  /* 0x0000000616007804 */ /* 0x000fe20000000000 */
[----:B------:R-:W-:Y:S01]  /*23f0*/  IMAD.SHL.U32 R235, R0, 0x2, RZ ;  /* 0x0000000200eb7824 */ /* 0x000fe200078e00ff */
[----:B------:R-:W-:Y:S01]  /*2400*/  ISETP.GE.AND P6, PT, R248, 0x10, PT ;  /* 0x00000010f800780c */ /* 0x000fe20003fc6270 */
[----:B------:R-:W-:Y:S01]  /*2410*/  IMAD R3, R3, 0x2, R2 ;  /* 0x0000000203037824 */ /* 0x000fe200078e0202 */
[----:B------:R-:W-:Y:S01]  /*2420*/  LOP3.LUT R236, R236, R6, RZ, 0x3c, !PT ;  /* 0x00000006ecec7212 */ /* 0x000fe200078e3cff */
[----:B------:R-:W-:Y:S01]  /*2430*/  IMAD.IADD R232, R0, 0x1, R228 ;  /* 0x0000000100e87824 */ /* 0x000fe200078e02e4 */
[-C--:B------:R-:W-:Y:S01]  /*2440*/  LOP3.LUT R6, R7, R230.reuse, RZ, 0xfc, !PT ;  /* 0x000000e607067212 */ /* 0x080fe200078efcff */
[----:B------:R-:W-:Y:S01]  /*2450*/  IMAD R229, R228, 0x2, R2 ;  /* 0x00000002e4e57824 */ /* 0x000fe200078e0202 */
[----:B------:R-:W-:Y:S01]  /*2460*/  IADD3 R7, R244, 0x20280, RZ ;  /* 0x00020280f4077810 */ /* 0x000fe20007ffe0ff */
[----:B------:R-:W-:Y:S01]  /*2470*/  IMAD R228, R228, 0x2, R3 ;  /* 0x00000002e4e47824 */ /* 0x000fe200078e0203 */
[----:B------:R-:W-:Y:S01]  /*2480*/  IADD3 R245, R244, 0x202c0, RZ ;  /* 0x000202c0f4f57810 */ /* 0x000fe20007ffe0ff */
[----:B------:R-:W-:Y:S01]  /*2490*/  IMAD.SHL.U32 R0, R6, 0x2, RZ ;  /* 0x0000000206007824 */ /* 0x000fe200078e00ff */
[C---:B------:R-:W-:Y:S01]  /*24a0*/  IADD3 R230, R236.reuse, R230, R8 ;  /* 0x000000e6ece67210 */ /* 0x040fe20007ffe008 */
[----:B------:R-:W-:Y:S01]  /*24b0*/  IMAD.IADD R236, R236, 0x1, R9 ;  /* 0x00000001ecec7824 */ /* 0x000fe200078e0209 */
[----:B------:R-:W-:Y:S01]  /*24c0*/  @P2 IADD3 R245, R7, -0x40, RZ ;  /* 0xffffffc007f52810 */ /* 0x000fe20007ffe0ff */
[----:B------:R-:W-:Y:S01]  /*24d0*/  @!P6 IMAD.SHL.U32 R7, R248, 0x10, RZ ;  /* 0x00000010f807e824 */ /* 0x000fe200078e00ff */
[----:B------:R-:W-:Y:S01]  /*24e0*/  IADD3 R8, R165, UR12, RZ ;  /* 0x0000000ca5087c10 */ /* 0x000fe2000fffe0ff */
[----:B------:R-:W-:Y:S01]  /*24f0*/  IMAD.SHL.U32 R230, R230, 0x2, RZ ;  /* 0x00000002e6e67824 */ /* 0x000fe200078e00ff */
[----:B------:R-:W-:Y:S01]  /*2500*/  LEA R236, R236, 0x22280, 0x1 ;  /* 0x00022280ecec7811 */ /* 0x000fe200078e08ff */
[----:B------:R-:W-:Y:S01]  /*2510*/  IMAD.SHL.U32 R232, R232, 0x2, RZ ;  /* 0x00000002e8e87824 */ /* 0x000fe200078e00ff */
[----:B------:R2:W-:Y:S01]  /*2520*/  @!P6 LDGSTS.E.BYPASS.LTC128B.128 [R7+0x20180], [R20.64] ;  /* 0x201800001407efae */ /* 0x0005e2000b901d56 */
[----:B------:R-:W-:Y:S01]  /*2530*/  SEL R246, R246, 0xffffffe0, !P1 ;  /* 0xffffffe0f6f67807 */ /* 0x000fe20004800000 */
[C---:B------:R-:W-:Y:S01]  /*2540*/  IMAD R231, R5.reuse, 0x2, R230 ;  /* 0x0000000205e77824 */ /* 0x040fe200078e02e6 */
[----:B------:R-:W-:Y:S01]  /*2550*/  ISETP.LE.AND P2, PT, R166, c[0x0][0x2a8], PT ;  /* 0x0000aa00a6007a0c */ /* 0x000fe20003f43270 */
[----:B------:R3:W-:Y:S01]  /*2560*/  STL [R1+0x2c], R8 ;  /* 0x00002c0801007387 */ /* 0x0007e20000100800 */
[----:B------:R-:W-:-:S02]  /*2570*/  IMAD R237, R5, 0x2, R236 ;  /* 0x0000000205ed7824 */ /* 0x000fc400078e02ec */
[----:B------:R-:W-:Y:S01]  /*2580*/  IMAD.IADD R247, R244, 0x1, R246 ;  /* 0x00000001f4f77824 */ /* 0x000fe200078e02f6 */
[----:B------:R-:W0:Y:S01]  /*2590*/  LDGDEPBAR ;  /* 0x00000000000079af */ /* 0x000e220000000000 */
[----:B------:R-:W-:Y:S02]  /*25a0*/  IMAD.IADD R246, R246, 0x1, R245 ;  /* 0x00000001f6f67824 */ /* 0x000fe400078e02f5 */
[C---:B------:R-:W-:Y:S02]  /*25b0*/  IMAD R234, R4.reuse, 0x2, R230 ;  /* 0x0000000204ea7824 */ /* 0x040fe400078e02e6 */
[C---:B------:R-:W-:Y:S02]  /*25c0*/  IMAD R239, R4.reuse, 0x2, R236 ;  /* 0x0000000204ef7824 */ /* 0x040fe400078e02ec */
[C---:B------:R-:W-:Y:S02]  /*25d0*/  IMAD R233, R4.reuse, 0x2, R231 ;  /* 0x0000000204e97824 */ /* 0x040fe400078e02e7 */
[----:B------:R-:W-:-:S02]  /*25e0*/  IMAD R238, R4, 0x2, R237 ;  /* 0x0000000204ee7824 */ /* 0x000fc400078e02ed */
[----:B--2---:R-:W-:Y:S01]  /*25f0*/  IMAD.U32 R7, RZ, RZ, UR5 ;  /* 0x00000005ff077e24 */ /* 0x004fe2000f8e00ff */
[----:B---3--:R-:W-:-:S04]  /*2600*/  IADD3 R8, -R35, UR13, RZ ;  /* 0x0000000d23087c10 */ /* 0x008fc8000fffe1ff */
[----:B------:R-:W-:Y:S01]  /*2610*/  IADD3 R7, R7, -c[0x0][0x168], -R35 ;  /* 0x80005a0007077a10 */ /* 0x000fe20007ffe823 */
[----:B------:R1:W-:Y:S03]  /*2620*/  STL [R1+0x20], R8 ;  /* 0x0000200801007387 */ /* 0x0003e60000100800 */
[C---:B------:R-:W-:Y:S02]  /*2630*/  IADD3 R252, R7.reuse, c[0x0][0x2a4], RZ ;  /* 0x0000a90007fc7a10 */ /* 0x040fe40007ffe0ff */
[----:B------:R-:W-:-:S05]  /*2640*/  IADD3 R7, R7, UR4, RZ ;  /* 0x0000000407077c10 */ /* 0x000fca000fffe0ff */
[----:B------:R1:W-:Y:S02]  /*2650*/  STL [R1+0xc], R7 ;  /* 0x00000c0701007387 */ /* 0x0003e40000100800 */
.L_x_707:
[----:B------:R-:W-:Y:S04]  /*2660*/  DEPBAR.LE SB0, 0x0 ;  /* 0x000080000000791a */ /* 0x000fe80000000000 */
[----:B------:R-:W-:Y:S06]  /*2670*/  BAR.SYNC.DEFER_BLOCKING 0x0 ;  /* 0x0000000000007b1d */ /* 0x000fec0000010000 */
[----:B-1----:R-:W-:Y:S01]  /*2680*/  LDSM.16.M88.4 R16, [R230+0x10080] ;  /* 0x01008000e610783b */ /* 0x002fe20000000200 */
[----:B------:R-:W-:Y:S03]  /*2690*/  UMOV UR10, UR14 ;  /* 0x0000000e000a7c82 */ /* 0x000fe60008000000 */
[----:B-1----:R-:W1:Y:S04]  /*26a0*/  LDSM.16.M88.4 R8, [R2+0x80] ;  /* 0x000080000208783b */ /* 0x002e680000000200 */
[----:B------:R-:W2:Y:S04]  /*26b0*/  LDSM.16.M88.4 R20, [R2+0x1080] ;  /* 0x001080000214783b */ /* 0x000ea80000000200 */
[----:B------:R-:W-:Y:S04]  /*26c0*/  LDSM.16.M88.4 R24, [R231+0x10080] ;  /* 0x01008000e718783b */ /* 0x000fe80000000200 */
[----:B------:R-:W3:Y:S04]  /*26d0*/  LDSM.16.M88.4 R28, [R3+0x80] ;  /* 0x00008000031c783b */ /* 0x000ee80000000200 */
[----:B------:R-:W4:Y:S04]  /*26e0*/  LDL R173, [R1+0xc] ;  /* 0x00000c0001ad7983 */ /* 0x000f280000100800 */
[----:B------:R-:W5:Y:S04]  /*26f0*/  LDSM.16.M88.4 R32, [R3+0x1080] ;  /* 0x001080000320783b */ /* 0x000f680000000200 */
[----:B------:R-:W4:Y:S04]  /*2700*/  LDL R172, [R1+0x20] ;  /* 0x0000200001ac7983 */ /* 0x000f280000100800 */
[----:B------:R-:W-:Y:S04]  /*2710*/  LDSM.16.M88.4 R164, [R229+0x80] ;  /* 0x00008000e5a4783b */ /* 0x000fe80000000200 */
[----:B------:R-:W-:Y:S04]  /*2720*/  LDSM.16.M88.4 R168, [R229+0x1080] ;  /* 0x00108000e5a8783b */ /* 0x000fe80000000200 */
[----:B------:R-:W-:Y:S01]  /*2730*/  LDS R200, [R241.X4+0x20080] ;  /* 0x02008000f1c87984 */ /* 0x000fe20000004800 */
[C---:B-1----:R-:W-:Y:S03]  /*2740*/  HMMA.16816.F32 R4, R16.reuse, R8, RZ ;  /* 0x000000081004723c */ /* 0x042fe600000018ff */
[----:B------:R-:W-:Y:S05]  /*2750*/  LDS R201, [R241.X4+0x200a0] ;  /* 0x0200a000f1c97984 */ /* 0x000fea0000004800 */
[C---:B------:R-:W-:Y:S08]  /*2760*/  HMMA.16816.F32 R8, R16.reuse, R10, RZ ;  /* 0x0000000a1008723c */ /* 0x040ff000000018ff */
[C---:B--2---:R-:W-:Y:S08]  /*2770*/  HMMA.16816.F32 R12, R16.reuse, R20, RZ ;  /* 0x00000014100c723c */ /* 0x044ff000000018ff */
[----:B------:R-:W-:Y:S01]  /*2780*/  HMMA.16816.F32 R16, R16, R22, RZ ;  /* 0x000000161010723c */ /* 0x000fe200000018ff */
[----:B------:R-:W1:Y:S07]  /*2790*/  LDSM.16.M88.4 R20, [R234+0x10080] ;  /* 0x01008000ea14783b */ /* 0x000e6e0000000200 */
[C---:B---3--:R-:W-:Y:S08]  /*27a0*/  HMMA.16816.F32 R4, R24.reuse, R28, R4 ;  /* 0x0000001c1804723c */ /* 0x048ff00000001804 */
[C---:B------:R-:W-:Y:S01]  /*27b0*/  HMMA.16816.F32 R8, R24.reuse, R30, R8 ;  /* 0x0000001e1808723c */ /* 0x040fe20000001808 */
[----:B------:R-:W-:Y:S07]  /*27c0*/  LDSM.16.M88.4 R28, [R228+0x80] ;  /* 0x00008000e41c783b */ /* 0x000fee0000000200 */
[C---:B-----5:R-:W-:Y:S08]  /*27d0*/  HMMA.16816.F32 R12, R24.reuse, R32, R12 ;  /* 0x00000020180c723c */ /* 0x060ff0000000180c */
[----:B------:R-:W-:Y:S01]  /*27e0*/  HMMA.16816.F32 R16, R24, R34, R16 ;  /* 0x000000221810723c */ /* 0x000fe20000001810 */
[----:B------:R-:W2:Y:S04]  /*27f0*/  LDSM.16.M88.4 R24, [R233+0x10080] ;  /* 0x01008000e918783b */ /* 0x000ea80000000200 */
[----:B------:R-:W3:Y:S03]  /*2800*/  LDSM.16.M88.4 R32, [R228+0x1080] ;  /* 0x00108000e420783b */ /* 0x000ee60000000200 */
[C---:B-1----:R-:W-:Y:S08]  /*2810*/  HMMA.16816.F32 R4, R20.reuse, R164, R4 ;  /* 0x000000a41404723c */ /* 0x042ff00000001804 */
[C---:B------:R-:W-:Y:S01]  /*2820*/  HMMA.16816.F32 R8, R20.reuse, R166, R8 ;  /* 0x000000a61408723c */ /* 0x040fe20000001808 */
[----:B------:R-:W-:Y:S07]  /*2830*/  LDSM.16.M88.4 R164, [R2+0x2080] ;  /* 0x0020800002a4783b */ /* 0x000fee0000000200 */
[C---:B------:R-:W-:Y:S08]  /*2840*/  HMMA.16816.F32 R12, R20.reuse, R168, R12 ;  /* 0x000000a8140c723c */ /* 0x040ff0000000180c */
[----:B------:R-:W-:Y:S01]  /*2850*/  HMMA.16816.F32 R16, R20, R170, R16 ;  /* 0x000000aa1410723c */ /* 0x000fe20000001810 */
[----:B------:R-:W1:Y:S04]  /*2860*/  LDSM.16.M88.4 R20, [R230+0x12080] ;  /* 0x01208000e614783b */ /* 0x000e680000000200 */
[----:B------:R-:W5:Y:S03]  /*2870*/  LDSM.16.M88.4 R168, [R2+0x3080] ;  /* 0x0030800002a8783b */ /* 0x000f660000000200 */
[C---:B--2---:R-:W-:Y:S08]  /*2880*/  HMMA.16816.F32 R4, R24.reuse, R28, R4 ;  /* 0x0000001c1804723c */ /* 0x044ff00000001804 */
[C---:B------:R-:W-:Y:S01]  /*2890*/  HMMA.16816.F32 R8, R24.reuse, R30, R8 ;  /* 0x0000001e1808723c */ /* 0x040fe20000001808 */
[----:B------:R-:W-:Y:S07]  /*28a0*/  LDSM.16.M88.4 R28, [R3+0x2080] ;  /* 0x00208000031c783b */ /* 0x000fee0000000200 */
[C---:B---3--:R-:W-:Y:S08]  /*28b0*/  HMMA.16816.F32 R12, R24.reuse, R32, R12 ;  /* 0x00000020180c723c */ /* 0x048ff0000000180c */
[----:B------:R-:W-:Y:S01]  /*28c0*/  HMMA.16816.F32 R16, R24, R34, R16 ;  /* 0x000000221810723c */ /* 0x000fe20000001810 */
[----:B------:R-:W2:Y:S04]  /*28d0*/  LDSM.16.M88.4 R24, [R231+0x12080] ;  /* 0x01208000e718783b */ /* 0x000ea80000000200 */
[----:B------:R-:W3:Y:S03]  /*28e0*/  LDSM.16.M88.4 R32, [R3+0x3080] ;  /* 0x003080000320783b */ /* 0x000ee60000000200 */
[C---:B-1----:R-:W-:Y:S08]  /*28f0*/  HMMA.16816.F32 R4, R20.reuse, R164, R4 ;  /* 0x000000a41404723c */ /* 0x042ff00000001804 */
[C---:B------:R-:W-:Y:S01]  /*2900*/  HMMA.16816.F32 R8, R20.reuse, R166, R8 ;  /* 0x000000a61408723c */ /* 0x040fe20000001808 */
[----:B------:R-:W-:Y:S07]  /*2910*/  LDSM.16.M88.4 R164, [R229+0x2080] ;  /* 0x00208000e5a4783b */ /* 0x000fee0000000200 */
[C---:B-----5:R-:W-:Y:S08]  /*2920*/  HMMA.16816.F32 R12, R20.reuse, R168, R12 ;  /* 0x000000a8140c723c */ /* 0x060ff0000000180c */
        /* <DEDUP_REMOVED lines=67> */
[C---:B------:R-:W-:Y:S08]  /*2d60*/  HMMA.16816.F32 R8, R20.reuse, R166, R8 ;  /* 0x000000a61408723c */ /* 0x040ff00000001808 */
[C---:B-----5:R-:W-:Y:S08]  /*2d70*/  HMMA.16816.F32 R12, R20.reuse, R168, R12 ;  /* 0x000000a8140c723c */ /* 0x060ff0000000180c */
[----:B------:R-:W-:Y:S07]  /*2d80*/  HMMA.16816.F32 R16, R20, R170, R16 ;  /* 0x000000aa1410723c */ /* 0x000fee0000001810 */
[----:B------:R-:W-:Y:S01]  /*2d90*/  IMAD.U32 R21, RZ, RZ, UR14 ;  /* 0x0000000eff157e24 */ /* 0x000fe2000f8e00ff */
[C---:B--2---:R-:W-:Y:S05]  /*2da0*/  HMMA.16816.F32 R4, R24.reuse, R28, R4 ;  /* 0x0000001c1804723c */ /* 0x044fea0000001804 */
[----:B------:R-:W-:Y:S03]  /*2db0*/  IMAD R21, R21, 0x40, R241 ;  /* 0x0000004015157824 */ /* 0x000fe600078e02f1 */
[C---:B------:R-:W-:Y:S04]  /*2dc0*/  HMMA.16816.F32 R8, R24.reuse, R30, R8 ;  /* 0x0000001e1808723c */ /* 0x040fe80000001808 */
[C---:B------:R-:W-:Y:S02]  /*2dd0*/  IADD3 R197, R21.reuse, R252, RZ ;  /* 0x000000fc15c57210 */ /* 0x040fe40007ffe0ff */
[----:B----4-:R-:W-:Y:S02]  /*2de0*/  IADD3 R196, R21, R173, RZ ;  /* 0x000000ad15c47210 */ /* 0x010fe40007ffe0ff */
[C---:B---3--:R-:W-:Y:S04]  /*2df0*/  HMMA.16816.F32 R12, R24.reuse, R32, R12 ;  /* 0x00000020180c723c */ /* 0x048fe8000000180c */
[----:B------:R-:W-:Y:S04]  /*2e00*/  IMNMX R197, R172, R197, PT ;  /* 0x000000c5acc57217 */ /* 0x000fe80003800200 */
[----:B------:R-:W-:Y:S01]  /*2e10*/  HMMA.16816.F32 R16, R24, R34, R16 ;  /* 0x000000221810723c */ /* 0x000fe20000001810 */
[----:B------:R-:W-:-:S07]  /*2e20*/  @!P2 BRA `(.L_x_697) ;  /* 0x000001900000a947 */ /* 0x000fce0003800000 */
[----:B------:R-:W-:Y:S01]  /*2e30*/  IMAD.MOV.U32 R20, RZ, RZ, c[0x0][0x168] ;  /* 0x00005a00ff147624 */ /* 0x000fe200078e00ff */
[----:B------:R-:W-:Y:S01]  /*2e40*/  BSSY B0, `(.L_x_698) ;  /* 0x0000010000007945 */ /* 0x000fe20003800000 */
[----:B------:R-:W-:Y:S03]  /*2e50*/  IMAD.MOV.U32 R174, RZ, RZ, 0x1 ;  /* 0x00000001ffae7424 */ /* 0x000fe600078e00ff */
[----:B------:R-:W-:Y:S04]  /*2e60*/  IADD3 R20, R21, c[0x0][0x198], -R20 ;  /* 0x0000660015147a10 */ /* 0x000fe80007ffe814 */
[----:B------:R-:W-:Y:S11]  /*2e70*/  ISETP.GT.AND P1, PT, R20, -0x1, PT ;  /* 0xffffffff1400780c */ /* 0x000ff60003f24270 */
[----:B------:R-:W-:Y:S02]  /*2e80*/  @!UPT UIADD3 URZ, URZ, URZ, URZ ;  /* 0x0000003f3f3ff290 */ /* 0x000fe4000fffe03f */
[----:B------:R-:W-:-:S05]  /*2e90*/  @P1 BRA `(.L_x_699) ;  /* 0x0000006000001947 */ /* 0x000fca0003800000 */
[----:B------:R-:W-:Y:S02]  /*2ea0*/  ISETP.NE.AND P1, PT, R174, c[0x0][0x2a8], PT ;  /* 0x0000aa00ae007a0c */ /* 0x000fe40003f25270 */
[----:B------:R-:W-:Y:S11]  /*2eb0*/  LOP3.LUT R20, RZ, R20, RZ, 0x33, !PT ;  /* 0x00000014ff147212 */ /* 0x000ff600078e33ff */
[----:B------:R-:W-:Y:S05]  /*2ec0*/  @P1 IMAD.HI.U32 R22, R20, c[0x0][0x2ac], RZ ;  /* 0x0000ab0014161a27 */ /* 0x000fea00078e00ff */
[----:B------:R-:W-:Y:S04]  /*2ed0*/  @P1 SHF.R.U32.HI R20, RZ, c[0x0][0x2b0], R22 ;  /* 0x0000ac00ff141a19 */ /* 0x000fe80000011616 */
[----:B------:R-:W-:Y:S01]  /*2ee0*/  LOP3.LUT R20, RZ, R20, RZ, 0x33, !PT ;  /* 0x00000014ff147212 */ /* 0x000fe200078e33ff */
[----:B------:R-:W-:-:S05]  /*2ef0*/  BRA `(.L_x_700) ;  /* 0x0000004000007947 */ /* 0x000fca0003800000 */
.L_x_699:
[----:B------:R-:W-:Y:S11]  /*2f00*/  ISETP.NE.AND P1, PT, R174, c[0x0][0x2a8], PT ;  /* 0x0000aa00ae007a0c */ /* 0x000ff60003f25270 */
[----:B------:R-:W-:Y:S02]  /*2f10*/  @!UPT UIADD3 URZ, URZ, URZ, URZ ;  /* 0x0000003f3f3ff290 */ /* 0x000fe4000fffe03f */
[----:B------:R-:W-:Y:S05]  /*2f20*/  @P1 IMAD.HI.U32 R22, R20, c[0x0][0x2ac], RZ ;  /* 0x0000ab0014161a27 */ /* 0x000fea00078e00ff */
[----:B------:R-:W-:Y:S02]  /*2f30*/  @P1 SHF.R.U32.HI R20, RZ, c[0x0][0x2b0], R22 ;  /* 0x0000ac00ff141a19 */ /* 0x000fe40000011616 */
.L_x_700:
[----:B------:R-:W-:Y:S05]  /*2f40*/  BSYNC B0 ;  /* 0x0000000000007941 */ /* 0x000fea0003800000 */
.L_x_698:
[----:B------:R-:W2:Y:S01]  /*2f50*/  LDL R23, [R1+0x8] ;  /* 0x0000080001177983 */ /* 0x000ea20000100800 */
[----:B------:R-:W-:Y:S04]  /*2f60*/  IMAD.MOV.U32 R22, RZ, RZ, c[0x0][0x2a8] ;  /* 0x0000aa00ff167624 */ /* 0x000fe800078e00ff */
[----:B------:R-:W-:Y:S04]  /*2f70*/  IMAD R20, R20, R22, -UR15 ;  /* 0x8000000f14147e24 */ /* 0x000fe8000f8e0216 */
[----:B--2---:R-:W-:Y:S05]  /*2f80*/  IMAD.IADD R20, R20, 0x1, -R23 ;  /* 0x0000000114147824 */ /* 0x004fea00078e0a17 */
[----:B------:R-:W-:Y:S02]  /*2f90*/  IADD3 R22, R20, c[0x0][0x2a8], RZ ;  /* 0x0000aa0014167a10 */ /* 0x000fe40007ffe0ff */
[----:B------:R-:W-:Y:S02]  /*2fa0*/  IMNMX R196, R196, R20, !PT ;  /* 0x00000014c4c47217 */ /* 0x000fe40007800200 */
[----:B------:R-:W-:Y:S02]  /*2fb0*/  IMNMX R197, R197, R22, PT ;  /* 0x00000016c5c57217 */ /* 0x000fe40003800200 */
.L_x_697:
[----:B------:R-:W-:Y:S05]  /*2fc0*/  IADD3 R20, R21, 0x8, RZ ;  /* 0x0000000815147810 */ /* 0x000fea0007ffe0ff */
[--C-:B------:R-:W-:Y:S02]  /*2fd0*/  IMAD.IADD R199, R252, 0x1, R20.reuse ;  /* 0x00000001fcc77824 */ /* 0x100fe400078e0214 */
[----:B------:R-:W-:Y:S03]  /*2fe0*/  IMAD.IADD R198, R173, 0x1, R20 ;  /* 0x00000001adc67824 */ /* 0x000fe600078e0214 */
[----:B------:R-:W-:Y:S01]  /*2ff0*/  IMNMX R199, R172, R199, PT ;  /* 0x000000c7acc77217 */ /* 0x000fe20003800200 */
[----:B------:R-:W-:-:S05]  /*3000*/  @!P2 BRA `(.L_x_701) ;  /* 0x000001900000a947 */ /* 0x000fca0003800000 */
        /* <DEDUP_REMOVED lines=13> */
.L_x_703:
[----:B------:R-:W-:Y:S11]  /*30e0*/  ISETP.NE.AND P1, PT, R22, c[0x0][0x2a8], PT ;  /* 0x0000aa0016007a0c */ /* 0x000ff60003f25270 */
[----:B------:R-:W-:Y:S02]  /*30f0*/  @!UPT UIADD3 URZ, URZ, URZ, URZ ;  /* 0x0000003f3f3ff290 */ /* 0x000fe4000fffe03f */
[----:B------:R-:W-:Y:S05]  /*3100*/  @P1 IMAD.HI.U32 R21, R20, c[0x0][0x2ac], RZ ;  /* 0x0000ab0014151a27 */ /* 0x000fea00078e00ff */
[----:B------:R-:W-:Y:S02]  /*3110*/  @P1 SHF.R.U32.HI R20, RZ, c[0x0][0x2b0], R21 ;  /* 0x0000ac00ff141a19 */ /* 0x000fe40000011615 */
.L_x_704:
[----:B------:R-:W-:Y:S05]  /*3120*/  BSYNC B0 ;  /* 0x0000000000007941 */ /* 0x000fea0003800000 */
.L_x_702:
[----:B------:R-:W2:Y:S01]  /*3130*/  LDL R22, [R1+0x8] ;  /* 0x0000080001167983 */ /* 0x000ea20000100800 */
[----:B------:R-:W-:Y:S04]  /*3140*/  IMAD.MOV.U32 R21, RZ, RZ, c[0x0][0x2a8] ;  /* 0x0000aa00ff157624 */ /* 0x000fe800078e00ff */
[----:B------:R-:W-:Y:S04]  /*3150*/  IMAD R20, R20, R21, -UR15 ;  /* 0x8000000f14147e24 */ /* 0x000fe8000f8e0215 */
[----:B--2---:R-:W-:Y:S05]  /*3160*/  IMAD.IADD R20, R20, 0x1, -R22 ;  /* 0x0000000114147824 */ /* 0x004fea00078e0a16 */
[----:B------:R-:W-:Y:S02]  /*3170*/  IADD3 R21, R20, c[0x0][0x2a8], RZ ;  /* 0x0000aa0014157a10 */ /* 0x000fe40007ffe0ff */
[----:B------:R-:W-:Y:S02]  /*3180*/  IMNMX R198, R198, R20, !PT ;  /* 0x00000014c6c67217 */ /* 0x000fe40007800200 */
[----:B------:R-:W-:Y:S02]  /*3190*/  IMNMX R199, R199, R21, PT ;  /* 0x00000015c7c77217 */ /* 0x000fe40003800200 */
.L_x_701:
[----:B------:R-:W-:Y:S04]  /*31a0*/  DEPBAR.LE SB0, 0x0 ;  /* 0x000080000000791a */ /* 0x000fe80000000000 */
[----:B------:R-:W-:Y:S01]  /*31b0*/  BAR.SYNC.DEFER_BLOCKING 0x0 ;  /* 0x0000000000007b1d */ /* 0x000fe20000010000 */
[----:B------:R-:W-:Y:S01]  /*31c0*/  PLOP3.LUT P1, PT, PT, PT, UP1, 0x80, 0x0 ;  /* 0x000000000000781c */ /* 0x000fe20003f2f018 */
[----:B------:R-:W-:Y:S03]  /*31d0*/  UIADD3 UR14, UR14, 0x1, URZ ;  /* 0x000000010e0e7890 */ /* 0x000fe6000fffe03f */
[C---:B------:R-:W-:Y:S01]  /*31e0*/  ISETP.GT.AND P3, PT, R196.reuse, RZ, P1 ;  /* 0x000000ffc400720c */ /* 0x040fe20000f64270 */
[----:B------:R-:W-:Y:S01]  /*31f0*/  UISETP.GE.AND UP0, UPT, UR14, UR16, UPT ;  /* 0x000000100e00728c */ /* 0x000fe2000bf06270 */
[----:B------:R-:W-:Y:S02]  /*3200*/  ISETP.GT.AND P4, PT, R196, 0x30, P1 ;  /* 0x00000030c400780c */ /* 0x000fe40000f84270 */
[C---:B------:R-:W-:Y:S02]  /*3210*/  ISETP.LT.OR P3, PT, R197.reuse, 0x1, P3 ;  /* 0x00000001c500780c */ /* 0x040fe40001f61670 */
[C---:B------:R-:W-:Y:S02]  /*3220*/  ISETP.LT.OR P4, PT, R197.reuse, 0x31, P4 ;  /* 0x00000031c500780c */ /* 0x040fe40002781670 */
[----:B------:R-:W-:Y:S02]  /*3230*/  FSEL R4, R4, -INF , !P3 ;  /* 0xff80000004047808 */ /* 0x000fe40005800000 */
[----:B------:R-:W-:Y:S02]  /*3240*/  ISETP.GT.AND P3, PT, R196, 0x1, P1 ;  /* 0x00000001c400780c */ /* 0x000fe40000f64270 */
[----:B------:R-:W-:Y:S01]  /*3250*/  FSEL R16, R16, -INF , !P4 ;  /* 0xff80000010107808 */ /* 0x000fe20006000000 */
[--C-:B------:R-:W-:Y:S01]  /*3260*/  FFMA.FTZ R4, R4, c[0x0][0x29c], -R200.reuse ;  /* 0x0000a70004047a23 */ /* 0x100fe200000108c8 */
[----:B------:R-:W-:Y:S03]  /*3270*/  ISETP.LT.OR P3, PT, R197, 0x2, P3 ;  /* 0x00000002c500780c */ /* 0x000fe60001f61670 */
[--C-:B------:R-:W-:Y:S01]  /*3280*/  FFMA.FTZ R16, R16, c[0x0][0x29c], -R200.reuse ;  /* 0x0000a70010107a23 */ /* 0x100fe200000108c8 */
[----:B------:R-:W-:Y:S01]  /*3290*/  FSEL R5, R5, -INF , !P3 ;  /* 0xff80000005057808 */ /* 0x000fe20005800000 */
[----:B------:R-:W-:Y:S01]  /*32a0*/  LDSM.16.M88.4 R32, [R230+0x18080] ;  /* 0x01808000e620783b */ /* 0x000fe20000000200 */
[----:B------:R-:W-:Y:S03]  /*32b0*/  ISETP.GT.AND P3, PT, R196, 0x10, P1 ;  /* 0x00000010c400780c */ /* 0x000fe60000f64270 */
[--C-:B------:R-:W-:Y:S01]  /*32c0*/  FFMA.FTZ R5, R5, c[0x0][0x29c], -R200.reuse ;  /* 0x0000a70005057a23 */ /* 0x100fe200000108c8 */
[----:B------:R-:W1:Y:S01]  /*32d0*/  LDSM.16.M88.4 R24, [R2+0x8080] ;  /* 0x008080000218783b */ /* 0x000e620000000200 */
[C---:B------:R-:W-:Y:S04]  /*32e0*/  ISETP.LT.OR P3, PT, R197.reuse, 0x11, P3 ;  /* 0x00000011c500780c */ /* 0x040fe80001f61670 */
[----:B------:R-:W2:Y:S01]  /*32f0*/  LDSM.16.M88.4 R164, [R2+0x9080] ;  /* 0x0090800002a4783b */ /* 0x000ea20000000200 */
[----:B------:R-:W-:Y:S02]  /*3300*/  FSEL R8, R8, -INF , !P3 ;  /* 0xff80000008087808 */ /* 0x000fe40005800000 */
[----:B------:R-:W-:Y:S02]  /*3310*/  ISETP.GT.AND P3, PT, R196, 0x11, P1 ;  /* 0x00000011c400780c */ /* 0x000fe40000f64270 */
[----:B------:R-:W-:Y:S01]  /*3320*/  LDSM.16.M88.4 R168, [R231+0x18080] ;  /* 0x01808000e7a8783b */ /* 0x000fe20000000200 */
[--C-:B------:R-:W-:Y:S01]  /*3330*/  FFMA.FTZ R8, R8, c[0x0][0x29c], -R200.reuse ;  /* 0x0000a70008087a23 */ /* 0x100fe200000108c8 */
[----:B------:R-:W-:Y:S03]  /*3340*/  ISETP.LT.OR P3, PT, R197, 0x12, P3 ;  /* 0x00000012c500780c */ /* 0x000fe60001f61670 */
[----:B------:R-:W3:Y:S01]  /*3350*/  LDSM.16.M88.4 R172, [R3+0x8080] ;  /* 0x0080800003ac783b */ /* 0x000ee20000000200 */
[----:B------:R-:W-:Y:S02]  /*3360*/  FSEL R9, R9, -INF , !P3 ;  /* 0xff80000009097808 */ /* 0x000fe40005800000 */
[----:B------:R-:W-:Y:S02]  /*3370*/  ISETP.GT.AND P3, PT, R196, 0x20, P1 ;  /* 0x00000020c400780c */ /* 0x000fe40000f64270 */
[----:B------:R-:W4:Y:S01]  /*3380*/  LDSM.16.M88.4 R176, [R3+0x9080] ;  /* 0x0090800003b0783b */ /* 0x000f220000000200 */
[--C-:B------:R-:W-:Y:S01]  /*3390*/  FFMA.FTZ R9, R9, c[0x0][0x29c], -R200.reuse ;  /* 0x0000a70009097a23 */ /* 0x100fe200000108c8 */
[C---:B------:R-:W-:Y:S03]  /*33a0*/  ISETP.LT.OR P3, PT, R197.reuse, 0x21, P3 ;  /* 0x00000021c500780c */ /* 0x040fe60001f61670 */
[----:B------:R-:W-:Y:S01]  /*33b0*/  LDSM.16.M88.4 R180, [R234+0x18080] ;  /* 0x01808000eab4783b */ /* 0x000fe20000000200 */
[----:B------:R-:W-:Y:S02]  /*33c0*/  FSEL R12, R12, -INF , !P3 ;  /* 0xff8000000c0c7808 */ /* 0x000fe40005800000 */
[----:B------:R-:W-:Y:S02]  /*33d0*/  ISETP.GT.AND P3, PT, R196, 0x21, P1 ;  /* 0x00000021c400780c */ /* 0x000fe40000f64270 */
[----:B------:R-:W3:Y:S01]  /*33e0*/  LDSM.16.M88.4 R184, [R229+0x8080] ;  /* 0x00808000e5b8783b */ /* 0x000ee20000000200 */
[--C-:B------:R-:W-:Y:S01]  /*33f0*/  FFMA.FTZ R12, R12, c[0x0][0x29c], -R200.reuse ;  /* 0x0000a7000c0c7a23 */ /* 0x100fe200000108c8 */
[----:B------:R-:W-:Y:S03]  /*3400*/  ISETP.LT.OR P3, PT, R197, 0x22, P3 ;  /* 0x00000022c500780c */ /* 0x000fe60001f61670 */
[----:B------:R-:W4:Y:S01]  /*3410*/  LDSM.16.M88.4 R188, [R229+0x9080] ;  /* 0x00908000e5bc783b */ /* 0x000f220000000200 */
[----:B------:R-:W-:Y:S02]  /*3420*/  FSEL R13, R13, -INF , !P3 ;  /* 0xff8000000d0d7808 */ /* 0x000fe40005800000 */
[----:B------:R-:W-:Y:S01]  /*3430*/  ISETP.GT.AND P3, PT, R196, 0x31, P1 ;  /* 0x00000031c400780c */ /* 0x000fe20000f64270 */
[C---:B-1----:R-:W-:Y:S01]  /*3440*/  HMMA.16816.F32 R20, R32.reuse, R24, RZ ;  /* 0x000000182014723c */ /* 0x042fe200000018ff */
[----:B------:R-:W-:Y:S02]  /*3450*/  LDSM.16.M88.4 R192, [R228+0x9080] ;  /* 0x00908000e4c0783b */ /* 0x000fe40000000200 */
[----:B------:R-:W-:Y:S01]  /*3460*/  ISETP.LT.OR P3, PT, R197, 0x32, P3 ;  /* 0x00000032c500780c */ /* 0x000fe20001f61670 */
[--C-:B------:R-:W-:Y:S02]  /*3470*/  FFMA.FTZ R13, R13, c[0x0][0x29c], -R200.reuse ;  /* 0x0000a7000d0d7a23 */ /* 0x100fe400000108c8 */
[----:B------:R1:W5:Y:S01]  /*3480*/  LDL.64 R224, [R1] ;  /* 0x0000000001e07983 */ /* 0x0003620000100a00 */
[----:B------:R-:W-:Y:S01]  /*3490*/  FSEL R17, R17, -INF , !P3 ;  /* 0xff80000011117808 */ /* 0x000fe20005800000 */
[C---:B------:R-:W-:Y:S01]  /*34a0*/  HMMA.16816.F32 R24, R32.reuse, R26, RZ ;  /* 0x0000001a2018723c */ /* 0x040fe200000018ff */
[----:B------:R-:W-:Y:S01]  /*34b0*/  ISETP.GT.AND P3, PT, R198, RZ, P1 ;  /* 0x000000ffc600720c */ /* 0x000fe20000f64270 */
[----:B------:R-:W-:Y:S02]  /*34c0*/  MUFU.EX2 R13, R13 ;  /* 0x0000000d000d7308 */ /* 0x000fe40000000800 */
[----:B------:R-:W-:Y:S01]  /*34d0*/  FFMA.FTZ R200, R17, c[0x0][0x29c], -R200 ;  /* 0x0000a70011c87a23 */ /* 0x000fe200000108c8 */
[C---:B------:R-:W-:Y:S03]  /*34e0*/  ISETP.LT.OR P3, PT, R199.reuse, 0x1, P3 ;  /* 0x00000001c700780c */ /* 0x040fe60001f61670 */
[C---:B--2---:R-:W-:Y:S04]  /*34f0*/  HMMA.16816.F32 R28, R32.reuse, R164, RZ ;  /* 0x000000a4201c723c */ /* 0x044fe800000018ff */
[----:B------:R-:W-:Y:S04]  /*3500*/  MUFU.EX2 R200, R200 ;  /* 0x000000c800c87308 */ /* 0x000fe80000000800 */
[----:B------:R-:W-:Y:S01]  /*3510*/  HMMA.16816.F32 R32, R32, R166, RZ ;  /* 0x000000a62020723c */ /* 0x000fe200000018ff */
[----:B------:R-:W-:Y:S07]  /*3520*/  LDSM.16.M88.4 R164, [R233+0x18080] ;  /* 0x01808000e9a4783b */ /* 0x000fee0000000200 */
[C---:B---3--:R-:W-:Y:S08]  /*3530*/  HMMA.16816.F32 R20, R168.reuse, R172, R20 ;  /* 0x000000aca814723c */ /* 0x048ff00000001814 */
[C---:B------:R-:W-:Y:S01]  /*3540*/  HMMA.16816.F32 R24, R168.reuse, R174, R24 ;  /* 0x000000aea818723c */ /* 0x040fe20000001818 */
[----:B------:R-:W2:Y:S07]  /*3550*/  LDSM.16.M88.4 R172, [R228+0x8080] ;  /* 0x00808000e4ac783b */ /* 0x000eae0000000200 */
[C---:B----4-:R-:W-:Y:S08]  /*3560*/  HMMA.16816.F32 R28, R168.reuse, R176, R28 ;  /* 0x000000b0a81c723c */ /* 0x050ff0000000181c */
[----:B------:R-:W-:Y:S01]  /*3570*/  HMMA.16816.F32 R32, R168, R178, R32 ;  /* 0x000000b2a820723c */ /* 0x000fe20000001820 */
[----:B------:R-:W-:Y:S05]  /*3580*/  LDSM.16.M88.4 R168, [R230+0x1a080] ;  /* 0x01a08000e6a8783b */ /* 0x000fea0000000200 */
[----:B------:R-:W3:Y:S02]  /*3590*/  LDSM.16.M88.4 R176, [R2+0xa080] ;  /* 0x00a0800002b0783b */ /* 0x000ee40000000200 */
[C---:B------:R-:W-:Y:S08]  /*35a0*/  HMMA.16816.F32 R20, R180.reuse, R184, R20 ;  /* 0x000000b8b414723c */ /* 0x040ff00000001814 */
[C---:B------:R-:W-:Y:S01]  /*35b0*/  HMMA.16816.F32 R24, R180.reuse, R186, R24 ;  /* 0x000000bab418723c */ /* 0x040fe20000001818 */
[----:B------:R-:W4:Y:S07]  /*35c0*/  LDSM.16.M88.4 R184, [R2+0xb080] ;  /* 0x00b0800002b8783b */ /* 0x000f2e0000000200 */
[C---:B------:R-:W-:Y:S08]  /*35d0*/  HMMA.16816.F32 R28, R180.reuse, R188, R28 ;  /* 0x000000bcb41c723c */ /* 0x040ff0000000181c */
[----:B------:R-:W-:Y:S01]  /*35e0*/  HMMA.16816.F32 R32, R180, R190, R32 ;  /* 0x000000beb420723c */ /* 0x000fe20000001820 */
[----:B------:R-:W-:Y:S05]  /*35f0*/  LDSM.16.M88.4 R180, [R3+0xa080] ;  /* 0x00a0800003b4783b */ /* 0x000fea0000000200 */
[----:B------:R-:W-:Y:S02]  /*3600*/  LDSM.16.M88.4 R188, [R3+0xb080] ;  /* 0x00b0800003bc783b */ /* 0x000fe40000000200 */
[C---:B--2---:R-:W-:Y:S08]  /*3610*/  HMMA.16816.F32 R20, R164.reuse, R172, R20 ;  /* 0x000000aca414723c */ /* 0x044ff00000001814 */
[C---:B------:R-:W-:Y:S01]  /*3620*/  HMMA.16816.F32 R24, R164.reuse, R174, R24 ;  /* 0x000000aea418723c */ /* 0x040fe20000001818 */
[----:B------:R-:W2:Y:S07]  /*3630*/  LDSM.16.M88.4 R172, [R231+0x1a080] ;  /* 0x01a08000e7ac783b */ /* 0x000eae0000000200 */
[C---:B------:R-:W-:Y:S08]  /*3640*/  HMMA.16816.F32 R28, R164.reuse, R192, R28 ;  /* 0x000000c0a41c723c */ /* 0x040ff0000000181c */
[----:B------:R-:W-:Y:S01]  /*3650*/  HMMA.16816.F32 R32, R164, R194, R32 ;  /* 0x000000c2a420723c */ /* 0x000fe20000001820 */
[----:B------:R-:W-:Y:S05]  /*3660*/  LDSM.16.M88.4 R164, [R234+0x1a080] ;  /* 0x01a08000eaa4783b */ /* 0x000fea0000000200 */
[----:B------:R-:W-:Y:S02]  /*3670*/  LDSM.16.M88.4 R192, [R229+0xb080] ;  /* 0x00b08000e5c0783b */ /* 0x000fe40000000200 */
[C---:B---3--:R-:W-:Y:S08]  /*3680*/  HMMA.16816.F32 R20, R168.reuse, R176, R20 ;  /* 0x000000b0a814723c */ /* 0x048ff00000001814 */
[C---:B------:R-:W-:Y:S01]  /*3690*/  HMMA.16816.F32 R24, R168.reuse, R178, R24 ;  /* 0x000000b2a818723c */ /* 0x040fe20000001818 */
[----:B------:R-:W3:Y:S07]  /*36a0*/  LDSM.16.M88.4 R176, [R229+0xa080] ;  /* 0x00a08000e5b0783b */ /* 0x000eee0000000200 */
[C---:B----4-:R-:W-:Y:S08]  /*36b0*/  HMMA.16816.F32 R28, R168.reuse, R184, R28 ;  /* 0x000000b8a81c723c */ /* 0x050ff0000000181c */
        /* <DEDUP_REMOVED lines=36> */
[----:B------:R-:W4:Y:S07]  /*3900*/  LDSM.16.M88.4 R164, [R228+0xd080] ;  /* 0x00d08000e4a4783b */ /* 0x000f2e0000000200 */
[C---:B---3--:R-:W-:Y:S08]  /*3910*/  HMMA.16816.F32 R20, R168.reuse, R176, R20 ;  /* 0x000000b0a814723c */ /* 0x048ff00000001814 */
[C---:B------:R-:W-:Y:S01]  /*3920*/  HMMA.16816.F32 R24, R168.reuse, R178, R24 ;  /* 0x000000b2a818723c */ /* 0x040fe20000001818 */
[----:B------:R-:W3:Y:S07]  /*3930*/  LDSM.16.M88.4 R176, [R230+0x1e080] ;  /* 0x01e08000e6b0783b */ /* 0x000eee0000000200 */
[C---:B------:R-:W-:Y:S01]  /*3940*/  HMMA.16816.F32 R28, R168.reuse, R184, R28 ;  /* 0x000000b8a81c723c */ /* 0x040fe2000000181c */
[----:B------:R-:W-:Y:S07]  /*3950*/  MUFU.EX2 R185, R9 ;  /* 0x0000000900b97308 */ /* 0x000fee0000000800 */
[----:B------:R-:W-:Y:S01]  /*3960*/  HMMA.16816.F32 R32, R168, R186, R32 ;  /* 0x000000baa820723c */ /* 0x000fe20000001820 */
[----:B------:R-:W1:Y:S02]  /*3970*/  LDSM.16.M88.4 R168, [R2+0xf080] ;  /* 0x00f0800002a8783b */ /* 0x000e640000000200 */
[----:B------:R-:W1:Y:S05]  /*3980*/  MUFU.EX2 R186, R8 ;  /* 0x0000000800ba7308 */ /* 0x000e6a0000000800 */
[C---:B--2---:R-:W-:Y:S05]  /*3990*/  HMMA.16816.F32 R20, R172.reuse, R180, R20 ;  /* 0x000000b4ac14723c */ /* 0x044fea0000001814 */
[----:B------:R-:W-:Y:S03]  /*39a0*/  MUFU.EX2 R187, R5 ;  /* 0x0000000500bb7308 */ /* 0x000fe60000000800 */
[C---:B------:R-:W-:Y:S01]  /*39b0*/  HMMA.16816.F32 R24, R172.reuse, R182, R24 ;  /* 0x000000b6ac18723c */ /* 0x040fe20000001818 */
[----:B------:R-:W-:Y:S06]  /*39c0*/  LDSM.16.M88.4 R180, [R3+0xf080] ;  /* 0x00f0800003b4783b */ /* 0x000fec0000000200 */
[----:B------:R-:W2:Y:S01]  /*39d0*/  MUFU.EX2 R184, R12 ;  /* 0x0000000c00b87308 */ /* 0x000ea20000000800 */
[C---:B----4-:R-:W-:Y:S08]  /*39e0*/  HMMA.16816.F32 R28, R172.reuse, R164, R28 ;  /* 0x000000a4ac1c723c */ /* 0x050ff0000000181c */
[----:B------:R-:W-:Y:S01]  /*39f0*/  HMMA.16816.F32 R32, R172, R166, R32 ;  /* 0x000000a6ac20723c */ /* 0x000fe20000001820 */
[----:B------:R-:W-:Y:S01]  /*3a00*/  LDSM.16.M88.4 R164, [R231+0x1e080] ;  /* 0x01e08000e7a4783b */ /* 0x000fe20000000200 */
[----:B------:R-:W-:Y:S04]  /*3a10*/  MUFU.EX2 R12, R16 ;  /* 0x00000010000c7308 */ /* 0x000fe80000000800 */
[----:B------:R-:W4:Y:S02]  /*3a20*/  LDSM.16.M88.4 R172, [R3+0xe080] ;  /* 0x00e0800003ac783b */ /* 0x000f240000000200 */
[C---:B---3--:R-:W-:Y:S04]  /*3a30*/  HMMA.16816.F32 R20, R176.reuse, R188, R20 ;  /* 0x000000bcb014723c */ /* 0x048fe80000001814 */
[----:B------:R3:W2:Y:S04]  /*3a40*/  MUFU.EX2 R188, R4 ;  /* 0x0000000400bc7308 */ /* 0x0006a80000000800 */
[C---:B------:R-:W-:Y:S08]  /*3a50*/  HMMA.16816.F32 R24, R176.reuse, R190, R24 ;  /* 0x000000beb018723c */ /* 0x040ff00000001818 */
[C---:B-1----:R-:W-:Y:S08]  /*3a60*/  HMMA.16816.F32 R28, R176.reuse, R168, R28 ;  /* 0x000000a8b01c723c */ /* 0x042ff0000000181c */
[----:B------:R-:W-:Y:S01]  /*3a70*/  HMMA.16816.F32 R32, R176, R170, R32 ;  /* 0x000000aab020723c */ /* 0x000fe20000001820 */
[----:B------:R-:W-:Y:S03]  /*3a80*/  LDSM.16.M88.4 R168, [R234+0x1e080] ;  /* 0x01e08000eaa8783b */ /* 0x000fe60000000200 */
[----:B---3--:R-:W-:Y:S02]  /*3a90*/  FSEL R4, R6, -INF , !P3 ;  /* 0xff80000006047808 */ /* 0x008fe40005800000 */
[----:B------:R-:W1:Y:S01]  /*3aa0*/  LDSM.16.M88.4 R176, [R229+0xe080] ;  /* 0x00e08000e5b0783b */ /* 0x000e620000000200 */
[----:B------:R-:W-:Y:S02]  /*3ab0*/  ISETP.GT.AND P3, PT, R198, 0x1, P1 ;  /* 0x00000001c600780c */ /* 0x000fe40000f64270 */
[--C-:B------:R-:W-:Y:S02]  /*3ac0*/  FFMA.FTZ R4, R4, c[0x0][0x29c], -R201.reuse ;  /* 0x0000a70004047a23 */ /* 0x100fe400000108c9 */
[----:B------:R-:W-:Y:S01]  /*3ad0*/  ISETP.LT.OR P3, PT, R199, 0x2, P3 ;  /* 0x00000002c700780c */ /* 0x000fe20001f61670 */
[C---:B----4-:R-:W-:Y:S05]  /*3ae0*/  HMMA.16816.F32 R20, R164.reuse, R172, R20 ;  /* 0x000000aca414723c */ /* 0x050fea0000001814 */
[----:B------:R-:W-:Y:S02]  /*3af0*/  FSEL R8, R7, -INF , !P3 ;  /* 0xff80000007087808 */ /* 0x000fe40005800000 */
[----:B------:R-:W-:Y:S01]  /*3b00*/  ISETP.GT.AND P3, PT, R198, 0x10, P1 ;  /* 0x00000010c600780c */ /* 0x000fe20000f64270 */
[C---:B------:R-:W-:Y:S01]  /*3b10*/  HMMA.16816.F32 R24, R164.reuse, R174, R24 ;  /* 0x000000aea418723c */ /* 0x040fe20000001818 */
[----:B------:R-:W3:Y:S02]  /*3b20*/  LDSM.16.M88.4 R172, [R229+0xf080] ;  /* 0x00f08000e5ac783b */ /* 0x000ee40000000200 */
[----:B------:R-:W-:Y:S01]  /*3b30*/  ISETP.LT.OR P3, PT, R199, 0x11, P3 ;  /* 0x00000011c700780c */ /* 0x000fe20001f61670 */
[--C-:B------:R-:W-:Y:S03]  /*3b40*/  FFMA.FTZ R8, R8, c[0x0][0x29c], -R201.reuse ;  /* 0x0000a70008087a23 */ /* 0x100fe600000108c9 */
[----:B------:R-:W-:Y:S01]  /*3b50*/  FSEL R9, R10, -INF , !P3 ;  /* 0xff8000000a097808 */ /* 0x000fe20005800000 */
[C---:B------:R-:W-:Y:S03]  /*3b60*/  HMMA.16816.F32 R28, R164.reuse, R180, R28 ;  /* 0x000000b4a41c723c */ /* 0x040fe6000000181c */
[C---:B------:R-:W-:Y:S01]  /*3b70*/  ISETP.GT.AND P3, PT, R198.reuse, 0x11, P1 ;  /* 0x00000011c600780c */ /* 0x040fe20000f64270 */
[--C-:B------:R-:W-:Y:S03]  /*3b80*/  FFMA.FTZ R9, R9, c[0x0][0x29c], -R201.reuse ;  /* 0x0000a70009097a23 */ /* 0x100fe600000108c9 */
[----:B------:R-:W-:Y:S01]  /*3b90*/  ISETP.LT.OR P3, PT, R199, 0x12, P3 ;  /* 0x00000012c700780c */ /* 0x000fe20001f61670 */
[----:B------:R-:W-:Y:S01]  /*3ba0*/  HMMA.16816.F32 R32, R164, R182, R32 ;  /* 0x000000b6a420723c */ /* 0x000fe20000001820 */
[----:B------:R-:W-:Y:S05]  /*3bb0*/  LDSM.16.M88.4 R164, [R233+0x1e080] ;  /* 0x01e08000e9a4783b */ /* 0x000fea0000000200 */
[----:B------:R-:W4:Y:S02]  /*3bc0*/  LDSM.16.M88.4 R180, [R228+0xe080] ;  /* 0x00e08000e4b4783b */ /* 0x000f240000000200 */
[C---:B-1----:R-:W-:Y:S01]  /*3bd0*/  HMMA.16816.F32 R20, R168.reuse, R176, R20 ;  /* 0x000000b0a814723c */ /* 0x042fe20000001814 */
[----:B------:R1:W-:Y:S07]  /*3be0*/  MUFU.EX2 R176, R4 ;  /* 0x0000000400b07308 */ /* 0x0003ee0000000800 */
[C---:B------:R-:W-:Y:S08]  /*3bf0*/  HMMA.16816.F32 R24, R168.reuse, R178, R24 ;  /* 0x000000b2a818723c */ /* 0x040ff00000001818 */
[C---:B---3--:R-:W-:Y:S01]  /*3c00*/  HMMA.16816.F32 R28, R168.reuse, R172, R28 ;  /* 0x000000aca81c723c */ /* 0x048fe2000000181c */
[----:B------:R3:W-:Y:S07]  /*3c10*/  MUFU.EX2 R172, R8 ;  /* 0x0000000800ac7308 */ /* 0x0007ee0000000800 */
[----:B------:R-:W-:Y:S01]  /*3c20*/  HMMA.16816.F32 R32, R168, R174, R32 ;  /* 0x000000aea820723c */ /* 0x000fe20000001820 */
[----:B-1----:R-:W1:Y:S02]  /*3c30*/  LDSM.16.M88.4 R4, [R228+0xf080] ;  /* 0x00f08000e404783b */ /* 0x002e640000000200 */
[----:B------:R2:W-:Y:S05]  /*3c40*/  MUFU.EX2 R169, R9 ;  /* 0x0000000900a97308 */ /* 0x0005ea0000000800 */
[C---:B----4-:R-:W-:Y:S01]  /*3c50*/  HMMA.16816.F32 R20, R164.reuse, R180, R20 ;  /* 0x000000b4a414723c */ /* 0x050fe20000001814 */
[----:B---3--:R-:W3:Y:S07]  /*3c60*/  LDS R8, [R241.X4+0x20180] ;  /* 0x02018000f1087984 */ /* 0x008eee0000004800 */
[C---:B------:R-:W-:Y:S04]  /*3c70*/  HMMA.16816.F32 R24, R164.reuse, R182, R24 ;  /* 0x000000b6a418723c */ /* 0x040fe80000001818 */
[----:B--2---:R-:W-:Y:S02]  /*3c80*/  FSEL R9, R11, -INF , !P3 ;  /* 0xff8000000b097808 */ /* 0x004fe40005800000 */
[----:B------:R-:W-:Y:S03]  /*3c90*/  ISETP.GT.AND P3, PT, R198, 0x20, P1 ;  /* 0x00000020c600780c */ /* 0x000fe60000f64270 */
[--C-:B------:R-:W-:Y:S01]  /*3ca0*/  FFMA.FTZ R9, R9, c[0x0][0x29c], -R201.reuse ;  /* 0x0000a70009097a23 */ /* 0x100fe200000108c9 */
[----:B------:R-:W-:Y:S02]  /*3cb0*/  ISETP.LT.OR P3, PT, R199, 0x21, P3 ;  /* 0x00000021c700780c */ /* 0x000fe40001f61670 */
[----:B------:R-:W-:Y:S01]  /*3cc0*/  F2FP.PACK_AB R11, R185, R186 ;  /* 0x000000bab90b723e */ /* 0x000fe200000000ff */
[----:B------:R2:W4:Y:S01]  /*3cd0*/  MUFU.EX2 R168, R9 ;  /* 0x0000000900a87308 */ /* 0x0005220000000800 */
[C---:B-1----:R-:W-:Y:S08]  /*3ce0*/  HMMA.16816.F32 R28, R164.reuse, R4, R28 ;  /* 0x00000004a41c723c */ /* 0x042ff0000000181c */
[----:B------:R-:W-:Y:S07]  /*3cf0*/  HMMA.16816.F32 R32, R164, R6, R32 ;  /* 0x00000006a420723c */ /* 0x000fee0000001820 */
[----:B------:R-:W-:Y:S01]  /*3d00*/  F2FP.PACK_AB R6, R13, R184 ;  /* 0x000000b80d06723e */ /* 0x000fe200000000ff */
[--C-:B---3--:R-:W-:Y:S01]  /*3d10*/  FADD.FTZ R21, R21, -R8.reuse ;  /* 0x8000000815157221 */ /* 0x108fe20000010000 */
[----:B--2---:R-:W-:Y:S03]  /*3d20*/  FSEL R9, R14, -INF , !P3 ;  /* 0xff8000000e097808 */ /* 0x004fe60005800000 */
[--C-:B------:R-:W-:Y:S01]  /*3d30*/  FADD.FTZ R25, R25, -R8.reuse ;  /* 0x8000000819197221 */ /* 0x100fe20000010000 */
[----:B------:R-:W-:Y:S01]  /*3d40*/  ISETP.GT.AND P3, PT, R198, 0x21, P1 ;  /* 0x00000021c600780c */ /* 0x000fe20000f64270 */
[--C-:B------:R-:W-:Y:S01]  /*3d50*/  FADD.FTZ R20, R20, -R8.reuse ;  /* 0x8000000814147221 */ /* 0x100fe20000010000 */
[----:B------:R-:W-:Y:S01]  /*3d60*/  F2FP.PACK_AB R14, R187, R188 ;  /* 0x000000bcbb0e723e */ /* 0x000fe200000000ff */
[--C-:B------:R-:W-:Y:S01]  /*3d70*/  FFMA.FTZ R9, R9, c[0x0][0x29c], -R201.reuse ;  /* 0x0000a70009097a23 */ /* 0x100fe200000108c9 */
[----:B------:R-:W-:Y:S01]  /*3d80*/  ISETP.LT.OR P3, PT, R199, 0x22, P3 ;  /* 0x00000022c700780c */ /* 0x000fe20001f61670 */
[--C-:B------:R-:W-:Y:S01]  /*3d90*/  FADD.FTZ R29, R29, -R8.reuse ;  /* 0x800000081d1d7221 */ /* 0x100fe20000010000 */
[----:B----4-:R-:W-:Y:S01]  /*3da0*/  F2FP.PACK_AB R7, R168, R169 ;  /* 0x000000a9a807723e */ /* 0x010fe200000000ff */
[----:B------:R1:W-:Y:S01]  /*3db0*/  MUFU.EX2 R17, R9 ;  /* 0x0000000900117308 */ /* 0x0003e20000000800 */
[----:B------:R-:W-:Y:S01]  /*3dc0*/  FSEL R15, R15, -INF , !P3 ;  /* 0xff8000000f0f7808 */ /* 0x000fe20005800000 */
[--C-:B------:R-:W-:Y:S01]  /*3dd0*/  FADD.FTZ R24, R24, -R8.reuse ;  /* 0x8000000818187221 */ /* 0x100fe20000010000 */
[C---:B------:R-:W-:Y:S01]  /*3de0*/  ISETP.GT.AND P3, PT, R198.reuse, 0x30, P1 ;  /* 0x00000030c600780c */ /* 0x040fe20000f64270 */
[--C-:B------:R-:W-:Y:S01]  /*3df0*/  FADD.FTZ R33, R33, -R8.reuse ;  /* 0x8000000821217221 */ /* 0x100fe20000010000 */
[----:B------:R-:W-:Y:S01]  /*3e00*/  ISETP.GT.AND P1, PT, R198, 0x31, P1 ;  /* 0x00000031c600780c */ /* 0x000fe20000f24270 */
[--C-:B------:R-:W-:Y:S01]  /*3e10*/  FFMA.FTZ R4, R15, c[0x0][0x29c], -R201.reuse ;  /* 0x0000a7000f047a23 */ /* 0x100fe200000108c9 */
[C---:B------:R-:W-:Y:S01]  /*3e20*/  ISETP.LT.OR P3, PT, R199.reuse, 0x31, P3 ;  /* 0x00000031c700780c */ /* 0x040fe20001f61670 */
[--C-:B------:R-:W-:Y:S01]  /*3e30*/  FADD.FTZ R28, R28, -R8.reuse ;  /* 0x800000081c1c7221 */ /* 0x100fe20000010000 */
[----:B------:R-:W-:Y:S01]  /*3e40*/  ISETP.LT.OR P1, PT, R199, 0x32, P1 ;  /* 0x00000032c700780c */ /* 0x000fe20000f21670 */
[----:B------:R2:W3:Y:S01]  /*3e50*/  MUFU.EX2 R16, R4 ;  /* 0x0000000400107308 */ /* 0x0004e20000000800 */
[----:B------:R-:W-:Y:S01]  /*3e60*/  FSEL R5, R18, -INF , !P3 ;  /* 0xff80000012057808 */ /* 0x000fe20005800000 */
[----:B------:R-:W-:Y:S01]  /*3e70*/  FADD.FTZ R32, R32, -R8 ;  /* 0x8000000820207221 */ /* 0x000fe20000010000 */
[----:B------:R-:W-:Y:S01]  /*3e80*/  FSEL R19, R19, -INF , !P1 ;  /* 0xff80000013137808 */ /* 0x000fe20004800000 */
[----:B------:R-:W-:Y:S01]  /*3e90*/  FMUL.FTZ R20, R188, R20 ;  /* 0x00000014bc147220 */ /* 0x000fe20000410000 */
[----:B------:R-:W-:Y:S01]  /*3ea0*/  F2FP.PACK_AB R8, R200, R12 ;  /* 0x0000000cc808723e */ /* 0x000fe200000000ff */
[--C-:B------:R-:W-:Y:S01]  /*3eb0*/  FFMA.FTZ R5, R5, c[0x0][0x29c], -R201.reuse ;  /* 0x0000a70005057a23 */ /* 0x100fe200000108c9 */
[----:B------:R-:W-:Y:S01]  /*3ec0*/  PLOP3.LUT P1, PT, PT, PT, UP0, 0x80, 0x0 ;  /* 0x000000000000781c */ /* 0x000fe20003f2f008 */
[----:B------:R-:W-:Y:S02]  /*3ed0*/  FFMA.FTZ R201, R19, c[0x0][0x29c], -R201 ;  /* 0x0000a70013c97a23 */ /* 0x000fe400000108c9 */
[----:B------:R4:W-:Y:S01]  /*3ee0*/  MUFU.EX2 R15, R5 ;  /* 0x00000005000f7308 */ /* 0x0009e20000000800 */
[----:B------:R-:W-:Y:S02]  /*3ef0*/  FMUL.FTZ R24, R186, R24 ;  /* 0x00000018ba187220 */ /* 0x000fe40000410000 */
[----:B------:R-:W-:Y:S02]  /*3f00*/  FMUL.FTZ R10, R185, R25 ;  /* 0x00000019b90a7220 */ /* 0x000fe40000410000 */
[----:B-1----:R-:W-:Y:S02]  /*3f10*/  FMUL.FTZ R9, R187, R21 ;  /* 0x00000015bb097220 */ /* 0x002fe40000410000 */
[----:B------:R-:W-:Y:S01]  /*3f20*/  FMUL.FTZ R28, R184, R28 ;  /* 0x0000001cb81c7220 */ /* 0x000fe20000410000 */
[----:B------:R-:W-:Y:S01]  /*3f30*/  F2FP.PACK_AB R10, R10, R24 ;  /* 0x000000180a0a723e */ /* 0x000fe200000000ff */
[----:B------:R-:W-:Y:S01]  /*3f40*/  FMUL.FTZ R13, R13, R29 ;  /* 0x0000001d0d0d7220 */ /* 0x000fe20000410000 */
[----:B------:R-:W1:Y:S01]  /*3f50*/  MUFU.EX2 R201, R201 ;  /* 0x000000c900c97308 */ /* 0x000e620000000800 */
[----:B------:R-:W-:Y:S01]  /*3f60*/  F2FP.PACK_AB R9, R9, R20 ;  /* 0x000000140909723e */ /* 0x000fe200000000ff */
[----:B------:R-:W-:Y:S01]  /*3f70*/  FMUL.FTZ R32, R12, R32 ;  /* 0x000000200c207220 */ /* 0x000fe20000410000 */
[----:B--2---:R-:W2:Y:S01]  /*3f80*/  LDS R4, [R241.X4+0x201a0] ;  /* 0x0201a000f1047984 */ /* 0x004ea20000004800 */
[----:B------:R-:W-:Y:S01]  /*3f90*/  FMUL.FTZ R12, R200, R33 ;  /* 0x00000021c80c7220 */ /* 0x000fe20000410000 */
[----:B------:R-:W-:Y:S03]  /*3fa0*/  F2FP.PACK_AB R13, R13, R28 ;  /* 0x0000001c0d0d723e */ /* 0x000fe600000000ff */
[----:B------:R-:W-:Y:S01]  /*3fb0*/  STS [R244+0x20280], R14 ;  /* 0x0202800ef4007388 */ /* 0x000fe20000000800 */
[----:B------:R-:W-:Y:S02]  /*3fc0*/  F2FP.PACK_AB R12, R12, R32 ;  /* 0x000000200c0c723e */ /* 0x000fe400000000ff */
[----:B----4-:R-:W-:Y:S05]  /*3fd0*/  F2FP.PACK_AB R5, R172, R176 ;  /* 0x000000b0ac05723e */ /* 0x010fea00000000ff */
[----:B------:R3:W-:Y:S05]  /*3fe0*/  STS [R244+0x20680], R5 ;  /* 0x02068005f4007388 */ /* 0x0007ea0000000800 */
[----:B------:R-:W-:Y:S05]  /*3ff0*/  STS [R247+0x20280], R11 ;  /* 0x0202800bf7007388 */ /* 0x000fea0000000800 */
[----:B------:R-:W-:Y:S05]  /*4000*/  STS [R247+0x20680], R7 ;  /* 0x02068007f7007388 */ /* 0x000fea0000000800 */
[----:B------:R4:W-:Y:S01]  /*4010*/  STS [R245], R6 ;  /* 0x00000006f5007388 */ /* 0x0009e20000000800 */
[----:B---3--:R-:W-:Y:S01]  /*4020*/  F2FP.PACK_AB R5, R16, R17 ;  /* 0x000000111005723e */ /* 0x008fe200000000ff */
[--C-:B--2---:R-:W-:Y:S02]  /*4030*/  FADD.FTZ R22, R22, -R4.reuse ;  /* 0x8000000416167221 */ /* 0x104fe40000010000 */
[--C-:B------:R-:W-:Y:S02]  /*4040*/  FADD.FTZ R23, R23, -R4.reuse ;  /* 0x8000000417177221 */ /* 0x100fe40000010000 */
[----:B------:R1:W-:Y:S01]  /*4050*/  STS [R245+0x400], R5 ;  /* 0x00040005f5007388 */ /* 0x0003e20000000800 */
[----:B------:R-:W-:Y:S02]  /*4060*/  FMUL.FTZ R22, R176, R22 ;  /* 0x00000016b0167220 */ /* 0x000fe40000410000 */
[----:B------:R-:W-:Y:S02]  /*4070*/  FMUL.FTZ R23, R172, R23 ;  /* 0x00000017ac177220 */ /* 0x000fe40000410000 */
[----:B------:R-:W-:Y:S01]  /*4080*/  STS [R246], R8 ;  /* 0x00000008f6007388 */ /* 0x000fe20000000800 */
[--C-:B------:R-:W-:Y:S02]  /*4090*/  FADD.FTZ R27, R27, -R4.reuse ;  /* 0x800000041b1b7221 */ /* 0x100fe40000010000 */
[--C-:B------:R-:W-:Y:S02]  /*40a0*/  FADD.FTZ R26, R26, -R4.reuse ;  /* 0x800000041a1a7221 */ /* 0x100fe40000010000 */
[----:B----4-:R-:W-:Y:S02]  /*40b0*/  FMUL.FTZ R6, R168, R27 ;  /* 0x0000001ba8067220 */ /* 0x010fe40000410000 */
[----:B------:R-:W-:Y:S02]  /*40c0*/  FMUL.FTZ R26, R169, R26 ;  /* 0x0000001aa91a7220 */ /* 0x000fe40000410000 */
[--C-:B------:R-:W-:Y:S02]  /*40d0*/  FADD.FTZ R30, R30, -R4.reuse ;  /* 0x800000041e1e7221 */ /* 0x100fe40000010000 */
[--C-:B------:R-:W-:Y:S01]  /*40e0*/  FADD.FTZ R31, R31, -R4.reuse ;  /* 0x800000041f1f7221 */ /* 0x100fe20000010000 */
[----:B------:R-:W-:Y:S01]  /*40f0*/  F2FP.PACK_AB R6, R6, R26 ;  /* 0x0000001a0606723e */ /* 0x000fe200000000ff */
[----:B------:R-:W-:Y:S02]  /*4100*/  FMUL.FTZ R30, R17, R30 ;  /* 0x0000001e111e7220 */ /* 0x000fe40000410000 */
[----:B------:R-:W-:Y:S02]  /*4110*/  FMUL.FTZ R31, R16, R31 ;  /* 0x0000001f101f7220 */ /* 0x000fe40000410000 */
[--C-:B------:R-:W-:Y:S02]  /*4120*/  FADD.FTZ R35, R35, -R4.reuse ;  /* 0x8000000423237221 */ /* 0x100fe40000010000 */
[----:B------:R-:W-:Y:S01]  /*4130*/  FADD.FTZ R34, R34, -R4 ;  /* 0x8000000422227221 */ /* 0x000fe20000010000 */
[C---:B-1----:R-:W-:Y:S01]  /*4140*/  F2FP.PACK_AB R5, R201.reuse, R15 ;  /* 0x0000000fc905723e */ /* 0x042fe200000000ff */
[----:B------:R-:W-:Y:S02]  /*4150*/  FMUL.FTZ R4, R201, R35 ;  /* 0x00000023c9047220 */ /* 0x000fe40000410000 */
[----:B------:R-:W-:Y:S02]  /*4160*/  FMUL.FTZ R34, R15, R34 ;  /* 0x000000220f227220 */ /* 0x000fe40000410000 */
[----:B------:R1:W-:Y:S03]  /*4170*/  STS [R246+0x400], R5 ;  /* 0x00040005f6007388 */ /* 0x0003e60000000800 */
[----:B------:R-:W-:Y:S02]  /*4180*/  F2FP.PACK_AB R4, R4, R34 ;  /* 0x000000220404723e */ /* 0x000fe400000000ff */
        /* <DEDUP_REMOVED lines=115> */
[----:B------:R-:W-:Y:S01]  /*48c0*/  USHF.L.U32 UR17, UR14, 0x6, URZ ;  /* 0x000000060e117899 */ /* 0x000fe2000800063f */
[----:B-----5:R-:W-:Y:S01]  /*48d0*/  IMAD.MOV.U32 R8, RZ, RZ, R224 ;  /* 0x000000ffff087224 */ /* 0x020fe200078e00e0 */
[----:B------:R-:W-:Y:S01]  /*48e0*/  USHF.R.S32.HI UR12, URZ, 0x1f, UR14 ;  /* 0x0000001f3f0c7899 */ /* 0x000fe2000801140e */
[----:B------:R-:W3:Y:S01]  /*48f0*/  LDL R202, [R1+0x24] ;  /* 0x0000240001ca7983 */ /* 0x000ee20000100800 */
[----:B------:R-:W-:Y:S01]  /*4900*/  IMAD.MOV.U32 R9, RZ, RZ, R225 ;  /* 0x000000ffff097224 */ /* 0x000fe200078e00e1 */
[----:B------:R-:W-:Y:S01]  /*4910*/  USHF.R.S32.HI UR13, URZ, 0x1f, UR17 ;  /* 0x0000001f3f0d7899 */ /* 0x000fe20008011411 */
[----:B------:R-:W-:Y:S01]  /*4920*/  IMAD.U32 R15, RZ, RZ, UR17 ;  /* 0x00000011ff0f7e24 */ /* 0x000fe2000f8e00ff */
[----:B------:R-:W1:Y:S01]  /*4930*/  S2R R11, SR_CTAID.Y ;  /* 0x00000000000b7919 */ /* 0x000e620000002600 */
[----:B------:R-:W-:Y:S01]  /*4940*/  ULDC.64 UR4, c[0x0][0x208] ;  /* 0x0000820000047ab9 */ /* 0x000fe20000000a00 */
[----:B------:R-:W-:Y:S01]  /*4950*/  IMAD.U32 R16, RZ, RZ, UR7 ;  /* 0x00000007ff107e24 */ /* 0x000fe2000f8e00ff */
[----:B------:R-:W-:Y:S01]  /*4960*/  UIMAD UR12, UR12, UR4, URZ ;  /* 0x000000040c0c72a4 */ /* 0x000fe2000f8e023f */
[----:B------:R-:W-:Y:S01]  /*4970*/  IMAD.U32 R17, RZ, RZ, UR13 ;  /* 0x0000000dff117e24 */ /* 0x000fe2000f8e00ff */
[----:B------:R-:W-:Y:S02]  /*4980*/  UIMAD.WIDE.U32 UR24, UR14, UR4, URZ ;  /* 0x000000040e1872a5 */ /* 0x000fe4000f8e003f */
[----:B------:R-:W-:Y:S02]  /*4990*/  UIMAD UR12, UR14, UR5, UR12 ;  /* 0x000000050e0c72a4 */ /* 0x000fe4000f8e020c */
[----:B------:R-:W-:Y:S02]  /*49a0*/  USHF.L.U32 UR4, UR24, 0x6, URZ ;  /* 0x0000000618047899 */ /* 0x000fe4000800063f */
[----:B------:R-:W-:Y:S04]  /*49b0*/  UIADD3 UR12, UR25, UR12, URZ ;  /* 0x0000000c190c7290 */ /* 0x000fe8000fffe03f */
[----:B------:R-:W-:Y:S01]  /*49c0*/  USHF.L.U64.HI UR12, UR24, 0x6, UR12 ;  /* 0x00000006180c7899 */ /* 0x000fe2000801020c */
[----:B-1----:R-:W-:Y:S01]  /*49d0*/  SHF.R.S32.HI R10, RZ, 0x1f, R11 ;  /* 0x0000001fff0a7819 */ /* 0x002fe2000001140b */
[----:B------:R-:W-:Y:S04]  /*49e0*/  IMAD.WIDE.U32 R8, R11, c[0x0][0x288], R8 ;  /* 0x0000a2000b087a25 */ /* 0x000fe800078e0008 */
[----:B------:R-:W-:Y:S01]  /*49f0*/  IMAD R10, R10, c[0x0][0x288], RZ ;  /* 0x0000a2000a0a7a24 */ /* 0x000fe200078e02ff */
[----:B------:R-:W-:Y:S03]  /*4a00*/  IADD3 R15, P3, P1, R15, UR18, R8 ;  /* 0x000000120f0f7c10 */ /* 0x000fe6000f97e008 */
[----:B------:R-:W-:Y:S02]  /*4a10*/  IMAD R10, R11, c[0x0][0x28c], R10 ;  /* 0x0000a3000b0a7a24 */ /* 0x000fe400078e020a */
[----:B------:R-:W-:Y:S02]  /*4a20*/  IMAD.U32 R11, RZ, RZ, UR6 ;  /* 0x00000006ff0b7e24 */ /* 0x000fe4000f8e00ff */
[----:B------:R-:W-:Y:S05]  /*4a30*/  IMAD.IADD R8, R9, 0x1, R10 ;  /* 0x0000000109087824 */ /* 0x000fea00078e020a */
[----:B------:R-:W-:Y:S01]  /*4a40*/  IADD3.X R17, R17, UR9, R8, P3, P1 ;  /* 0x0000000911117c10 */ /* 0x000fe20009fe2408 */
[----:B------:R-:W-:Y:S05]  /*4a50*/  IMAD.U32 R8, RZ, RZ, UR17 ;  /* 0x00000011ff087e24 */ /* 0x000fea000f8e00ff */
[----:B------:R-:W-:Y:S04]  /*4a60*/  IADD3 R8, -R250, c[0x0][0x168], -R8 ;  /* 0x00005a00fa087a10 */ /* 0x000fe80007ffe908 */
[C---:B------:R-:W-:Y:S02]  /*4a70*/  ISETP.LT.OR P6, PT, R8.reuse, 0x1, !P5 ;  /* 0x000000010800780c */ /* 0x040fe40006fc1670 */
[----:B------:R-:W-:Y:S02]  /*4a80*/  ISETP.LT.OR P5, PT, R8, 0x21, !P5 ;  /* 0x000000210800780c */ /* 0x000fe40006fa1670 */
[C---:B--2---:R-:W-:Y:S02]  /*4a90*/  IADD3 R9, P4, R204.reuse, UR4, RZ ;  /* 0x00000004cc097c10 */ /* 0x044fe4000ff9e0ff */
[----:B------:R-:W-:Y:S02]  /*4aa0*/  IADD3 R11, P3, P1, R204, UR4, R11 ;  /* 0x00000004cc0b7c10 */ /* 0x000fe4000f97e00b */
[C---:B---3--:R-:W-:Y:S02]  /*4ab0*/  IADD3.X R13, R202.reuse, UR12, RZ, P4, !PT ;  /* 0x0000000cca0d7c10 */ /* 0x048fe4000a7fe4ff */
[----:B------:R-:W-:Y:S02]  /*4ac0*/  LEA R12, P4, R9, c[0x0][0x1f0], 0x1 ;  /* 0x00007c00090c7a11 */ /* 0x000fe400078808ff */
[----:B------:R-:W-:Y:S02]  /*4ad0*/  IADD3.X R16, R202, UR12, R16, P3, P1 ;  /* 0x0000000cca107c10 */ /* 0x000fe40009fe2410 */
[----:B------:R-:W-:Y:S02]  /*4ae0*/  LEA R10, P3, R11, c[0x0][0x1f0], 0x1 ;  /* 0x00007c000b0a7a11 */ /* 0x000fe400078608ff */
[----:B------:R-:W-:Y:S02]  /*4af0*/  LEA R14, P1, R15, c[0x0][0x280], 0x2 ;  /* 0x0000a0000f0e7a11 */ /* 0x000fe400078210ff */
[----:B------:R-:W-:Y:S02]  /*4b00*/  LEA.HI.X R13, R9, c[0x0][0x1f4], R13, 0x1, P4 ;  /* 0x00007d00090d7a11 */ /* 0x000fe400020f0c0d */
[----:B------:R-:W-:Y:S02]  /*4b10*/  LOP3.LUT P4, RZ, R242, 0x2, RZ, 0xc0, !PT ;  /* 0x00000002f2ff7812 */ /* 0x000fe4000788c0ff */
[----:B------:R-:W-:Y:S01]  /*4b20*/  LEA.HI.X R11, R11, c[0x0][0x1f4], R16, 0x1, P3 ;  /* 0x00007d000b0b7a11 */ /* 0x000fe200018f0c10 */
[----:B------:R-:W-:Y:S01]  /*4b30*/  @!PT LDS RZ, [RZ] ;  /* 0x00000000fffff984 */ /* 0x000fe20000000800 */
[----:B------:R-:W-:Y:S01]  /*4b40*/  @!PT LDS RZ, [RZ] ;  /* 0x00000000fffff984 */ /* 0x000fe20000000800 */
[----:B------:R-:W-:Y:S01]  /*4b50*/  @!PT LDS RZ, [RZ] ;  /* 0x00000000fffff984 */ /* 0x000fe20000000800 */
[----:B------:R1:W-:Y:S01]  /*4b60*/  LDGSTS.E.BYPASS.LTC128B.128 [R240+0x18080], [R12.64], !P6 ;  /* 0x180800000cf07fae */ /* 0x0003e2000f101d56 */
[----:B------:R-:W-:Y:S02]  /*4b70*/  LEA.HI.X R15, R15, c[0x0][0x284], R17, 0x2, P1 ;  /* 0x0000a1000f0f7a11 */ /* 0x000fe400008f1411 */
[----:B------:R-:W-:Y:S02]  /*4b80*/  ISETP.LT.OR P3, PT, R8, 0x1, !P4 ;  /* 0x000000010800780c */ /* 0x000fe40006761670 */
[----:B------:R-:W-:Y:S02]  /*4b90*/  LOP3.LUT P1, RZ, R242, 0x4, RZ, 0xc0, !PT ;  /* 0x00000004f2ff7812 */ /* 0x000fe4000782c0ff */
[C---:B------:R-:W-:Y:S02]  /*4ba0*/  ISETP.LT.OR P4, PT, R8.reuse, 0x21, !P4 ;  /* 0x000000210800780c */ /* 0x040fe40006781670 */
[C---:B------:R-:W-:Y:S02]  /*4bb0*/  ISETP.LT.OR P6, PT, R8.reuse, 0x1, !P1 ;  /* 0x000000010800780c */ /* 0x040fe40004fc1670 */
[----:B------:R-:W-:Y:S05]  /*4bc0*/  ISETP.LT.OR P1, PT, R8, 0x21, !P1 ;  /* 0x000000210800780c */ /* 0x000fea0004f21670 */
[----:B------:R1:W-:Y:S01]  /*4bd0*/  LDGSTS.E.BYPASS.LTC128B.128 [R240+0x1a080], [R12.64+0x80], !P3 ;  /* 0x1a0800800cf07fae */ /* 0x0003e2000d901d56 */
[----:B------:R-:W-:Y:S05]  /*4be0*/  LOP3.LUT P3, RZ, R242, 0x8, RZ, 0xc0, !PT ;  /* 0x00000008f2ff7812 */ /* 0x000fea000786c0ff */
[----:B------:R1:W-:Y:S01]  /*4bf0*/  LDGSTS.E.BYPASS.LTC128B.128 [R240+0x1c080], [R12.64+0x100], !P6 ;  /* 0x1c0801000cf07fae */ /* 0x0003e2000f101d56 */
[C---:B------:R-:W-:Y:S02]  /*4c00*/  ISETP.LT.OR P6, PT, R8.reuse, 0x1, !P3 ;  /* 0x000000010800780c */ /* 0x040fe40005fc1670 */
[----:B------:R-:W-:Y:S01]  /*4c10*/  ISETP.LT.OR P3, PT, R8, 0x21, !P3 ;  /* 0x000000210800780c */ /* 0x000fe20005f61670 */
[----:B------:R-:W-:Y:S10]  /*4c20*/  @!P0 IMAD.SHL.U32 R8, R248, 0x10, RZ ;  /* 0x00000010f8088824 */ /* 0x000ff400078e00ff */
[----:B------:R1:W-:Y:S04]  /*4c30*/  LDGSTS.E.BYPASS.LTC128B.128 [R240+0x1e080], [R12.64+0x180], !P6 ;  /* 0x1e0801800cf07fae */ /* 0x0003e8000f101d56 */
[----:B------:R1:W-:Y:S04]  /*4c40*/  LDGSTS.E.BYPASS.LTC128B.128 [R240+0x19080], [R10.64], !P5 ;  /* 0x190800000af07fae */ /* 0x0003e8000e901d56 */
[----:B------:R1:W-:Y:S04]  /*4c50*/  LDGSTS.E.BYPASS.LTC128B.128 [R240+0x1b080], [R10.64+0x80], !P4 ;  /* 0x1b0800800af07fae */ /* 0x0003e8000e101d56 */
[----:B------:R1:W-:Y:S04]  /*4c60*/  LDGSTS.E.BYPASS.LTC128B.128 [R240+0x1d080], [R10.64+0x100], !P1 ;  /* 0x1d0801000af07fae */ /* 0x0003e8000c901d56 */
[----:B------:R1:W-:Y:S04]  /*4c70*/  LDGSTS.E.BYPASS.LTC128B.128 [R240+0x1f080], [R10.64+0x180], !P3 ;  /* 0x1f0801800af07fae */ /* 0x0003e8000d901d56 */
[----:B------:R1:W-:Y:S02]  /*4c80*/  @!P0 LDGSTS.E.BYPASS.LTC128B.128 [R8+0x20180], [R14.64] ;  /* 0x201800000e088fae */ /* 0x0003e4000b901d56 */
.L_x_705:
[-C--:B-123--:R-:W-:Y:S01]  /*4c90*/  HMMA.16816.F32 R100, R4, R20.reuse, R100 ;  /* 0x000000140464723c */ /* 0x08efe20000001864 */
[----:B------:R-:W-:Y:S01]  /*4ca0*/  LDSM.16.MT88.4 R8, [R0+0x11080] ;  /* 0x011080000008783b */ /* 0x000fe20000004200 */
[----:B------:R-:W-:Y:S06]  /*4cb0*/  PLOP3.LUT P1, PT, PT, PT, UP0, 0x80, 0x0 ;  /* 0x000000000000781c */ /* 0x000fec0003f2f008 */
        /* <DEDUP_REMOVED lines=91> */
[----:B-----5:R-:W-:Y:S01]  /*5270*/  IMAD.MOV.U32 R180, RZ, RZ, R224 ;  /* 0x000000ffffb47224 */ /* 0x020fe200078e00e0 */
[----:B------:R-:W-:Y:S01]  /*5280*/  USHF.R.S32.HI UR17, URZ, 0x1f, UR14 ;  /* 0x0000001f3f117899 */ /* 0x000fe2000801140e */
[----:B------:R-:W-:Y:S01]  /*5290*/  IMAD.MOV.U32 R181, RZ, RZ, R225 ;  /* 0x000000ffffb57224 */ /* 0x000fe200078e00e1 */
[----:B----4-:R-:W4:Y:S01]  /*52a0*/  LDL R224, [R1+0x28] ;  /* 0x0000280001e07983 */ /* 0x010f220000100800 */
[----:B------:R-:W-:Y:S01]  /*52b0*/  USHF.L.U32 UR13, UR14, 0x6, URZ ;  /* 0x000000060e0d7899 */ /* 0x000fe2000800063f */
[----:B------:R-:W-:Y:S01]  /*52c0*/  IMAD.MOV.U32 R4, RZ, RZ, R180 ;  /* 0x000000ffff047224 */ /* 0x000fe200078e00b4 */
[----:B------:R-:W-:Y:S01]  /*52d0*/  ULDC.64 UR4, c[0x0][0x178] ;  /* 0x00005e0000047ab9 */ /* 0x000fe20000000a00 */
[----:B------:R-:W3:Y:S01]  /*52e0*/  S2R R7, SR_CTAID.Y ;  /* 0x0000000000077919 */ /* 0x000ee20000002600 */
[----:B------:R-:W-:Y:S01]  /*52f0*/  IMAD.MOV.U32 R5, RZ, RZ, R181 ;  /* 0x000000ffff057224 */ /* 0x000fe200078e00b5 */
[----:B------:R-:W-:Y:S01]  /*5300*/  UIMAD UR17, UR17, UR4, URZ ;  /* 0x00000004111172a4 */ /* 0x000fe2000f8e023f */
[----:B------:R-:W-:Y:S01]  /*5310*/  IMAD.U32 R11, RZ, RZ, UR13 ;  /* 0x0000000dff0b7e24 */ /* 0x000fe2000f8e00ff */
[----:B------:R-:W-:Y:S02]  /*5320*/  USHF.R.S32.HI UR12, URZ, 0x1f, UR13 ;  /* 0x0000001f3f0c7899 */ /* 0x000fe4000801140d */
[----:B------:R-:W-:Y:S02]  /*5330*/  UIMAD.WIDE.U32 UR26, UR14, UR4, URZ ;  /* 0x000000040e1a72a5 */ /* 0x000fe4000f8e003f */
[----:B------:R-:W-:Y:S02]  /*5340*/  UIMAD UR17, UR14, UR5, UR17 ;  /* 0x000000050e1172a4 */ /* 0x000fe4000f8e0211 */
[----:B------:R-:W-:Y:S01]  /*5350*/  USHF.L.U32 UR24, UR26, 0x6, URZ ;  /* 0x000000061a187899 */ /* 0x000fe2000800063f */
[----:B------:R-:W-:Y:S01]  /*5360*/  IMAD.U32 R13, RZ, RZ, UR12 ;  /* 0x0000000cff0d7e24 */ /* 0x000fe2000f8e00ff */
[----:B------:R-:W-:Y:S02]  /*5370*/  UIADD3 UR17, UR27, UR17, URZ ;  /* 0x000000111b117290 */ /* 0x000fe4000fffe03f */
[----:B------:R-:W-:Y:S02]  /*5380*/  ULEA UR12, UP0, UR4, UR24, 0x5 ;  /* 0x00000018040c7291 */ /* 0x000fe4000f80283f */
[----:B------:R-:W-:Y:S04]  /*5390*/  USHF.L.U64.HI UR17, UR26, 0x6, UR17 ;  /* 0x000000061a117899 */ /* 0x000fe80008010211 */
[----:B------:R-:W-:Y:S01]  /*53a0*/  ULEA.HI.X UR4, UR4, UR17, UR5, 0x5, UP0 ;  /* 0x0000001104047291 */ /* 0x000fe200080f2c05 */
[----:B---3--:R-:W-:Y:S01]  /*53b0*/  SHF.R.S32.HI R6, RZ, 0x1f, R7 ;  /* 0x0000001fff067819 */ /* 0x008fe20000011407 */
[----:B------:R-:W-:Y:S04]  /*53c0*/  IMAD.WIDE.U32 R4, R7, c[0x0][0x270], R4 ;  /* 0x00009c0007047a25 */ /* 0x000fe800078e0004 */
[----:B------:R-:W-:Y:S01]  /*53d0*/  IMAD R6, R6, c[0x0][0x270], RZ ;  /* 0x00009c0006067a24 */ /* 0x000fe200078e02ff */
[----:B------:R-:W-:Y:S01]  /*53e0*/  IADD3 R11, P3, P1, R11, UR20, R4 ;  /* 0x000000140b0b7c10 */ /* 0x000fe2000f97e004 */
[----:B------:R-:W-:Y:S02]  /*53f0*/  IMAD.U32 R4, RZ, RZ, UR13 ;  /* 0x0000000dff047e24 */ /* 0x000fe4000f8e00ff */
[----:B------:R-:W-:Y:S03]  /*5400*/  IMAD R6, R7, c[0x0][0x274], R6 ;  /* 0x00009d0007067a24 */ /* 0x000fe600078e0206 */
[----:B------:R-:W-:Y:S01]  /*5410*/  IADD3 R4, -R250, c[0x0][0x168], -R4 ;  /* 0x00005a00fa047a10 */ /* 0x000fe20007ffe904 */
[----:B------:R-:W-:Y:S03]  /*5420*/  IMAD.IADD R5, R5, 0x1, R6 ;  /* 0x0000000105057824 */ /* 0x000fe600078e0206 */
[C---:B------:R-:W-:Y:S02]  /*5430*/  ISETP.LT.OR P6, PT, R4.reuse, 0x1, !P5 ;  /* 0x000000010400780c */ /* 0x040fe40006fc1670 */
[----:B------:R-:W-:Y:S02]  /*5440*/  IADD3.X R13, R13, UR8, R5, P3, P1 ;  /* 0x000000080d0d7c10 */ /* 0x000fe40009fe2405 */
[----:B------:R-:W-:Y:S02]  /*5450*/  ISETP.LT.OR P5, PT, R4, 0x21, !P5 ;  /* 0x000000210400780c */ /* 0x000fe40006fa1670 */
[C---:B--2---:R-:W-:Y:S02]  /*5460*/  IADD3 R5, P1, R226.reuse, UR24, RZ ;  /* 0x00000018e2057c10 */ /* 0x044fe4000ff3e0ff */
[----:B------:R-:W-:Y:S02]  /*5470*/  IADD3 R7, P3, R226, UR12, RZ ;  /* 0x0000000ce2077c10 */ /* 0x000fe4000ff7e0ff */
[----:B------:R-:W-:Y:S02]  /*5480*/  LEA R8, P4, R5, c[0x0][0x160], 0x1 ;  /* 0x0000580005087a11 */ /* 0x000fe400078808ff */
[C---:B----4-:R-:W-:Y:S02]  /*5490*/  IADD3.X R9, R224.reuse, UR17, RZ, P1, !PT ;  /* 0x00000011e0097c10 */ /* 0x050fe40008ffe4ff */
[----:B------:R-:W-:Y:S02]  /*54a0*/  LEA R10, P1, R11, c[0x0][0x258], 0x2 ;  /* 0x000096000b0a7a11 */ /* 0x000fe400078210ff */
[----:B------:R-:W-:Y:S02]  /*54b0*/  LEA.HI.X R9, R5, c[0x0][0x164], R9, 0x1, P4 ;  /* 0x0000590005097a11 */ /* 0x000fe400020f0c09 */
[----:B------:R-:W-:Y:S02]  /*54c0*/  IADD3.X R12, R224, UR4, RZ, P3, !PT ;  /* 0x00000004e00c7c10 */ /* 0x000fe40009ffe4ff */
[----:B------:R-:W-:Y:S01]  /*54d0*/  LEA R6, P3, R7, c[0x0][0x160], 0x1 ;  /* 0x0000580007067a11 */ /* 0x000fe200078608ff */
[----:B------:R-:W-:Y:S01]  /*54e0*/  @!PT LDS RZ, [RZ] ;  /* 0x00000000fffff984 */ /* 0x000fe20000000800 */
[----:B------:R-:W-:Y:S01]  /*54f0*/  @!PT LDS RZ, [RZ] ;  /* 0x00000000fffff984 */ /* 0x000fe20000000800 */
[----:B------:R-:W-:Y:S01]  /*5500*/  @!PT LDS RZ, [RZ] ;  /* 0x00000000fffff984 */ /* 0x000fe20000000800 */
[----:B------:R2:W-:Y:S01]  /*5510*/  LDGSTS.E.BYPASS.LTC128B.128 [R240+0x10080], [R8.64], !P6 ;  /* 0x1008000008f07fae */ /* 0x0005e2000f101d56 */
[----:B------:R-:W-:Y:S02]  /*5520*/  LOP3.LUT P4, RZ, R243, 0x2, RZ, 0xc0, !PT ;  /* 0x00000002f3ff7812 */ /* 0x000fe4000788c0ff */
[----:B------:R-:W-:Y:S02]  /*5530*/  LEA.HI.X R11, R11, c[0x0][0x25c], R13, 0x2, P1 ;  /* 0x000097000b0b7a11 */ /* 0x000fe400008f140d */
[----:B------:R-:W-:Y:S02]  /*5540*/  LEA.HI.X R7, R7, c[0x0][0x164], R12, 0x1, P3 ;  /* 0x0000590007077a11 */ /* 0x000fe400018f0c0c */
[C---:B------:R-:W-:Y:S02]  /*5550*/  ISETP.LT.OR P3, PT, R4.reuse, 0x1, !P4 ;  /* 0x000000010400780c */ /* 0x040fe40006761670 */
[C---:B------:R-:W-:Y:S02]  /*5560*/  LOP3.LUT P1, RZ, R243.reuse, 0x4, RZ, 0xc0, !PT ;  /* 0x00000004f3ff7812 */ /* 0x040fe4000782c0ff */
[C---:B------:R-:W-:Y:S02]  /*5570*/  ISETP.LT.OR P4, PT, R4.reuse, 0x21, !P4 ;  /* 0x000000210400780c */ /* 0x040fe40006781670 */
[C---:B------:R-:W-:Y:S02]  /*5580*/  ISETP.LT.OR P6, PT, R4.reuse, 0x1, !P1 ;  /* 0x000000010400780c */ /* 0x040fe40004fc1670 */
[C---:B------:R-:W-:Y:S05]  /*5590*/  ISETP.LT.OR P1, PT, R4.reuse, 0x21, !P1 ;  /* 0x000000210400780c */ /* 0x040fea0004f21670 */
        /* <DEDUP_REMOVED lines=12> */
.L_x_706:
[-C--:B--2---:R-:W-:Y:S01]  /*5660*/  HMMA.16816.F32 R4, R192, R16.reuse, RZ ;  /* 0x00000010c004723c */ /* 0x084fe200000018ff */
[----:B-----5:R-:W-:Y:S01]  /*5670*/  LDSM.16.MT88.4 R224, [R0+0x3080] ;  /* 0x0030800000e0783b */ /* 0x020fe20000004200 */
        /* <DEDUP_REMOVED lines=37> */
[----:B------:R-:W-:Y:S07]  /*58d0*/  LDSM.16.MT88.4 R208, [R0+0x1880] ;  /* 0x0018800000d0783b */ /* 0x000fee0000004200 */
[----:B------:R-:W-:Y:S01]  /*58e0*/  HMMA.16816.F32 R192, R200, R222, R192 ;  /* 0x000000dec8c0723c */ /* 0x000fe200000018c0 */
[----:B------:R-:W4:Y:S04]  /*58f0*/  LDSM.16.MT88.4 R200, [R0+0x7080] ;  /* 0x0070800000c8783b */ /* 0x000f280000004200 */
[----:B------:R-:W-:Y:S03]  /*5900*/  LDSM.16.M88.4 R220, [R238+0x1000] ;  /* 0x00100000eedc783b */ /* 0x000fe60000000200 */
[-C--:B-1----:R-:W-:Y:S08]  /*5910*/  HMMA.16816.F32 R4, R196, R204.reuse, R4 ;  /* 0x000000ccc404723c */ /* 0x082ff00000001804 */
[C---:B--2---:R-:W-:Y:S08]  /*5920*/  HMMA.16816.F32 R8, R212.reuse, R204, R8 ;  /* 0x000000ccd408723c */ /* 0x044ff00000001808 */
[-C--:B------:R-:W-:Y:S08]  /*5930*/  HMMA.16816.F32 R12, R212, R206.reuse, R12 ;  /* 0x000000ced40c723c */ /* 0x080ff0000000180c */
[C---:B------:R-:W-:Y:S01]  /*5940*/  HMMA.16816.F32 R16, R196.reuse, R206, R16 ;  /* 0x000000cec410723c */ /* 0x040fe20000001810 */
[----:B------:R-:W1:Y:S07]  /*5950*/  LDSM.16.M88.4 R204, [R238] ;  /* 0x00000000eecc783b */ /* 0x000e6e0000000200 */
[-C--:B------:R-:W-:Y:S08]  /*5960*/  HMMA.16816.F32 R20, R196, R224.reuse, R20 ;  /* 0x000000e0c414723c */ /* 0x080ff00000001814 */
[C---:B------:R-:W-:Y:S08]  /*5970*/  HMMA.16816.F32 R24, R212.reuse, R224, R24 ;  /* 0x000000e0d418723c */ /* 0x040ff00000001818 */
[-C--:B------:R-:W-:Y:S08]  /*5980*/  HMMA.16816.F32 R28, R212, R226.reuse, R28 ;  /* 0x000000e2d41c723c */ /* 0x080ff0000000181c */
[C---:B------:R-:W-:Y:S01]  /*5990*/  HMMA.16816.F32 R32, R196.reuse, R226, R32 ;  /* 0x000000e2c420723c */ /* 0x040fe20000001820 */
[----:B------:R-:W2:Y:S07]  /*59a0*/  LDSM.16.MT88.4 R224, [R0+0x3880] ;  /* 0x0038800000e0783b */ /* 0x000eae0000004200 */
[-C--:B---3--:R-:W-:Y:S08]  /*59b0*/  HMMA.16816.F32 R164, R196, R216.reuse, R164 ;  /* 0x000000d8c4a4723c */ /* 0x088ff000000018a4 */
[C---:B------:R-:W-:Y:S08]  /*59c0*/  HMMA.16816.F32 R168, R212.reuse, R216, R168 ;  /* 0x000000d8d4a8723c */ /* 0x040ff000000018a8 */
[-C--:B------:R-:W-:Y:S08]  /*59d0*/  HMMA.16816.F32 R172, R212, R218.reuse, R172 ;  /* 0x000000dad4ac723c */ /* 0x080ff000000018ac */
[C---:B------:R-:W-:Y:S01]  /*59e0*/  HMMA.16816.F32 R176, R196.reuse, R218, R176 ;  /* 0x000000dac4b0723c */ /* 0x040fe200000018b0 */
[----:B------:R-:W3:Y:S07]  /*59f0*/  LDSM.16.MT88.4 R216, [R0+0x5880] ;  /* 0x0058800000d8783b */ /* 0x000eee0000004200 */
[-C--:B----4-:R-:W-:Y:S08]  /*5a00*/  HMMA.16816.F32 R180, R196, R200.reuse, R180 ;  /* 0x000000c8c4b4723c */ /* 0x090ff000000018b4 */
[C---:B------:R-:W-:Y:S01]  /*5a10*/  HMMA.16816.F32 R184, R212.reuse, R200, R184 ;  /* 0x000000c8d4b8723c */ /* 0x040fe200000018b8 */
[----:B------:R-:W4:Y:S07]  /*5a20*/  LDL R201, [R1+0x2c] ;  /* 0x00002c0001c97983 */ /* 0x000f2e0000100800 */
[-C--:B------:R-:W-:Y:S01]  /*5a30*/  HMMA.16816.F32 R188, R212, R202.reuse, R188 ;  /* 0x000000cad4bc723c */ /* 0x080fe200000018bc */
[----:B------:R-:W2:Y:S07]  /*5a40*/  LDSM.16.MT88.4 R212, [R0+0x7880] ;  /* 0x0078800000d4783b */ /* 0x000eae0000004200 */
[----:B------:R-:W-:Y:S01]  /*5a50*/  HMMA.16816.F32 R192, R196, R202, R192 ;  /* 0x000000cac4c0723c */ /* 0x000fe200000018c0 */
[----:B------:R-:W4:Y:S06]  /*5a60*/  LDL.64 R202, [R1+0x30] ;  /* 0x0000300001ca7983 */ /* 0x000f2c0000100a00 */
[----:B------:R-:W-:Y:S01]  /*5a70*/  IMAD.U32 R198, RZ, RZ, UR10 ;  /* 0x0000000affc67e24 */ /* 0x000fe2000f8e00ff */
[-C--:B-1----:R-:W-:Y:S08]  /*5a80*/  HMMA.16816.F32 R4, R204, R208.reuse, R4 ;  /* 0x000000d0cc04723c */ /* 0x082ff00000001804 */
[C---:B------:R-:W-:Y:S08]  /*5a90*/  HMMA.16816.F32 R8, R220.reuse, R208, R8 ;  /* 0x000000d0dc08723c */ /* 0x040ff00000001808 */
[-C--:B------:R-:W-:Y:S08]  /*5aa0*/  HMMA.16816.F32 R12, R220, R210.reuse, R12 ;  /* 0x000000d2dc0c723c */ /* 0x080ff0000000180c */
[C---:B------:R-:W-:Y:S08]  /*5ab0*/  HMMA.16816.F32 R16, R204.reuse, R210, R16 ;  /* 0x000000d2cc10723c */ /* 0x040ff00000001810 */
[-C--:B--2---:R-:W-:Y:S08]  /*5ac0*/  HMMA.16816.F32 R20, R204, R224.reuse, R20 ;  /* 0x000000e0cc14723c */ /* 0x084ff00000001814 */
[C---:B------:R-:W-:Y:S08]  /*5ad0*/  HMMA.16816.F32 R24, R220.reuse, R224, R24 ;  /* 0x000000e0dc18723c */ /* 0x040ff00000001818 */
[-C--:B------:R-:W-:Y:S08]  /*5ae0*/  HMMA.16816.F32 R28, R220, R226.reuse, R28 ;  /* 0x000000e2dc1c723c */ /* 0x080ff0000000181c */
[C---:B------:R-:W-:Y:S08]  /*5af0*/  HMMA.16816.F32 R32, R204.reuse, R226, R32 ;  /* 0x000000e2cc20723c */ /* 0x040ff00000001820 */
[-C--:B---3--:R-:W-:Y:S08]  /*5b00*/  HMMA.16816.F32 R164, R204, R216.reuse, R164 ;  /* 0x000000d8cca4723c */ /* 0x088ff000000018a4 */
[C---:B------:R-:W-:Y:S08]  /*5b10*/  HMMA.16816.F32 R168, R220.reuse, R216, R168 ;  /* 0x000000d8dca8723c */ /* 0x040ff000000018a8 */
[-C--:B------:R-:W-:Y:S08]  /*5b20*/  HMMA.16816.F32 R172, R220, R218.reuse, R172 ;  /* 0x000000dadcac723c */ /* 0x080ff000000018ac */
[C---:B------:R-:W-:Y:S08]  /*5b30*/  HMMA.16816.F32 R176, R204.reuse, R218, R176 ;  /* 0x000000daccb0723c */ /* 0x040ff000000018b0 */
[-C--:B------:R-:W-:Y:S08]  /*5b40*/  HMMA.16816.F32 R180, R204, R212.reuse, R180 ;  /* 0x000000d4ccb4723c */ /* 0x080ff000000018b4 */
[C---:B------:R-:W-:Y:S08]  /*5b50*/  HMMA.16816.F32 R184, R220.reuse, R212, R184 ;  /* 0x000000d4dcb8723c */ /* 0x040ff000000018b8 */
[-C--:B------:R-:W-:Y:S08]  /*5b60*/  HMMA.16816.F32 R188, R220, R214.reuse, R188 ;  /* 0x000000d6dcbc723c */ /* 0x080ff000000018bc */
[----:B------:R-:W-:Y:S04]  /*5b70*/  HMMA.16816.F32 R192, R204, R214, R192 ;  /* 0x000000d6ccc0723c */ /* 0x000fe800000018c0 */
[----:B----4-:R-:W-:Y:S04]  /*5b80*/  IADD3 R197, P1, R202, UR10, RZ ;  /* 0x0000000acac57c10 */ /* 0x010fe8000ff3e0ff */
[----:B------:R-:W-:Y:S04]  /*5b90*/  LEA.HI.X.SX32 R198, R198, R201, 0x1, P1 ;  /* 0x000000c9c6c67211 */ /* 0x000fe800008f0eff */
        /* <DEDUP_REMOVED lines=133> */
.L_x_696:
[----:B------:R-:W-:Y:S05]  /*63f0*/  @P1 BRA `(.L_x_708) ;  /* 0x00001d1000001947 */ /* 0x000fea0003800000 */
[----:B------:R-:W-:Y:S01]  /*6400*/  SHF.R.S32.HI R5, RZ, 0x1f, R248 ;  /* 0x0000001fff057819 */ /* 0x000fe200000114f8 */
[----:B------:R-:W-:Y:S01]  /*6410*/  BAR.SYNC.DEFER_BLOCKING 0x1, 0x100 ;  /* 0x0044000000007b1d */ /* 0x000fe20000010000 */
[----:B------:R-:W-:Y:S02]  /*6420*/  F2FP.PACK_AB R107, R37, R36 ;  /* 0x00000024256b723e */ /* 0x000fe400000000ff */
[----:B------:R-:W-:Y:S02]  /*6430*/  LEA.HI R3, R5, R248, RZ, 0x2 ;  /* 0x000000f805037211 */ /* 0x000fe400078f10ff */
[----:B------:R-:W-:Y:S01]  /*6440*/  F2FP.PACK_AB R39, R39, R38 ;  /* 0x000000262727723e */ /* 0x000fe200000000ff */
[----:B------:R-:W-:Y:S01]  /*6450*/  ULDC UR4, c[0x0][0x2f0] ;  /* 0x0000bc0000047ab9 */ /* 0x000fe20000000800 */
[--C-:B------:R-:W-:Y:S01]  /*6460*/  SHF.R.S32.HI R4, RZ, 0x2, R3.reuse ;  /* 0x00000002ff047819 */ /* 0x100fe20000011403 */
[----:B------:R-:W-:Y:S01]  /*6470*/  UIADD3 UR4, -UR15, UR4, URZ ;  /* 0x000000040f047290 */ /* 0x000fe2000fffe13f */
[----:B------:R-:W-:Y:S01]  /*6480*/  SHF.R.S32.HI R0, RZ, 0x1f, R3 ;  /* 0x0000001fff007819 */ /* 0x000fe20000011403 */
[----:B------:R-:W-:Y:S01]  /*6490*/  BSSY B0, `(.L_x_709) ;  /* 0x00000d2000007945 */ /* 0x000fe20003800000 */
[----:B------:R-:W-:Y:S01]  /*64a0*/  LOP3.LUT R6, R3, 0x3ffffffc, RZ, 0xc0, !PT ;  /* 0x3ffffffc03067812 */ /* 0x000fe200078ec0ff */
[----:B------:R-:W-:Y:S01]  /*64b0*/  UISETP.LT.AND UP0, UPT, UR4, 0x40, UPT ;  /* 0x000000400400788c */ /* 0x000fe2000bf01270 */
[----:B------:R-:W-:-:S02]  /*64c0*/  LEA.HI R2, R0, R4, RZ, 0x3 ;  /* 0x0000000400027211 */ /* 0x000fc400078f18ff */
[----:B------:R-:W-:Y:S01]  /*64d0*/  LEA.HI R0, R5, R248, RZ, 0x5 ;  /* 0x000000f805007211 */ /* 0x000fe200078f28ff */
[----:B------:R-:W-:Y:S01]  /*64e0*/  USEL UR4, UR4, 0x40, UP0 ;  /* 0x0000004004047887 */ /* 0x000fe20008000000 */
[----:B------:R-:W-:Y:S02]  /*64f0*/  LOP3.LUT R2, R2, 0xfffffff8, RZ, 0xc0, !PT ;  /* 0xfffffff802027812 */ /* 0x000fe400078ec0ff */
[----:B------:R-:W-:Y:S02]  /*6500*/  SHF.R.S32.HI R8, RZ, 0x5, R0 ;  /* 0x00000005ff087819 */ /* 0x000fe40000011400 */
[----:B------:R-:W-:Y:S01]  /*6510*/  F2FP.PACK_AB R48, R49, R48 ;  /* 0x000000303130723e */ /* 0x000fe200000000ff */
[----:B------:R-:W-:Y:S01]  /*6520*/  IMAD.IADD R9, R4, 0x1, -R2 ;  /* 0x0000000104097824 */ /* 0x000fe200078e0a02 */
[----:B------:R-:W-:Y:S02]  /*6530*/  LEA.HI R2, R5, R248, RZ, 0x6 ;  /* 0x000000f805027211 */ /* 0x000fe400078f30ff */
[----:B------:R-:W-:Y:S01]  /*6540*/  LEA.HI R4, R0, R8, RZ, 0x1 ;  /* 0x0000000800047211 */ /* 0x000fe200078f08ff */
[----:B------:R-:W-:Y:S01]  /*6550*/  IMAD.SHL.U32 R5, R9, 0x40, RZ ;  /* 0x0000004009057824 */ /* 0x000fe200078e00ff */
[----:B------:R-:W-:-:S02]  /*6560*/  SHF.R.U32.HI R7, RZ, 0x3, R2 ;  /* 0x00000003ff077819 */ /* 0x000fc40000011602 */
        /* <DEDUP_REMOVED lines=9> */
[----:B------:R-:W-:Y:S01]  /*6600*/  LOP3.LUT P0, RZ, R9, 0x4, RZ, 0xc0, !PT ;  /* 0x0000000409ff7812 */ /* 0x000fe2000780c0ff */
[----:B------:R-:W-:Y:S01]  /*6610*/  IMAD R4, R4, 0x200, R5 ;  /* 0x0000020004047824 */ /* 0x000fe200078e0205 */
[----:B------:R-:W-:-:S02]  /*6620*/  LOP3.LUT R0, R7, R3, RZ, 0x3c, !PT ;  /* 0x0000000307007212 */ /* 0x000fc400078e3cff */
[----:B------:R-:W-:Y:S02]  /*6630*/  SHF.R.S32.HI R3, RZ, 0x1f, R2 ;  /* 0x0000001fff037819 */ /* 0x000fe40000011402 */
[----:B------:R-:W-:Y:S01]  /*6640*/  LOP3.LUT R7, R6, 0x1c0, RZ, 0xc0, !PT ;  /* 0x000001c006077812 */ /* 0x000fe200078ec0ff */
[----:B------:R-:W-:Y:S01]  /*6650*/  IMAD.U32 R0, R4, 0x2, R0 ;  /* 0x0000000204007824 */ /* 0x000fe200078e0000 */
[----:B------:R-:W-:Y:S01]  /*6660*/  LEA.HI R3, R3, R2, RZ, 0x3 ;  /* 0x0000000203037211 */ /* 0x000fe200078f18ff */
[----:B------:R-:W-:Y:S01]  /*6670*/  IMAD.SHL.U32 R6, R2, 0x8, RZ ;  /* 0x0000000802067824 */ /* 0x000fe200078e00ff */
[----:B------:R-:W-:Y:S01]  /*6680*/  F2FP.PACK_AB R50, R51, R50 ;  /* 0x000000323332723e */ /* 0x000fe200000000ff */
[----:B------:R-:W-:Y:S01]  /*6690*/  IMAD.SHL.U32 R0, R0, 0x2, RZ ;  /* 0x0000000200007824 */ /* 0x000fe200078e00ff */
[----:B------:R-:W-:Y:S02]  /*66a0*/  F2FP.PACK_AB R40, R41, R40 ;  /* 0x000000282928723e */ /* 0x000fe400000000ff */
[----:B------:R-:W-:-:S02]  /*66b0*/  F2FP.PACK_AB R42, R43, R42 ;  /* 0x0000002a2b2a723e */ /* 0x000fc400000000ff */
[C---:B------:R-:W-:Y:S01]  /*66c0*/  IADD3 R2, R0.reuse, 0x40, RZ ;  /* 0x0000004000027810 */ /* 0x040fe20007ffe0ff */
[----:B------:R-:W-:Y:S01]  /*66d0*/  STS [R0+0x8080], R107 ;  /* 0x0080806b00007388 */ /* 0x000fe20000000800 */
[----:B------:R-:W-:Y:S02]  /*66e0*/  @P0 IADD3 R2, R0, -0x40, RZ ;  /* 0xffffffc000020810 */ /* 0x000fe40007ffe0ff */
        /* <DEDUP_REMOVED lines=58> */
[----:B------:R1:W-:Y:S01]  /*6a90*/  STS [R0+0xd080], R72 ;  /* 0x00d0804800007388 */ /* 0x0003e20000000800 */
[----:B------:R-:W-:-:S02]  /*6aa0*/  F2FP.PACK_AB R27, R27, R122 ;  /* 0x0000007a1b1b723e */ /* 0x000fc400000000ff */
[----:B------:R-:W-:Y:S01]  /*6ab0*/  F2FP.PACK_AB R24, R24, R124 ;  /* 0x0000007c1818723e */ /* 0x000fe200000000ff */
[----:B------:R2:W-:Y:S01]  /*6ac0*/  STS [R0+0xd480], R74 ;  /* 0x00d4804a00007388 */ /* 0x0005e20000000800 */
        /* <DEDUP_REMOVED lines=10> */
[----:B------:R-:W-:Y:S01]  /*6b70*/  LOP3.LUT R5, R7, 0x38, R6, 0xf8, !PT ;  /* 0x0000003807057812 */ /* 0x000fe200078ef806 */
[----:B------:R-:W-:Y:S01]  /*6b80*/  STS [R0+0xe480], R86 ;  /* 0x00e4805600007388 */ /* 0x000fe20000000800 */
[----:B------:R-:W-:Y:S01]  /*6b90*/  SHF.R.U32.HI R9, RZ, 0x3, R7 ;  /* 0x00000003ff097819 */ /* 0x000fe20000011607 */
[----:B------:R-:W-:Y:S01]  /*6ba0*/  IMAD.SHL.U32 R7, R3, 0x200, RZ ;  /* 0x0000020003077824 */ /* 0x000fe200078e00ff */
        /* <DEDUP_REMOVED lines=12> */
[----:B------:R-:W-:Y:S01]  /*6c70*/  LOP3.LUT R9, R5, R9, RZ, 0x3c, !PT ;  /* 0x0000000905097212 */ /* 0x000fe200078e3cff */
[----:B------:R-:W-:Y:S01]  /*6c80*/  STS [R2+0xf080], R92 ;  /* 0x00f0805c02007388 */ /* 0x000fe20000000800 */
[----:B------:R-:W-:Y:S02]  /*6c90*/  F2FP.PACK_AB R3, R157, R156 ;  /* 0x0000009c9d03723e */ /* 0x000fe400000000ff */
[----:B------:R-:W-:Y:S01]  /*6ca0*/  F2FP.PACK_AB R5, R159, R158 ;  /* 0x0000009e9f05723e */ /* 0x000fe200000000ff */
[----:B------:R-:W-:Y:S01]  /*6cb0*/  STS [R2+0xf480], R94 ;  /* 0x00f4805e02007388 */ /* 0x000fe20000000800 */
[----:B------:R-:W-:Y:S02]  /*6cc0*/  LOP3.LUT R7, R9, 0x7ffff000, R7, 0xf8, !PT ;  /* 0x7ffff00009077812 */ /* 0x000fe400078ef807 */
[----:B------:R-:W-:Y:S01]  /*6cd0*/  ISETP.GE.AND P1, PT, R8, UR4, PT ;  /* 0x0000000408007c0c */ /* 0x000fe2000bf26270 */
[----:B------:R-:W-:Y:S01]  /*6ce0*/  STS [R0+0x80], R38 ;  /* 0x0000802600007388 */ /* 0x000fe20000000800 */
[----:B------:R-:W-:-:S02]  /*6cf0*/  SHF.R.S32.HI R9, RZ, 0x1f, R8 ;  /* 0x0000001fff097819 */ /* 0x000fc40000011408 */
[----:B------:R-:W-:Y:S01]  /*6d00*/  ISETP.GE.OR P0, PT, R6, c[0x0][0x324], P1 ;  /* 0x0000c90006007a0c */ /* 0x000fe20000f06670 */
        /* <DEDUP_REMOVED lines=32> */
[----:B--2---:R-:W2:Y:S04]  /*6f10*/  S2R R74, SR_CTAID.Y ;  /* 0x00000000004a7919 */ /* 0x004ea80000002600 */
[----:B------:R-:W4:Y:S01]  /*6f20*/  S2R R73, SR_CTAID.Z ;  /* 0x0000000000497919 */ /* 0x000f220000002700 */
[----:B-1----:R-:W-:-:S03]  /*6f30*/  IMAD.SHL.U32 R0, R7, 0x2, RZ ;  /* 0x0000000207007824 */ /* 0x002fc600078e00ff */
[----:B------:R-:W-:Y:S01]  /*6f40*/  BAR.SYNC.DEFER_BLOCKING 0x1, 0x100 ;  /* 0x0044000000007b1d */ /* 0x000fe20000010000 */
[----:B------:R-:W-:Y:S01]  /*6f50*/  SHF.R.S32.HI R7, RZ, 0x1f, R6 ;  /* 0x0000001fff077819 */ /* 0x000fe20000011406 */
[----:B---3--:R-:W-:Y:S01]  /*6f60*/  IMAD.U32 R5, RZ, RZ, UR11 ;  /* 0x0000000bff057e24 */ /* 0x008fe2000f8e00ff */
[----:B--2---:R-:W-:-:S03]  /*6f70*/  SHF.R.S32.HI R75, RZ, 0x1f, R74 ;  /* 0x0000001fff4b7819 */ /* 0x004fc6000001144a */
[----:B------:R-:W-:Y:S01]  /*6f80*/  IMAD.WIDE.U32 R2, R74, c[0x0][0x338], R6 ;  /* 0x0000ce004a027a25 */ /* 0x000fe200078e0006 */
[----:B----4-:R-:W-:-:S03]  /*6f90*/  SHF.R.S32.HI R84, RZ, 0x1f, R73 ;  /* 0x0000001fff547819 */ /* 0x010fc60000011449 */
        /* <DEDUP_REMOVED lines=33> */
.L_x_710:
[----:B--234-:R-:W-:Y:S05]  /*71b0*/  BSYNC B0 ;  /* 0x0000000000007941 */ /* 0x01cfea0003800000 */
.L_x_709:
        /* <DEDUP_REMOVED lines=17> */
.L_x_712:
[----:B------:R-:W-:Y:S05]  /*72d0*/  BSYNC B0 ;  /* 0x0000000000007941 */ /* 0x000fea0003800000 */
.L_x_711:
        /* <DEDUP_REMOVED lines=16> */
.L_x_714:
[----:B------:R-:W-:Y:S05]  /*73e0*/  BSYNC B0 ;  /* 0x0000000000007941 */ /* 0x000fea0003800000 */
.L_x_713:
        /* <DEDUP_REMOVED lines=16> */
.L_x_716:
[----:B------:R-:W-:Y:S05]  /*74f0*/  BSYNC B0 ;  /* 0x0000000000007941 */ /* 0x000fea0003800000 */
.L_x_715:
        /* <DEDUP_REMOVED lines=16> */
.L_x_718:
[----:B------:R-:W-:Y:S05]  /*7600*/  BSYNC B0 ;  /* 0x0000000000007941 */ /* 0x000fea0003800000 */
.L_x_717:
        /* <DEDUP_REMOVED lines=16> */
.L_x_720:
[----:B------:R-:W-:Y:S05]  /*7710*/  BSYNC B0 ;  /* 0x0000000000007941 */ /* 0x000fea0003800000 */
.L_x_719:
        /* <DEDUP_REMOVED lines=16> */
.L_x_722:
[----:B------:R-:W-:Y:S05]  /*7820*/  BSYNC B0 ;  /* 0x0000000000007941 */ /* 0x000fea0003800000 */
.L_x_721:
        /* <DEDUP_REMOVED lines=15> */
.L_x_724:
[----:B------:R-:W-:Y:S05]  /*7920*/  BSYNC B0 ;  /* 0x0000000000007941 */ /* 0x000fea0003800000 */
.L_x_723:
        /* <DEDUP_REMOVED lines=20> */
.L_x_726:
[----:B------:R-:W-:Y:S05]  /*7a70*/  BSYNC B0 ;  /* 0x0000000000007941 */ /* 0x000fea0003800000 */
.L_x_725:
        /* <DEDUP_REMOVED lines=15> */
.L_x_728:
[----:B------:R-:W-:Y:S05]  /*7b70*/  BSYNC B0 ;  /* 0x0000000000007941 */ /* 0x000fea0003800000 */
.L_x_727:
        /* <DEDUP_REMOVED lines=14> */
.L_x_730:
[----:B------:R-:W-:Y:S05]  /*7c60*/  BSYNC B0 ;  /* 0x0000000000007941 */ /* 0x000fea0003800000 */
.L_x_729:
        /* <DEDUP_REMOVED lines=14> */
.L_x_732:
[----:B------:R-:W-:Y:S05]  /*7d50*/  BSYNC B0 ;  /* 0x0000000000007941 */ /* 0x000fea0003800000 */
.L_x_731:
        /* <DEDUP_REMOVED lines=14> */
.L_x_734:
[----:B------:R-:W-:Y:S05]  /*7e40*/  BSYNC B0 ;  /* 0x0000000000007941 */ /* 0x000fea0003800000 */
.L_x_733:
        /* <DEDUP_REMOVED lines=14> */
.L_x_736:
[----:B------:R-:W-:Y:S05]  /*7f30*/  BSYNC B0 ;  /* 0x0000000000007941 */ /* 0x000fea0003800000 */
.L_x_735:
        /* <DEDUP_REMOVED lines=14> */
.L_x_738:
[----:B------:R-:W-:Y:S05]  /*8020*/  BSYNC B0 ;  /* 0x0000000000007941 */ /* 0x000fea0003800000 */
.L_x_737:
        /* <DEDUP_REMOVED lines=14> */
.L_x_708:
[----:B------:R-:W1:Y:S01]  /*8110*/  S2R R18, SR_CTAID.Y ;  /* 0x0000000000127919 */ /* 0x000e620000002600 */
[----:B------:R-:W-:Y:S01]  /*8120*/  SHF.R.S32.HI R0, RZ, 0x1f, R248 ;  /* 0x0000001fff007819 */ /* 0x000fe200000114f8 */
[----:B------:R-:W-:Y:S01]  /*8130*/  ULDC UR4, c[0x0][0x2f0] ;  /* 0x0000bc0000047ab9 */ /* 0x000fe20000000800 */
[----:B------:R-:W-:Y:S01]  /*8140*/  BSSY B0, `(.L_x_739) ;  /* 0x0000022000007945 */ /* 0x000fe20003800000 */
[----:B------:R-:W2:Y:S01]  /*8150*/  S2R R19, SR_CTAID.Z ;  /* 0x0000000000137919 */ /* 0x000ea20000002700 */
[----:B------:R-:W-:Y:S01]  /*8160*/  LEA.HI R0, R0, R248, RZ, 0x5 ;  /* 0x000000f800007211 */ /* 0x000fe200078f28ff */
[----:B------:R-:W-:-:S03]  /*8170*/  UIADD3 UR4, -UR15, UR4, URZ ;  /* 0x000000040f047290 */ /* 0x000fc6000fffe13f */
[----:B------:R-:W-:Y:S02]  /*8180*/  LOP3.LUT R10, R0, 0x1fffffe0, RZ, 0xc0, !PT ;  /* 0x1fffffe0000a7812 */ /* 0x000fe400078ec0ff */
[----:B------:R-:W-:-:S03]  /*8190*/  SHF.R.S32.HI R4, RZ, 0x5, R0 ;  /* 0x00000005ff047819 */ /* 0x000fc60000011400 */
[----:B------:R-:W-:Y:S01]  /*81a0*/  IMAD.IADD R10, R248, 0x1, -R10 ;  /* 0x00000001f80a7824 */ /* 0x000fe200078e0a0a */
[----:B------:R-:W-:Y:S02]  /*81b0*/  ISETP.GE.AND P0, PT, R4, UR4, PT ;  /* 0x0000000404007c0c */ /* 0x000fe4000bf06270 */
[----:B------:R-:W-:Y:S01]  /*81c0*/  SHF.R.S32.HI R5, RZ, 0x1f, R4 ;  /* 0x0000001fff057819 */ /* 0x000fe20000011404 */
[----:B------:R-:W-:Y:S01]  /*81d0*/  IMAD.SHL.U32 R10, R10, 0x8, RZ ;  /* 0x000000080a0a7824 */ /* 0x000fe200078e00ff */
[----:B------:R-:W-:-:S04]  /*81e0*/  P2R R16, PR, RZ, 0x1 ;  /* 0x00000001ff107803 */ /* 0x000fc80000000000 */
[----:B------:R-:W-:Y:S02]  /*81f0*/  SHF.R.S32.HI R11, RZ, 0x1f, R10 ;  /* 0x0000001fff0b7819 */ /* 0x000fe4000001140a */
[----:B-1----:R-:W-:Y:S02]  /*8200*/  SHF.R.S32.HI R20, RZ, 0x1f, R18 ;  /* 0x0000001fff147819 */ /* 0x002fe40000011412 */
[----:B------:R-:W-:Y:S01]  /*8210*/  ISETP.GE.OR P0, PT, R10, c[0x0][0x2f4], P0 ;  /* 0x0000bd000a007a0c */ /* 0x000fe20000706670 */
[----:B------:R-:W-:Y:S01]  /*8220*/  IMAD.WIDE.U32 R8, R18, c[0x0][0x308], R10 ;  /* 0x0000c20012087a25 */ /* 0x000fe200078e000a */
[----:B--2---:R-:W-:-:S03]  /*8230*/  SHF.R.S32.HI R21, RZ, 0x1f, R19 ;  /* 0x0000001fff157819 */ /* 0x004fc60000011413 */
[----:B------:R-:W-:Y:S02]  /*8240*/  IMAD R2, R20, c[0x0][0x308], RZ ;  /* 0x0000c20014027a24 */ /* 0x000fe400078e02ff */
[----:B------:R-:W-:Y:S02]  /*8250*/  IMAD R6, R21, c[0x0][0x310], RZ ;  /* 0x0000c40015067a24 */ /* 0x000fe400078e02ff */
[----:B------:R-:W-:Y:S02]  /*8260*/  IMAD R2, R18, c[0x0][0x30c], R2 ;  /* 0x0000c30012027a24 */ /* 0x000fe400078e0202 */
[----:B------:R-:W-:-:S03]  /*8270*/  IMAD R6, R19, c[0x0][0x314], R6 ;  /* 0x0000c50013067a24 */ /* 0x000fc600078e0206 */
        /* <DEDUP_REMOVED lines=14> */
.L_x_740:
[----:B------:R-:W-:Y:S05]  /*8360*/  BSYNC B0 ;  /* 0x0000000000007941 */ /* 0x000fea0003800000 */
.L_x_739:
        /* <DEDUP_REMOVED lines=17> */
.L_x_742:
[----:B------:R-:W-:Y:S05]  /*8480*/  BSYNC B0 ;  /* 0x0000000000007941 */ /* 0x000fea0003800000 */
.L_x_741:
        /* <DEDUP_REMOVED lines=16> */
.L_x_744:
[----:B------:R-:W-:Y:S05]  /*8590*/  BSYNC B0 ;  /* 0x0000000000007941 */ /* 0x000fea0003800000 */
.L_x_743:
        /* <DEDUP_REMOVED lines=16> */
.L_x_746:
[----:B------:R-:W-:Y:S05]  /*86a0*/  BSYNC B0 ;  /* 0x0000000000007941 */ /* 0x000fea0003800000 */
.L_x_745:
        /* <DEDUP_REMOVED lines=16> */
.L_x_748:
[----:B------:R-:W-:Y:S05]  /*87b0*/  BSYNC B0 ;  /* 0x0000000000007941 */ /* 0x000fea0003800000 */
.L_x_747:
        /* <DEDUP_REMOVED lines=16> */
.L_x_750:
[----:B------:R-:W-:Y:S05]  /*88c0*/  BSYNC B0 ;  /* 0x0000000000007941 */ /* 0x000fea0003800000 */
.L_x_749:
        /* <DEDUP_REMOVED lines=16> */
.L_x_752:
[----:B------:R-:W-:Y:S05]  /*89d0*/  BSYNC B0 ;  /* 0x0000000000007941 */ /* 0x000fea0003800000 */
.L_x_751:
        /* <DEDUP_REMOVED lines=15> */
.L_x_754:
[----:B------:R-:W-:Y:S05]  /*8ad0*/  BSYNC B0 ;  /* 0x0000000000007941 */ /* 0x000fea0003800000 */
.L_x_753:
        /* <DEDUP_REMOVED lines=20> */
.L_x_756:
[----:B------:R-:W-:Y:S05]  /*8c20*/  BSYNC B0 ;  /* 0x0000000000007941 */ /* 0x000fea0003800000 */
.L_x_755:
        /* <DEDUP_REMOVED lines=15> */
.L_x_758:
[----:B------:R-:W-:Y:S05]  /*8d20*/  BSYNC B0 ;  /* 0x0000000000007941 */ /* 0x000fea0003800000 */
.L_x_757:
        /* <DEDUP_REMOVED lines=14> */
.L_x_760:
[----:B------:R-:W-:Y:S05]  /*8e10*/  BSYNC B0 ;  /* 0x0000000000007941 */ /* 0x000fea0003800000 */
.L_x_759:
        /* <DEDUP_REMOVED lines=14> */
.L_x_762:
[----:B------:R-:W-:Y:S05]  /*8f00*/  BSYNC B0 ;  /* 0x0000000000007941 */ /* 0x000fea0003800000 */
.L_x_761:
        /* <DEDUP_REMOVED lines=14> */
.L_x_764:
[----:B------:R-:W-:Y:S05]  /*8ff0*/  BSYNC B0 ;  /* 0x0000000000007941 */ /* 0x000fea0003800000 */
.L_x_763:
        /* <DEDUP_REMOVED lines=14> */
.L_x_766:
[----:B------:R-:W-:Y:S05]  /*90e0*/  BSYNC B0 ;  /* 0x0000000000007941 */ /* 0x000fea0003800000 */
.L_x_765:
        /* <DEDUP_REMOVED lines=14> */
.L_x_768:
[----:B------:R-:W-:Y:S05]  /*91d0*/  BSYNC B0 ;  /* 0x0000000000007941 */ /* 0x000fea0003800000 */
.L_x_767:
        /* <DEDUP_REMOVED lines=12> */
[----:B------:R-:W-:Y:S01]  /*92a0*/  STG.E.128 [R2.64], RZ ;  /* 0x000000ff02007986 */ /* 0x000fe2000c101d16 */
[----:B------:R-:W-:Y:S05]  /*92b0*/  EXIT ;  /* 0x000000000000794d */ /* 0x000fea0003800000 */
.L_x_769:
        /* <DEDUP_REMOVED lines=12> */
.L_x_1165:


//--------------------- .text._ZN7cutlass13device_kernelIN5flash19enable_sm80_to_sm89INS1_16FlashAttnBwdSm80INS1_25CollectiveMainloopBwdSm80ILi1ELi1EN4cute5tupleIJNS5_1CILi64EEES8_NS7_ILi256EEEEEENS_6half_tEfNS_4arch4Sm80ELb0ELb1ELb0ELb0ELb0ELb0ELb0ELb0ELi2ELi4ELi2ELi2ELb0EEENS1_24CollectiveEpilogueBwdGQAISA_fSD_Li256ELb0ELb0EEENS1_19SingleTileSchedulerILb0ELb0ELb0ELi64EEEEEEEEEvNT_6ParamsE --------------------------
	.section	.text._ZN7cutlass13device_kernelIN5flash19enable_sm80_to_sm89INS1_16FlashAttnBwdSm80INS1_25CollectiveMainloopBwdSm80ILi1ELi1EN4cute5tupleIJNS5_1CILi64EEES8_NS7_ILi256EEEEEENS_6half_tEfNS_4arch4Sm80ELb0ELb1ELb0ELb0ELb0ELb0ELb0ELb0ELi2ELi4ELi2ELi2ELb0EEENS1_24CollectiveEpilogueBwdGQAISA_fSD_Li256ELb0ELb0EEENS1_19SingleTileSchedulerILb0ELb0ELb0ELi64EEEEEEEEEvNT_6ParamsE,"ax",@progbits
	.sectioninfo	@"SHI_REGISTERS=255"
	.align	128
.text._ZN7cutlass13device_kernelIN5flash19enable_sm80_to_sm89INS1_16FlashAttnBwdSm80INS1_25CollectiveMainloopBwdSm80ILi1ELi1EN4cute5tupleIJNS5_1CILi64EEES8_NS7_ILi256EEEEEENS_6half_tEfNS_4arch4Sm80ELb0ELb1ELb0ELb0ELb0ELb0ELb0ELb0ELi2ELi4ELi2ELi2ELb0EEENS1_24CollectiveEpilogueBwdGQAISA_fSD_Li256ELb0ELb0EEENS1_19SingleTileSchedulerILb0ELb0ELb0ELi64EEEEEEEEEvNT_6ParamsE:
        .type           _ZN7cutlass13device_kernelIN5flash19enable_sm80_to_sm89INS1_16FlashAttnBwdSm80INS1_25CollectiveMainloopBwdSm80ILi1ELi1EN4cute5tupleIJNS5_1CILi64EEES8_NS7_ILi256EEEEEENS_6half_tEfNS_4arch4Sm80ELb0ELb1ELb0ELb0ELb0ELb0ELb0ELb0ELi2ELi4ELi2ELi2ELb0EEENS1_24CollectiveEpilogueBwdGQAISA_fSD_Li256ELb0ELb0EEENS1_19SingleTileSchedulerILb0ELb0ELb0ELi64EEEEEEEEEvNT_6ParamsE,@function
        .size           _ZN7cutlass13device_kernelIN5flash19enable_sm80_to_sm89INS1_16FlashAttnBwdSm80INS1_25CollectiveMainloopBwdSm80ILi1ELi1EN4cute5tupleIJNS5_1CILi64EEES8_NS7_ILi256EEEEEENS_6half_tEfNS_4arch4Sm80ELb0ELb1ELb0ELb0ELb0ELb0ELb0ELb0ELi2ELi4ELi2ELi2ELb0EEENS1_24CollectiveEpilogueBwdGQAISA_fSD_Li256ELb0ELb0EEENS1_19SingleTileSchedulerILb0ELb0ELb0ELi64EEEEEEEEEvNT_6ParamsE,(.L_x_1166 - _ZN7cutlass13device_kernelIN5flash19enable_sm80_to_sm89INS1_16FlashAttnBwdSm80INS1_25CollectiveMainloopBwdSm80ILi1ELi1EN4cute5tupleIJNS5_1CILi64EEES8_NS7_ILi256EEEEEENS_6half_tEfNS_4arch4Sm80ELb0ELb1ELb0ELb0ELb0ELb0ELb0ELb0ELi2ELi4ELi2ELi2ELb0EEENS1_24CollectiveEpilogueBwdGQAISA_fSD_Li256ELb0ELb0EEENS1_19SingleTileSchedulerILb0ELb0ELb0ELi64EEEEEEEEEvNT_6ParamsE)
        .other          _ZN7cutlass13device_kernelIN5flash19enable_sm80_to_sm89INS1_16FlashAttnBwdSm80INS1_25CollectiveMainloopBwdSm80ILi1ELi1EN4cute5tupleIJNS5_1CILi64EEES8_NS7_ILi256EEEEEENS_6half_tEfNS_4arch4Sm80ELb0ELb1ELb0ELb0ELb0ELb0ELb0ELb0ELi2ELi4ELi2ELi2ELb0EEENS1_24CollectiveEpilogueBwdGQAISA_fSD_Li256ELb0ELb0EEENS1_19SingleTileSchedulerILb0ELb0ELb0ELi64EEEEEEEEEvNT_6ParamsE,@"STO_CUDA_ENTRY STV_DEFAULT"
_ZN7cutlass13device_kernelIN5flash19enable_sm80_to_sm89INS1_16FlashAttnBwdSm80INS1_25CollectiveMainloopBwdSm80ILi1ELi1EN4cute5tupleIJNS5_1CILi64EEES8_NS7_ILi256EEEEEENS_6half_tEfNS_4arch4Sm80ELb0ELb1ELb0ELb0ELb0ELb0ELb0ELb0ELi2ELi4ELi2ELi2ELb0EEENS1_24CollectiveEpilogueBwdGQAISA_fSD_Li256ELb0ELb0EEENS1_19SingleTileSchedulerILb0ELb0ELb0ELi64EEEEEEEEEvNT_6ParamsE:
        /* <DEDUP_REMOVED lines=27> */
.L_x_770:
        /* <DEDUP_REMOVED lines=249> */
[----:B------:R3:W-:Y:S01]  /*1140*/  STL.64 [R1+0x18], R34 ;  /* 0x0000182201007387 */ /* 0x0007e20000100a00 */
[----:B------:R-:W-:Y:S01]  /*1150*/  IADD3 R23, R35, UR4, RZ ;  /* 0x0000000423177c10 */ /* 0x000fe2000fffe0ff */
[----:B------:R-:W-:Y:S01]  /*1160*/  ULDC.64 UR6, c[0x0][0x208] ;  /* 0x0000820000067ab9 */ /* 0x000fe20000000a00 */
[----:B------:R-:W-:Y:S01]  /*1170*/  SHF.R.S32.HI R13, RZ, 0x1f, R17 ;  /* 0x0000001fff0d7819 */ /* 0x000fe20000011411 */
        /* <DEDUP_REMOVED lines=99> */
[----:B------:R-:W-:Y:S01]  /*17b0*/  ISETP.GE.AND P3, PT, R2, c[0x0][0x1fc], PT ;  /* 0x00007f0002007a0c */ /* 0x000fe20003f66270 */
[----:B------:R-:W-:Y:S01]  /*17c0*/  IMAD.IADD R19, R0, 0x1, -R14 ;  /* 0x0000000100137824 */ /* 0x000fe200078e0a0e */
[----:B------:R-:W-:Y:S01]  /*17d0*/  CS2R R70, SRZ ;  /* 0x0000000000467805 */ /* 0x000fe2000001ff00 */
[----:B------:R2:W-:Y:S01]  /*17e0*/  LDGSTS.E.BYPASS.LTC128B.128 [R240+0x11080], [R8.64], !P6 ;  /* 0x1108000008f07fae */ /* 0x0005e2000f101d56 */
[----:B------:R-:W-:Y:S01]  /*17f0*/  ISETP.GE.AND P6, PT, R2, c[0x0][0x1fc], PT ;  /* 0x00007f0002007a0c */ /* 0x000fe20003fc6270 */
[----:B------:R-:W-:Y:S01]  /*1800*/  IMAD.WIDE.U32 R2, R250, c[0x0][0x208], R2 ;  /* 0x00008200fa027a25 */ /* 0x000fe200078e0002 */
[----:B---3--:R-:W-:Y:S01]  /*1810*/  SEL R34, RZ, 0x1, P3 ;  /* 0x00000001ff227807 */ /* 0x008fe20001800000 */
[----:B------:R2:W-:Y:S01]  /*1820*/  LDGSTS.E.BYPASS.LTC128B.128 [R240+0x13080], [R8.64+0x80], !P2 ;  /* 0x1308008008f07fae */ /* 0x0005e2000d101d56 */
[----:B------:R-:W-:Y:S01]  /*1830*/  ISETP.GE.AND P3, PT, R24, c[0x0][0x16c], PT ;  /* 0x00005b0018007a0c */ /* 0x000fe20003f66270 */
[----:B------:R-:W-:Y:S01]  /*1840*/  CS2R R68, SRZ ;  /* 0x0000000000447805 */ /* 0x000fe2000001ff00 */
[----:B------:R-:W-:Y:S01]  /*1850*/  CS2R R66, SRZ ;  /* 0x0000000000427805 */ /* 0x000fe2000001ff00 */
[----:B------:R2:W-:Y:S01]  /*1860*/  LDGSTS.E.BYPASS.LTC128B.128 [R240+0x15080], [R8.64+0x100], !P5 ;  /* 0x1508010008f07fae */ /* 0x0005e2000e901d56 */
[----:B------:R-:W-:Y:S01]  /*1870*/  SEL R243, RZ, 0x8, P3 ;  /* 0x00000008fff37807 */ /* 0x000fe20001800000 */
[----:B------:R-:W-:Y:S01]  /*1880*/  CS2R R64, SRZ ;  /* 0x0000000000407805 */ /* 0x000fe2000001ff00 */
[----:B------:R-:W-:Y:S01]  /*1890*/  ISETP.GE.AND P3, PT, R21, c[0x0][0x1fc], PT ;  /* 0x00007f0015007a0c */ /* 0x000fe20003f66270 */
[----:B------:R2:W-:Y:S01]  /*18a0*/  LDGSTS.E.BYPASS.LTC128B.128 [R240+0x17080], [R8.64+0x180], !P4 ;  /* 0x1708018008f07fae */ /* 0x0005e2000e101d56 */
[C---:B------:R-:W-:Y:S01]  /*18b0*/  ISETP.GE.AND P4, PT, R20.reuse, c[0x0][0x16c], PT ;  /* 0x00005b0014007a0c */ /* 0x040fe20003f86270 */
[----:B------:R-:W-:Y:S01]  /*18c0*/  CS2R R62, SRZ ;  /* 0x00000000003e7805 */ /* 0x000fe2000001ff00 */
        /* <DEDUP_REMOVED lines=17> */
[----:B------:R-:W-:Y:S01]  /*19e0*/  CS2R R38, SRZ ;  /* 0x0000000000267805 */ /* 0x000fe2000001ff00 */
[----:B------:R-:W-:Y:S01]  /*19f0*/  LEA.HI R11, R0, R0, RZ, 0x1 ;  /* 0x00000000000b7211 */ /* 0x000fe200078f08ff */
[----:B------:R-:W-:-:S02]  /*1a00*/  USHF.L.U64.HI UR7, UR6, 0x5, UR7 ;  /* 0x0000000506077899 */ /* 0x000fc40008010207 */
[----:B------:R-:W-:Y:S01]  /*1a10*/  IMAD.IADD R236, R5, 0x1, -R12 ;  /* 0x0000000105ec7824 */ /* 0x000fe200078e0a0c */
[----:B------:R-:W-:Y:S01]  /*1a20*/  LOP3.LUT R11, R11, 0xfffffffe, RZ, 0xc0, !PT ;  /* 0xfffffffe0b0b7812 */ /* 0x000fe200078ec0ff */
[----:B------:R-:W-:Y:S01]  /*1a30*/  IMAD R5, R251, c[0x0][0x208], RZ ;  /* 0x00008200fb057a24 */ /* 0x000fe200078e02ff */
[----:B------:R-:W-:Y:S01]  /*1a40*/  LOP3.LUT R12, R13, 0xfffffff8, RZ, 0xc0, !PT ;  /* 0xfffffff80d0c7812 */ /* 0x000fe200078ec0ff */
[----:B------:R-:W-:Y:S02]  /*1a50*/  UISETP.GT.AND UP1, UPT, UR11, -0x1, UPT ;  /* 0xffffffff0b00788c */ /* 0x000fe4000bf24270 */
[----:B------:R-:W-:Y:S02]  /*1a60*/  IMAD R5, R250, c[0x0][0x20c], R5 ;  /* 0x00008300fa057a24 */ /* 0x000fe400078e0205 */
[----:B-1----:R-:W-:Y:S02]  /*1a70*/  IMAD.IADD R23, R0, 0x1, -R11 ;  /* 0x0000000100177824 */ /* 0x002fe400078e0a0b */
[----:B------:R-:W-:-:S02]  /*1a80*/  IMAD.IADD R3, R3, 0x1, R5 ;  /* 0x0000000103037824 */ /* 0x000fc400078e0205 */
[----:B------:R-:W-:Y:S01]  /*1a90*/  IMAD R0, R30, c[0x0][0x210], RZ ;  /* 0x000084001e007a24 */ /* 0x000fe200078e02ff */
[----:B------:R-:W-:Y:S01]  /*1aa0*/  SEL R30, RZ, 0x4, P3 ;  /* 0x00000004ff1e7807 */ /* 0x000fe20001800000 */
[C---:B------:R-:W-:Y:S01]  /*1ab0*/  IMAD.WIDE.U32 R2, R31.reuse, c[0x0][0x210], R2 ;  /* 0x000084001f027a25 */ /* 0x040fe200078e0002 */
[C---:B------:R-:W-:Y:S02]  /*1ac0*/  ISETP.LT.OR P3, PT, R10.reuse, 0x1, P6 ;  /* 0x000000010a00780c */ /* 0x040fe40003761670 */
[----:B------:R-:W-:Y:S01]  /*1ad0*/  ISETP.LT.OR P6, PT, R10, 0x21, P6 ;  /* 0x000000210a00780c */ /* 0x000fe200037c1670 */
[----:B------:R-:W-:Y:S02]  /*1ae0*/  IMAD R0, R31, c[0x0][0x214], R0 ;  /* 0x000085001f007a24 */ /* 0x000fe400078e0200 */
[----:B------:R-:W-:Y:S01]  /*1af0*/  IMAD.IADD R22, R4, 0x1, -R12 ;  /* 0x0000000104167824 */ /* 0x000fe200078e0a0c */
[----:B------:R-:W-:Y:S01]  /*1b00*/  @!P0 LEA R12, P2, R25, c[0x0][0x258], 0x2 ;  /* 0x00009600190c8a11 */ /* 0x000fe200078410ff */
[----:B------:R-:W-:-:S02]  /*1b10*/  IMAD.IADD R3, R3, 0x1, R0 ;  /* 0x0000000103037824 */ /* 0x000fc400078e0200 */
[----:B------:R-:W-:Y:S01]  /*1b20*/  IMAD.U32 R0, RZ, RZ, UR17 ;  /* 0x00000011ff007e24 */ /* 0x000fe2000f8e00ff */
[----:B------:R-:W-:Y:S01]  /*1b30*/  @!P0 LEA.HI.X R13, R25, c[0x0][0x25c], R28, 0x2, P2 ;  /* 0x00009700190d8a11 */ /* 0x000fe200010f141c */
[----:B------:R-:W-:Y:S01]  /*1b40*/  IMAD.WIDE.U32 R36, R33, c[0x0][0x218], R2 ;  /* 0x0000860021247a25 */ /* 0x000fe200078e0002 */
[----:B------:R-:W-:Y:S02]  /*1b50*/  SEL R33, RZ, 0x1, P1 ;  /* 0x00000001ff217807 */ /* 0x000fe40000800000 */
[----:B------:R-:W-:Y:S01]  /*1b60*/  SEL R28, RZ, 0xffffffff, P4 ;  /* 0xffffffffff1c7807 */ /* 0x000fe20002000000 */
[----:B------:R-:W-:Y:S01]  /*1b70*/  IMAD.U32 R2, RZ, RZ, UR24 ;  /* 0x00000018ff027e24 */ /* 0x000fe2000f8e00ff */
[----:B------:R-:W-:Y:S01]  /*1b80*/  IADD3 R35, R37, UR4, RZ ;  /* 0x0000000425237c10 */ /* 0x000fe2000fffe0ff */
[----:B------:R-:W-:Y:S01]  /*1b90*/  IMAD.U32 R3, RZ, RZ, UR25 ;  /* 0x00000019ff037e24 */ /* 0x000fe2000f8e00ff */
[----:B------:R-:W-:Y:S01]  /*1ba0*/  ISETP.GE.AND P4, PT, R21, c[0x0][0x16c], PT ;  /* 0x00005b0015007a0c */ /* 0x000fe20003f86270 */
[----:B------:R-:W-:Y:S01]  /*1bb0*/  ULDC.64 UR4, c[0x0][0x240] ;  /* 0x0000900000047ab9 */ /* 0x000fe20000000a00 */
[----:B------:R-:W-:Y:S01]  /*1bc0*/  LEA R3, P1, R2, R36, 0x6 ;  /* 0x0000002402037211 */ /* 0x000fe200078230ff */
[----:B------:R-:W-:Y:S01]  /*1bd0*/  UIMAD UR4, UR10, UR4, URZ ;  /* 0x000000040a0472a4 */ /* 0x000fe2000f8e023f */
[----:B------:R-:W-:Y:S01]  /*1be0*/  ISETP.GE.AND P2, PT, R20, c[0x0][0x1fc], PT ;  /* 0x00007f0014007a0c */ /* 0x000fe20003f46270 */
[----:B------:R1:W-:Y:S01]  /*1bf0*/  STL.64 [R1+0x10], R36 ;  /* 0x0000102401007387 */ /* 0x0003e20000100a00 */
        /* <DEDUP_REMOVED lines=8> */
[----:B------:R-:W-:Y:S01]  /*1c80*/  SEL R31, RZ, 0x4, P4 ;  /* 0x00000004ff1f7807 */ /* 0x000fe20002000000 */
[----:B------:R-:W-:Y:S01]  /*1c90*/  IMAD.U32 R3, RZ, RZ, UR6 ;  /* 0x00000006ff037e24 */ /* 0x000fe2000f8e00ff */
[----:B------:R-:W-:Y:S01]  /*1ca0*/  ISETP.GE.AND P1, PT, R24, c[0x0][0x1fc], PT ;  /* 0x00007f0018007a0c */ /* 0x000fe20003f26270 */
[----:B------:R-:W-:Y:S01]  /*1cb0*/  UIADD3 UR5, -UR15, UR5, UR10 ;  /* 0x000000050f057290 */ /* 0x000fe2000fffe10a */
[----:B------:R3:W-:Y:S01]  /*1cc0*/  @!P0 LDGSTS.E.BYPASS.LTC128B.128 [R0+0x20080], [R12.64] ;  /* 0x200800000c008fae */ /* 0x0007e2000b901d56 */
[----:B------:R-:W-:Y:S01]  /*1cd0*/  ISETP.GE.AND P4, PT, R21, c[0x0][0x1fc], PT ;  /* 0x00007f0015007a0c */ /* 0x000fe20003f86270 */
[----:B------:R-:W-:Y:S01]  /*1ce0*/  ULDC UR4, c[0x0][0x2a0] ;  /* 0x0000a80000047ab9 */ /* 0x000fe20000000800 */
[----:B------:R-:W-:Y:S01]  /*1cf0*/  SEL R25, RZ, 0xffffffff, P2 ;  /* 0xffffffffff197807 */ /* 0x000fe20001000000 */
[----:B------:R-:W0:Y:S01]  /*1d00*/  LDGDEPBAR ;  /* 0x00000000000079af */ /* 0x000e220000000000 */
[----:B------:R-:W-:Y:S01]  /*1d10*/  SEL R242, RZ, 0x8, P1 ;  /* 0x00000008fff27807 */ /* 0x000fe20000800000 */
[----:B------:R-:W-:Y:S01]  /*1d20*/  ULOP3.LUT UR4, URZ, UR4, URZ, 0x33, !UPT ;  /* 0x000000043f047292 */ /* 0x000fe2000f8e333f */
[C---:B------:R-:W-:Y:S01]  /*1d30*/  ISETP.LT.OR P2, PT, R10.reuse, 0x1, P5 ;  /* 0x000000010a00780c */ /* 0x040fe20002f41670 */
[----:B------:R4:W-:Y:S01]  /*1d40*/  LDGSTS.E.BYPASS.LTC128B.128 [R240+0x18080], [R4.64], !P3 ;  /* 0x1808000004f07fae */ /* 0x0009e2000d901d56 */
[C---:B------:R-:W-:Y:S01]  /*1d50*/  ISETP.LT.OR P1, PT, R10.reuse, 0x1, P4 ;  /* 0x000000010a00780c */ /* 0x040fe20002721670 */
[----:B------:R-:W-:Y:S01]  /*1d60*/  USHF.L.U32 UR6, UR6, 0x5, URZ ;  /* 0x0000000506067899 */ /* 0x000fe2000800063f */
[C---:B------:R-:W-:Y:S01]  /*1d70*/  ISETP.LT.OR P5, PT, R10.reuse, 0x21, P5 ;  /* 0x000000210a00780c */ /* 0x040fe20002fa1670 */
[----:B------:R5:W-:Y:S01]  /*1d80*/  STL [R1+0x24], R35 ;  /* 0x0000242301007387 */ /* 0x000be20000100800 */
[----:B------:R-:W-:Y:S01]  /*1d90*/  ISETP.LT.OR P4, PT, R10, 0x21, P4 ;  /* 0x000000210a00780c */ /* 0x000fe20002781670 */
[----:B-1----:R-:W-:-:S06]  /*1da0*/  CS2R R36, SRZ ;  /* 0x0000000000247805 */ /* 0x002fcc000001ff00 */
[----:B------:R4:W-:Y:S01]  /*1db0*/  LDGSTS.E.BYPASS.LTC128B.128 [R240+0x1a080], [R4.64+0x80], !P2 ;  /* 0x1a08008004f07fae */ /* 0x0009e2000d101d56 */
[----:B------:R-:W-:-:S03]  /*1dc0*/  LEA R20, P2, R27, c[0x0][0x280], 0x2 ;  /* 0x0000a0001b147a11 */ /* 0x000fc600078410ff */
[----:B------:R4:W-:Y:S01]  /*1dd0*/  LDGSTS.E.BYPASS.LTC128B.128 [R240+0x1c080], [R4.64+0x100], !P1 ;  /* 0x1c08010004f07fae */ /* 0x0009e2000c901d56 */
[----:B------:R-:W-:Y:S01]  /*1de0*/  LEA.HI.X R21, R27, c[0x0][0x284], R32, 0x2, P2 ;  /* 0x0000a1001b157a11 */ /* 0x000fe200010f1420 */
[----:B---3--:R-:W-:Y:S01]  /*1df0*/  IMAD.IADD R0, R248, 0x1, -R2 ;  /* 0x00000001f8007824 */ /* 0x008fe200078e0a02 */
        /* <DEDUP_REMOVED lines=52> */
[----:B-----5:R-:W-:Y:S01]  /*2140*/  IMAD.SHL.U32 R35, R14, 0x2, RZ ;  /* 0x000000020e237824 */ /* 0x020fe200078e00ff */
        /* <DEDUP_REMOVED lines=9> */
[----:B----4-:R-:W-:Y:S01]  /*21e0*/  IMAD.IADD R4, R248, 0x1, -R0 ;  /* 0x00000001f8047824 */ /* 0x010fe200078e0a00 */
        /* <DEDUP_REMOVED lines=58> */
.L_x_782:
        /* <DEDUP_REMOVED lines=138> */
.L_x_774:
[----:B------:R-:W-:Y:S11]  /*2e30*/  ISETP.NE.AND P1, PT, R174, c[0x0][0x2a8], PT ;  /* 0x0000aa00ae007a0c */ /* 0x000ff60003f25270 */
[----:B------:R-:W-:Y:S02]  /*2e40*/  @!UPT UIADD3 URZ, URZ, URZ, URZ ;  /* 0x0000003f3f3ff290 */ /* 0x000fe4000fffe03f */
[----:B------:R-:W-:Y:S05]  /*2e50*/  @P1 IMAD.HI.U32 R22, R20, c[0x0][0x2ac], RZ ;  /* 0x0000ab0014161a27 */ /* 0x000fea00078e00ff */
[----:B------:R-:W-:Y:S02]  /*2e60*/  @P1 SHF.R.U32.HI R20, RZ, c[0x0][0x2b0], R22 ;  /* 0x0000ac00ff141a19 */ /* 0x000fe40000011616 */
.L_x_775:
[----:B------:R-:W-:Y:S05]  /*2e70*/  BSYNC B0 ;  /* 0x0000000000007941 */ /* 0x000fea0003800000 */
.L_x_773:
[----:B------:R-:W2:Y:S01]  /*2e80*/  LDL R23, [R1+0x8] ;  /* 0x0000080001177983 */ /* 0x000ea20000100800 */
[----:B------:R-:W-:Y:S04]  /*2e90*/  IMAD.MOV.U32 R22, RZ, RZ, c[0x0][0x2a8] ;  /* 0x0000aa00ff167624 */ /* 0x000fe800078e00ff */
[----:B------:R-:W-:Y:S04]  /*2ea0*/  IMAD R20, R20, R22, -UR15 ;  /* 0x8000000f14147e24 */ /* 0x000fe8000f8e0216 */
[----:B--2---:R-:W-:Y:S05]  /*2eb0*/  IMAD.IADD R20, R20, 0x1, -R23 ;  /* 0x0000000114147824 */ /* 0x004fea00078e0a17 */
[----:B------:R-:W-:Y:S02]  /*2ec0*/  IADD3 R22, R20, c[0x0][0x2a8], RZ ;  /* 0x0000aa0014167a10 */ /* 0x000fe40007ffe0ff */
[----:B------:R-:W-:Y:S02]  /*2ed0*/  IMNMX R196, R196, R20, !PT ;  /* 0x00000014c4c47217 */ /* 0x000fe40007800200 */
[----:B------:R-:W-:Y:S02]  /*2ee0*/  IMNMX R197, R197, R22, PT ;  /* 0x00000016c5c57217 */ /* 0x000fe40003800200 */
.L_x_772:
        /* <DEDUP_REMOVED lines=18> */
.L_x_778:
[----:B------:R-:W-:Y:S11]  /*3010*/  ISETP.NE.AND P1, PT, R22, c[0x0][0x2a8], PT ;  /* 0x0000aa0016007a0c */ /* 0x000ff60003f25270 */
[----:B------:R-:W-:Y:S02]  /*3020*/  @!UPT UIADD3 URZ, URZ, URZ, URZ ;  /* 0x0000003f3f3ff290 */ /* 0x000fe4000fffe03f */
[----:B------:R-:W-:Y:S05]  /*3030*/  @P1 IMAD.HI.U32 R21, R20, c[0x0][0x2ac], RZ ;  /* 0x0000ab0014151a27 */ /* 0x000fea00078e00ff */
[----:B------:R-:W-:Y:S02]  /*3040*/  @P1 SHF.R.U32.HI R20, RZ, c[0x0][0x2b0], R21 ;  /* 0x0000ac00ff141a19 */ /* 0x000fe40000011615 */
.L_x_779:
[----:B------:R-:W-:Y:S05]  /*3050*/  BSYNC B0 ;  /* 0x0000000000007941 */ /* 0x000fea0003800000 */
.L_x_777:
[----:B------:R-:W2:Y:S01]  /*3060*/  LDL R22, [R1+0x8] ;  /* 0x0000080001167983 */ /* 0x000ea20000100800 */
[----:B------:R-:W-:Y:S04]  /*3070*/  IMAD.MOV.U32 R21, RZ, RZ, c[0x0][0x2a8] ;  /* 0x0000aa00ff157624 */ /* 0x000fe800078e00ff */
[----:B------:R-:W-:Y:S04]  /*3080*/  IMAD R20, R20, R21, -UR15 ;  /* 0x8000000f14147e24 */ /* 0x000fe8000f8e0215 */
[----:B--2---:R-:W-:Y:S05]  /*3090*/  IMAD.IADD R20, R20, 0x1, -R22 ;  /* 0x0000000114147824 */ /* 0x004fea00078e0a16 */
[----:B------:R-:W-:Y:S02]  /*30a0*/  IADD3 R21, R20, c[0x0][0x2a8], RZ ;  /* 0x0000aa0014157a10 */ /* 0x000fe40007ffe0ff */
[----:B------:R-:W-:Y:S02]  /*30b0*/  IMNMX R198, R198, R20, !PT ;  /* 0x00000014c6c67217 */ /* 0x000fe40007800200 */
[----:B------:R-:W-:Y:S02]  /*30c0*/  IMNMX R199, R199, R21, PT ;  /* 0x00000015c7c77217 */ /* 0x000fe40003800200 */
.L_x_776:
        /* <DEDUP_REMOVED lines=431> */
.L_x_780:
        /* <DEDUP_REMOVED lines=157> */
.L_x_781:
        /* <DEDUP_REMOVED lines=217> */
.L_x_771:
[----:B------:R-:W-:Y:S05]  /*6320*/  @P1 EXIT ;  /* 0x000000000000194d */ /* 0x000fea0003800000 */
[----:B------:R-:W2:Y:S01]  /*6330*/  S2R R0, SR_CTAID.Y ;  /* 0x0000000000007919 */ /* 0x000ea20000002600 */
[----:B------:R-:W-:Y:S01]  /*6340*/  MOV R2, 0x1 ;  /* 0x0000000100027802 */ /* 0x000fe20000000f00 */
[----:B------:R-:W-:Y:S02]  /*6350*/  USHF.L.U32 UR5, UR11, 0xe, URZ ;  /* 0x0000000e0b057899 */ /* 0x000fe4000800063f */
[----:B-1----:R-:W1:Y:S04]  /*6360*/  S2R R11, SR_CTAID.Z ;  /* 0x00000000000b7919 */ /* 0x002e680000002700 */
[----:B------:R-:W-:Y:S01]  /*6370*/  BAR.SYNC.DEFER_BLOCKING 0x1, 0x100 ;  /* 0x0044000000007b1d */ /* 0x000fe20000010000 */
[----:B------:R-:W-:Y:S01]  /*6380*/  ISETP.NE.AND P1, PT, R2, c[0x0][0x338], PT ;  /* 0x0000ce0002007a0c */ /* 0x000fe20003f25270 */
[----:B------:R-:W-:Y:S01]  /*6390*/  USHF.R.S32.HI UR4, URZ, 0x1f, UR5 ;  /* 0x0000001f3f047899 */ /* 0x000fe20008011405 */
[----:B------:R-:W-:-:S11]  /*63a0*/  IADD3 R2, P0, R248, UR5, RZ ;  /* 0x00000005f8027c10 */ /* 0x000fd6000ff1e0ff */
[----:B--2---:R-:W-:-:S05]  /*63b0*/  @P1 IMAD.HI.U32 R3, R0, c[0x0][0x33c], RZ ;  /* 0x0000cf0000031a27 */ /* 0x004fca00078e00ff */
[----:B------:R-:W-:Y:S02]  /*63c0*/  @P1 SHF.R.U32.HI R0, RZ, c[0x0][0x340], R3 ;  /* 0x0000d000ff001a19 */ /* 0x000fe40000011603 */
        /* <DEDUP_REMOVED lines=8> */
[----:B-1----:R-:W-:Y:S02]  /*6450*/  SHF.R.S32.HI R7, RZ, 0x1f, R11 ;  /* 0x0000001fff077819 */ /* 0x002fe4000001140b */
        /* <DEDUP_REMOVED lines=143> */
.L_x_783:
        /* <DEDUP_REMOVED lines=11> */
.L_x_1166:


//--------------------- .text._ZN7cutlass13device_kernelIN5flash19enable_sm80_to_sm89INS1_16FlashAttnBwdSm80INS1_25CollectiveMainloopBwdSm80ILi1ELi1EN4cute5tupleIJNS5_1CILi64EEES8_NS7_ILi256EEEEEENS_6half_tEfNS_4arch4Sm80ELb0ELb1ELb0ELb1ELb0ELb0ELb0ELb0ELi2ELi4ELi2ELi2ELb0EEENS1_21CollectiveEpilogueBwdISA_SB_SD_Li256ELb1ELb0ELi4EEENS1_19SingleTileSchedulerILb1ELb0ELb0ELi64EEEEEEEEEvNT_6ParamsE --------------------------
	.section	.text._ZN7cutlass13device_kernelIN5flash19enable_sm80_to_sm89INS1_16FlashAttnBwdSm80INS1_25CollectiveMainloopBwdSm80ILi1ELi1EN4cute5tupleIJNS5_1CILi64EEES8_NS7_ILi256EEEEEENS_6half_tEfNS_4arch4Sm80ELb0ELb1ELb0ELb1ELb0ELb0ELb0ELb0ELi2ELi4ELi2ELi2ELb0EEENS1_21CollectiveEpilogueBwdISA_SB_SD_Li256ELb1ELb0ELi4EEENS1_19SingleTileSchedulerILb1ELb0ELb0ELi64EEEEEEEEEvNT_6ParamsE,"ax",@progbits
	.sectioninfo	@"SHI_REGISTERS=255"
	.align	128
.text._ZN7cutlass13device_kernelIN5flash19enable_sm80_to_sm89INS1_16FlashAttnBwdSm80INS1_25CollectiveMainloopBwdSm80ILi1ELi1EN4cute5tupleIJNS5_1CILi64EEES8_NS7_ILi256EEEEEENS_6half_tEfNS_4arch4Sm80ELb0ELb1ELb0ELb1ELb0ELb0ELb0ELb0ELi2ELi4ELi2ELi2ELb0EEENS1_21CollectiveEpilogueBwdISA_SB_SD_Li256ELb1ELb0ELi4EEENS1_19SingleTileSchedulerILb1ELb0ELb0ELi64EEEEEEEEEvNT_6ParamsE:
        .type           _ZN7cutlass13device_kernelIN5flash19enable_sm80_to_sm89INS1_16FlashAttnBwdSm80INS1_25CollectiveMainloopBwdSm80ILi1ELi1EN4cute5tupleIJNS5_1CILi64EEES8_NS7_ILi256EEEEEENS_6half_tEfNS_4arch4Sm80ELb0ELb1ELb0ELb1ELb0ELb0ELb0ELb0ELi2ELi4ELi2ELi2ELb0EEENS1_21CollectiveEpilogueBwdISA_SB_SD_Li256ELb1ELb0ELi4EEENS1_19SingleTileSchedulerILb1ELb0ELb0ELi64EEEEEEEEEvNT_6ParamsE,@function
        .size           _ZN7cutlass13device_kernelIN5flash19enable_sm80_to_sm89INS1_16FlashAttnBwdSm80INS1_25CollectiveMainloopBwdSm80ILi1ELi1EN4cute5tupleIJNS5_1CILi64EEES8_NS7_ILi256EEEEEENS_6half_tEfNS_4arch4Sm80ELb0ELb1ELb0ELb1ELb0ELb0ELb0ELb0ELi2ELi4ELi2ELi2ELb0EEENS1_21CollectiveEpilogueBwdISA_SB_SD_Li256ELb1ELb0ELi4EEENS1_19SingleTileSchedulerILb1ELb0ELb0ELi64EEEEEEEEEvNT_6ParamsE,(.L_x_1167 - _ZN7cutlass13device_kernelIN5flash19enable_sm80_to_sm89INS1_16FlashAttnBwdSm80INS1_25CollectiveMainloopBwdSm80ILi1ELi1EN4cute5tupleIJNS5_1CILi64EEES8_NS7_ILi256EEEEEENS_6half_tEfNS_4arch4Sm80ELb0ELb1ELb0ELb1ELb0ELb0ELb0ELb0ELi2ELi4ELi2ELi2ELb0EEENS1_21CollectiveEpilogueBwdISA_SB_SD_Li256ELb1ELb0ELi4EEENS1_19SingleTileSchedulerILb1ELb0ELb0ELi64EEEEEEEEEvNT_6ParamsE)
        .other          _ZN7cutlass13device_kernelIN5flash19enable_sm80_to_sm89INS1_16FlashAttnBwdSm80INS1_25CollectiveMainloopBwdSm80ILi1ELi1EN4cute5tupleIJNS5_1CILi64EEES8_NS7_ILi256EEEEEENS_6half_tEfNS_4arch4Sm80ELb0ELb1ELb0ELb1ELb0ELb0ELb0ELb0ELi2ELi4ELi2ELi2ELb0EEENS1_21CollectiveEpilogueBwdISA_SB_SD_Li256ELb1ELb0ELi4EEENS1_19SingleTileSchedulerILb1ELb0ELb0ELi64EEEEEEEEEvNT_6ParamsE,@"STO_CUDA_ENTRY STV_DEFAULT"
_ZN7cutlass13device_kernelIN5flash19enable_sm80_to_sm89INS1_16FlashAttnBwdSm80INS1_25CollectiveMainloopBwdSm80ILi1ELi1EN4cute5tupleIJNS5_1CILi64EEES8_NS7_ILi256EEEEEENS_6half_tEfNS_4arch4Sm80ELb0ELb1ELb0ELb1ELb0ELb0ELb0ELb0ELi2ELi4ELi2ELi2ELb0EEENS1_21CollectiveEpilogueBwdISA_SB_SD_Li256ELb1ELb0ELi4EEENS1_19SingleTileSchedulerILb1ELb0ELb0ELi64EEEEEEEEEvNT_6ParamsE:
        /* <DEDUP_REMOVED lines=18> */
.L_x_785:
        /* <DEDUP_REMOVED lines=8> */
.L_x_787:
[----:B------:R-:W-:Y:S02]  /*01a0*/  MOV R0, c[0x0][0x3a4] ;  /* 0x0000e90000007a02 */ /* 0x000fe40000000f00 */
.L_x_786:
[----:B------:R-:W-:-:S06]  /*01b0*/  USHF.L.U32 UR14, UR10, 0x6, URZ ;  /* 0x000000060a0e7899 */ /* 0x000fcc000800063f */
[----:B-----5:R-:W-:-:S04]  /*01c0*/  ISETP.LE.AND P0, PT, R0, UR14, PT ;  /* 0x0000000e00007c0c */ /* 0x020fc8000bf03270 */
[----:B------:R-:W-:-:S05]  /*01d0*/  SEL R0, R5, 0xffffffff, !P0 ;  /* 0xffffffff05007807 */ /* 0x000fca0004000000 */
[----:B------:R2:W-:Y:S01]  /*01e0*/  STL [R1+0x3c], R0 ;  /* 0x00003c0001007387 */ /* 0x0005e20000100800 */
[----:B------:R-:W-:Y:S05]  /*01f0*/  BRA `(.L_x_788) ;  /* 0x0000012000007947 */ /* 0x000fea0003800000 */
.L_x_784:
[----:B--2-4-:R-:W-:-:S04]  /*0200*/  ISETP.NE.U32.AND P0, PT, RZ, c[0x0][0x3c0], PT ;  /* 0x0000f000ff007a0c */ /* 0x014fc80003f05070 */
[----:B------:R-:W-:-:S13]  /*0210*/  ISETP.NE.AND.EX P0, PT, RZ, c[0x0][0x3c4], PT, P0 ;  /* 0x0000f100ff007a0c */ /* 0x000fda0003f05300 */
[----:B------:R-:W-:Y:S05]  /*0220*/  @!P0 BRA `(.L_x_789) ;  /* 0x0000002000008947 */ /* 0x000fea0003800000 */
[----:B------:R1:W5:Y:S01]  /*0230*/  LDG.E R0, [R2.64] ;  /* 0x0000001002007981 */ /* 0x000362000c1e1900 */
[----:B------:R-:W-:Y:S05]  /*0240*/  BRA `(.L_x_790) ;  /* 0x0000009000007947 */ /* 0x000fea0003800000 */
.L_x_789:
        /* <DEDUP_REMOVED lines=8> */
.L_x_791:
[----:B------:R-:W-:Y:S02]  /*02d0*/  MOV R0, c[0x0][0x3a4] ;  /* 0x0000e90000007a02 */ /* 0x000fe40000000f00 */
.L_x_790:
[----:B------:R-:W-:-:S06]  /*02e0*/  USHF.L.U32 UR14, UR10, 0x6, URZ ;  /* 0x000000060a0e7899 */ /* 0x000fcc000800063f */
[----:B-----5:R-:W-:-:S04]  /*02f0*/  ISETP.LE.AND P0, PT, R0, UR14, PT ;  /* 0x0000000e00007c0c */ /* 0x020fc8000bf03270 */
[----:B------:R-:W-:-:S05]  /*0300*/  SEL R0, R5, 0xffffffff, !P0 ;  /* 0xffffffff05007807 */ /* 0x000fca0004000000 */
[----:B------:R2:W-:Y:S04]  /*0310*/  STL [R1+0x3c], R0 ;  /* 0x00003c0001007387 */ /* 0x0005e80000100800 */
.L_x_788:
        /* <DEDUP_REMOVED lines=15> */
[C---:B------:R-:W-:Y:S01]  /*0410*/  IMAD.WIDE R4, R107.reuse, R8, c[0x0][0x2d0] ;  /* 0x0000b4006b047625 */ /* 0x040fe200078e0208 */
[----:B------:R-:W-:Y:S01]  /*0420*/  ULDC UR13, c[0x0][0x168] ;  /* 0x00005a00000d7ab9 */ /* 0x000fe20000000800 */
[----:B------:R1:W5:Y:S01]  /*0430*/  @P3 LDG.E R16, [R6.64] ;  /* 0x0000001006103981 */ /* 0x000362000c1e1900 */
[----:B------:R-:W-:Y:S01]  /*0440*/  ULDC UR7, c[0x0][0x198] ;  /* 0x0000660000077ab9 */ /* 0x000fe20000000800 */
[----:B------:R-:W-:Y:S01]  /*0450*/  IMAD.MOV.U32 R27, RZ, RZ, RZ ;  /* 0x000000ffff1b7224 */ /* 0x000fe200078e00ff */
[----:B------:R-:W-:Y:S01]  /*0460*/  P2R R101, PR, RZ, 0x8 ;  /* 0x00000008ff657803 */ /* 0x000fe20000000000 */
[----:B------:R1:W5:Y:S01]  /*0470*/  @P2 LDG.E R13, [R4.64] ;  /* 0x00000010040d2981 */ /* 0x000362000c1e1900 */
        /* <DEDUP_REMOVED lines=12> */
.L_x_792:
[----:B-1-3--:R-:W-:-:S04]  /*0540*/  ISETP.NE.U32.AND P0, PT, RZ, c[0x0][0x2e0], PT ;  /* 0x0000b800ff007a0c */ /* 0x00afc80003f05070 */
[----:B------:R-:W-:-:S13]  /*0550*/  ISETP.NE.AND.EX P0, PT, RZ, c[0x0][0x2e4], PT, P0 ;  /* 0x0000b900ff007a0c */ /* 0x000fda0003f05300 */
[----:B------:R-:W-:Y:S05]  /*0560*/  @!P0 BRA `(.L_x_793) ;  /* 0x0000004000008947 */ /* 0x000fea0003800000 */
[----:B------:R-:W-:-:S05]  /*0570*/  IMAD.WIDE R2, R107, R8, c[0x0][0x2e0] ;  /* 0x0000b8006b027625 */ /* 0x000fca00078e0208 */
[----:B------:R-:W2:Y:S02]  /*0580*/  LDG.E R0, [R2.64] ;  /* 0x0000001002007981 */ /* 0x000ea4000c1e1900 */
[----:B--2---:R1:W2:Y:S02]  /*0590*/  R2UR UR7, R0 ;  /* 0x00000000000773c2 */ /* 0x0042a400000e0000 */
[----:B-12---:R-:W-:Y:S05]  /*05a0*/  BRA `(.L_x_794) ;  /* 0x0000006000007947 */ /* 0x006fea0003800000 */
.L_x_793:
[----:B------:R-:W-:Y:S05]  /*05b0*/  @!P2 BRA `(.L_x_794) ;  /* 0x000000500000a947 */ /* 0x000fea0003800000 */
[----:B------:R-:W2:Y:S04]  /*05c0*/  LDG.E R2, [R4.64] ;  /* 0x0000001004027981 */ /* 0x000ea8000c1e1900 */
[----:B------:R-:W3:Y:S01]  /*05d0*/  LDG.E R0, [R4.64+0x4] ;  /* 0x0000041004007981 */ /* 0x000ee2000c1e1900 */
[----:B--2---:R-:W1:Y:S08]  /*05e0*/  R2UR UR7, R2 ;  /* 0x00000000020773c2 */ /* 0x004e7000000e0000 */
[----:B---3--:R-:W1:Y:S02]  /*05f0*/  R2UR UR4, R0 ;  /* 0x00000000000473c2 */ /* 0x008e6400000e0000 */
[----:B-1----:R-:W-:-:S06]  /*0600*/  UIADD3 UR7, -UR7, UR4, URZ ;  /* 0x0000000407077290 */ /* 0x002fcc000fffe13f */
.L_x_794:
        /* <DEDUP_REMOVED lines=15> */
.L_x_795:
[----:B------:R-:W-:Y:S01]  /*0700*/  UIADD3 UR4, UR14, UR13, -UR7 ;  /* 0x0000000d0e047290 */ /* 0x000fe2000fffe807 */
[----:B------:R-:W-:Y:S01]  /*0710*/  PLOP3.LUT P0, PT, PT, PT, PT, 0x80, 0x0 ;  /* 0x000000000000781c */ /* 0x000fe20003f0f070 */
[----:B------:R-:W-:Y:S01]  /*0720*/  ULDC UR5, c[0x0][0x2a4] ;  /* 0x0000a90000057ab9 */ /* 0x000fe20000000800 */
[----:B------:R-:W-:Y:S01]  /*0730*/  CS2R R10, SRZ ;  /* 0x00000000000a7805 */ /* 0x000fe2000001ff00 */
[----:B------:R-:W-:Y:S01]  /*0740*/  UIADD3 UR5, UR4, -UR5, URZ ;  /* 0x8000000504057290 */ /* 0x000fe2000fffe03f */
[----:B------:R-:W-:Y:S01]  /*0750*/  IMAD.MOV.U32 R158, RZ, RZ, RZ ;  /* 0x000000ffff9e7224 */ /* 0x000fe200078e00ff */
[----:B------:R-:W-:Y:S01]  /*0760*/  CS2R R162, SRZ ;  /* 0x0000000000a27805 */ /* 0x000fe2000001ff00 */
[----:B------:R-:W-:Y:S01]  /*0770*/  IMAD.MOV.U32 R156, RZ, RZ, RZ ;  /* 0x000000ffff9c7224 */ /* 0x000fe200078e00ff */
[----:B------:R-:W-:Y:S01]  /*0780*/  USHF.R.S32.HI UR4, URZ, 0x1f, UR5 ;  /* 0x0000001f3f047899 */ /* 0x000fe20008011405 */
[----:B------:R-:W-:Y:S01]  /*0790*/  CS2R R160, SRZ ;  /* 0x0000000000a07805 */ /* 0x000fe2000001ff00 */
[----:B------:R-:W-:Y:S01]  /*07a0*/  MOV R12, RZ ;  /* 0x000000ff000c7202 */ /* 0x000fe20000000f00 */
[----:B------:R-:W-:Y:S01]  /*07b0*/  IMAD.MOV.U32 R154, RZ, RZ, RZ ;  /* 0x000000ffff9a7224 */ /* 0x000fe200078e00ff */
[----:B------:R-:W-:Y:S01]  /*07c0*/  ULEA.HI UR4, UR4, UR5, URZ, 0x6 ;  /* 0x0000000504047291 */ /* 0x000fe2000f8f303f */
[----:B------:R-:W-:Y:S01]  /*07d0*/  CS2R R152, SRZ ;  /* 0x0000000000987805 */ /* 0x000fe2000001ff00 */
[----:B------:R-:W-:Y:S01]  /*07e0*/  CS2R R150, SRZ ;  /* 0x0000000000967805 */ /* 0x000fe2000001ff00 */
[----:B------:R-:W-:Y:S01]  /*07f0*/  MOV R7, RZ ;  /* 0x000000ff00077202 */ /* 0x000fe20000000f00 */
[----:B------:R-:W-:Y:S01]  /*0800*/  USHF.R.S32.HI UR6, URZ, 0x6, UR4 ;  /* 0x000000063f067899 */ /* 0x000fe20008011404 */
[----:B------:R-:W-:Y:S01]  /*0810*/  IMAD.MOV.U32 R148, RZ, RZ, RZ ;  /* 0x000000ffff947224 */ /* 0x000fe200078e00ff */
[----:B------:R-:W-:Y:S01]  /*0820*/  CS2R R8, SRZ ;  /* 0x0000000000087805 */ /* 0x000fe2000001ff00 */
[----:B------:R-:W-:Y:S01]  /*0830*/  MOV R142, RZ ;  /* 0x000000ff008e7202 */ /* 0x000fe20000000f00 */
[----:B------:R-:W-:Y:S01]  /*0840*/  UISETP.LT.AND UP0, UPT, URZ, UR6, UPT ;  /* 0x000000063f00728c */ /* 0x000fe2000bf01270 */
[----:B------:R-:W-:Y:S01]  /*0850*/  IMAD.MOV.U32 R140, RZ, RZ, RZ ;  /* 0x000000ffff8c7224 */ /* 0x000fe200078e00ff */
[----:B------:R-:W-:Y:S01]  /*0860*/  CS2R R146, SRZ ;  /* 0x0000000000927805 */ /* 0x000fe2000001ff00 */
        /* <DEDUP_REMOVED lines=70> */
[----:B------:R-:W-:Y:S01]  /*0cd0*/  UIADD3 UR11, -UR14, UR7, URZ ;  /* 0x000000070e0b7290 */ /* 0x000fe2000fffe13f */
[----:B------:R-:W-:Y:S01]  /*0ce0*/  SHF.R.S32.HI R21, RZ, 0x1f, R107 ;  /* 0x0000001fff157819 */ /* 0x000fe2000001146b */
[----:B------:R-:W-:Y:S01]  /*0cf0*/  USHF.R.S32.HI UR8, URZ, 0x1f, UR6 ;  /* 0x0000001f3f087899 */ /* 0x000fe20008011406 */
[----:B------:R-:W-:Y:S01]  /*0d00*/  ISETP.NE.AND P0, PT, R0, 0x1, PT ;  /* 0x000000010000780c */ /* 0x000fe20003f05270 */
[--C-:B------:R-:W-:Y:S01]  /*0d10*/  IMAD.MOV.U32 R0, RZ, RZ, R103.reuse ;  /* 0x000000ffff007224 */ /* 0x100fe200078e0067 */
[----:B------:R-:W-:Y:S01]  /*0d20*/  LEA.HI R10, R35, R105, RZ, 0x3 ;  /* 0x00000069230a7211 */ /* 0x000fe200078f18ff */
[----:B------:R-:W-:Y:S01]  /*0d30*/  ULDC.64 UR4, c[0x0][0x178] ;  /* 0x00005e0000047ab9 */ /* 0x000fe20000000a00 */
[----:B------:R-:W-:Y:S01]  /*0d40*/  SEL R11, R107, RZ, !P2 ;  /* 0x000000ff6b0b7207 */ /* 0x000fe20005000000 */
[C---:B------:R-:W-:Y:S01]  /*0d50*/  IMAD.SHL.U32 R19, R105.reuse, 0x4, RZ ;  /* 0x0000000469137824 */ /* 0x040fe200078e00ff */
[----:B------:R-:W-:Y:S01]  /*0d60*/  LOP3.LUT R2, R10, 0xfffffff8, RZ, 0xc0, !PT ;  /* 0xfffffff80a027812 */ /* 0x000fe200078ec0ff */
[----:B------:R-:W-:Y:S01]  /*0d70*/  UIMAD UR9, UR8, UR4, URZ ;  /* 0x00000004080972a4 */ /* 0x000fe2000f8e023f */
[----:B------:R-:W-:Y:S01]  /*0d80*/  SHF.R.S32.HI R248, RZ, 0x3, R10 ;  /* 0x00000003fff87819 */ /* 0x000fe2000001140a */
[----:B------:R-:W-:Y:S01]  /*0d90*/  UIMAD.WIDE.U32 UR18, UR6, UR4, URZ ;  /* 0x00000004061272a5 */ /* 0x000fe2000f8e003f */
[----:B------:R-:W-:Y:S01]  /*0da0*/  SHF.R.S32.HI R36, RZ, 0x1f, R103 ;  /* 0x0000001fff247819 */ /* 0x000fe20000011467 */
[----:B------:R-:W-:Y:S01]  /*0db0*/  IMAD.IADD R28, R105, 0x1, -R2 ;  /* 0x00000001691c7824 */ /* 0x000fe200078e0a02 */
[----:B------:R-:W-:Y:S01]  /*0dc0*/  SHF.R.S32.HI R17, RZ, 0x1f, R248 ;  /* 0x0000001fff117819 */ /* 0x000fe200000114f8 */
[----:B------:R-:W-:Y:S01]  /*0dd0*/  @P0 IMAD.HI.U32 R3, R103, c[0x0][0x24c], RZ ;  /* 0x0000930067030a27 */ /* 0x000fe200078e00ff */
[----:B------:R-:W-:Y:S01]  /*0de0*/  UIMAD UR5, UR6, UR5, UR9 ;  /* 0x00000005060572a4 */ /* 0x000fe2000f8e0209 */
[----:B------:R-:W-:Y:S01]  /*0df0*/  CS2R R162, SRZ ;  /* 0x0000000000a27805 */ /* 0x000fe2000001ff00 */
[----:B------:R-:W-:Y:S01]  /*0e00*/  USHF.L.U32 UR15, UR6, 0x6, URZ ;  /* 0x00000006060f7899 */ /* 0x000fe2000800063f */
[----:B------:R-:W-:Y:S01]  /*0e10*/  IMAD.SHL.U32 R2, R28, 0x8, RZ ;  /* 0x000000081c027824 */ /* 0x000fe200078e00ff */
[----:B------:R-:W-:Y:S01]  /*0e20*/  @P0 SHF.R.U32.HI R0, RZ, c[0x0][0x250], R3 ;  /* 0x00009400ff000a19 */ /* 0x000fe20000011603 */
[----:B------:R-:W-:Y:S01]  /*0e30*/  UIADD3 UR5, UR19, UR5, URZ ;  /* 0x0000000513057290 */ /* 0x000fe2000fffe03f */
[----:B-----5:R-:W-:Y:S01]  /*0e40*/  IADD3 R10, P0, R248, R13, RZ ;  /* 0x0000000df80a7210 */ /* 0x020fe20007f1e0ff */
[----:B------:R-:W-:Y:S01]  /*0e50*/  USHF.R.S32.HI UR9, URZ, 0x1f, UR15 ;  /* 0x0000001f3f097899 */ /* 0x000fe2000801140f */
[----:B------:R-:W-:Y:S01]  /*0e60*/  SHF.R.S32.HI R4, RZ, 0x1f, R0 ;  /* 0x0000001fff047819 */ /* 0x000fe20000011400 */
[----:B------:R-:W-:Y:S01]  /*0e70*/  IMAD.MOV.U32 R246, RZ, RZ, 0x20 ;  /* 0x00000020fff67424 */ /* 0x000fe200078e00ff */
[----:B------:R-:W-:Y:S01]  /*0e80*/  SHF.R.S32.HI R3, RZ, 0x1f, R2 ;  /* 0x0000001fff037819 */ /* 0x000fe20000011402 */
[----:B------:R-:W-:Y:S01]  /*0e90*/  IMAD.U32 R20, RZ, RZ, UR5 ;  /* 0x00000005ff147e24 */ /* 0x000fe2000f8e00ff */
[----:B------:R-:W-:Y:S01]  /*0ea0*/  ISETP.GE.AND P3, PT, R2, c[0x0][0x1cc], PT ;  /* 0x0000730002007a0c */ /* 0x000fe20003f66270 */
[----:B------:R-:W-:Y:S01]  /*0eb0*/  IMAD R5, R4, c[0x0][0x1e0], RZ ;  /* 0x0000780004057a24 */ /* 0x000fe200078e02ff */
[----:B------:R-:W-:Y:S01]  /*0ec0*/  IADD3 R24, R2, 0x40, RZ ;  /* 0x0000004002187810 */ /* 0x000fe20007ffe0ff */
[----:B------:R-:W-:Y:S01]  /*0ed0*/  IMAD R4, R4, c[0x0][0x1b0], RZ ;  /* 0x00006c0004047a24 */ /* 0x000fe200078e02ff */
[----:B------:R-:W-:Y:S01]  /*0ee0*/  IADD3 R25, R2, 0x80, RZ ;  /* 0x0000008002197810 */ /* 0x000fe20007ffe0ff */
[----:B------:R-:W-:Y:S01]  /*0ef0*/  IMAD R8, R0, c[0x0][0x1e4], R5 ;  /* 0x0000790000087a24 */ /* 0x000fe200078e0205 */
[----:B------:R-:W-:Y:S01]  /*0f00*/  IADD3 R26, R2, 0xc0, RZ ;  /* 0x000000c0021a7810 */ /* 0x000fe20007ffe0ff */
[C---:B------:R-:W-:Y:S01]  /*0f10*/  IMAD R9, R0.reuse, c[0x0][0x1b4], R4 ;  /* 0x00006d0000097a24 */ /* 0x040fe200078e0204 */
[----:B------:R-:W-:Y:S01]  /*0f20*/  ISETP.GE.AND P5, PT, R25, c[0x0][0x1cc], PT ;  /* 0x0000730019007a0c */ /* 0x000fe20003fa6270 */
[C-C-:B------:R-:W-:Y:S01]  /*0f30*/  IMAD.WIDE.U32 R6, R0.reuse, c[0x0][0x1e0], R2.reuse ;  /* 0x0000780000067a25 */ /* 0x140fe200078e0002 */
[----:B------:R-:W-:Y:S01]  /*0f40*/  ULDC.64 UR4, c[0x0][0x208] ;  /* 0x0000820000047ab9 */ /* 0x000fe20000000a00 */
[----:B------:R-:W-:Y:S01]  /*0f50*/  CS2R R160, SRZ ;  /* 0x0000000000a07805 */ /* 0x000fe2000001ff00 */
[----:B------:R-:W-:Y:S01]  /*0f60*/  UIMAD UR8, UR8, UR4, URZ ;  /* 0x00000004080872a4 */ /* 0x000fe2000f8e023f */
[----:B------:R-:W-:Y:S01]  /*0f70*/  IMAD.WIDE.U32 R4, R0, c[0x0][0x1b0], R2 ;  /* 0x00006c0000047a25 */ /* 0x000fe200078e0002 */
[----:B------:R-:W-:Y:S01]  /*0f80*/  SEL R0, R21, RZ, !P2 ;  /* 0x000000ff15007207 */ /* 0x000fe20005000000 */
[----:B------:R-:W-:Y:S01]  /*0f90*/  CS2R R158, SRZ ;  /* 0x00000000009e7805 */ /* 0x000fe2000001ff00 */
[----:B------:R-:W-:Y:S01]  /*0fa0*/  UIMAD UR8, UR6, UR5, UR8 ;  /* 0x00000005060872a4 */ /* 0x000fe2000f8e0208 */
[----:B------:R-:W-:Y:S01]  /*0fb0*/  IMAD.IADD R7, R7, 0x1, R8 ;  /* 0x0000000107077824 */ /* 0x000fe200078e0208 */
[----:B------:R-:W-:Y:S01]  /*0fc0*/  CS2R R156, SRZ ;  /* 0x00000000009c7805 */ /* 0x000fe2000001ff00 */
[C---:B------:R-:W-:Y:S01]  /*0fd0*/  IMAD R8, R0.reuse, c[0x0][0x1e8], RZ ;  /* 0x00007a0000087a24 */ /* 0x040fe200078e02ff */
        /* <DEDUP_REMOVED lines=11> */
[C---:B------:R-:W-:Y:S01]  /*1090*/  IMAD R0, R11.reuse, c[0x0][0x1bc], R0 ;  /* 0x00006f000b007a24 */ /* 0x040fe200078e0200 */
[----:B------:R-:W-:Y:S01]  /*10a0*/  CS2R R140, SRZ ;  /* 0x00000000008c7805 */ /* 0x000fe2000001ff00 */
[----:B------:R-:W-:Y:S01]  /*10b0*/  IMAD.WIDE.U32 R6, R11, c[0x0][0x1b8], R4 ;  /* 0x00006e000b067a25 */ /* 0x000fe200078e0004 */
[-C--:B------:R-:W-:Y:S01]  /*10c0*/  LEA.HI.X.SX32 R11, R13, R17.reuse, 0x1, P0 ;  /* 0x000000110d0b7211 */ /* 0x080fe200000f0eff */
[----:B------:R-:W-:Y:S01]  /*10d0*/  CS2R R138, SRZ ;  /* 0x00000000008a7805 */ /* 0x000fe2000001ff00 */
[----:B------:R-:W-:Y:S01]  /*10e0*/  IADD3 R14, P0, R248, R16, RZ ;  /* 0x00000010f80e7210 */ /* 0x000fe20007f1e0ff */
[----:B------:R-:W-:Y:S01]  /*10f0*/  IMAD.U32 R4, RZ, RZ, UR10 ;  /* 0x0000000aff047e24 */ /* 0x000fe2000f8e00ff */
[----:B------:R-:W-:Y:S01]  /*1100*/  CS2R R136, SRZ ;  /* 0x0000000000887805 */ /* 0x000fe2000001ff00 */
[----:B------:R-:W-:Y:S01]  /*1110*/  IMAD.IADD R7, R7, 0x1, R0 ;  /* 0x0000000107077824 */ /* 0x000fe200078e0200 */
[----:B------:R-:W-:Y:S01]  /*1120*/  LEA.HI.X.SX32 R16, R16, R17, 0x1, P0 ;  /* 0x0000001110107211 */ /* 0x000fe200000f0eff */
[----:B------:R-:W-:Y:S01]  /*1130*/  IMAD.SHL.U32 R0, R248, 0x40, RZ ;  /* 0x00000040f8007824 */ /* 0x000fe200078e00ff */
[----:B------:R-:W-:Y:S01]  /*1140*/  SHF.R.S32.HI R17, RZ, 0x1f, R27 ;  /* 0x0000001fff117819 */ /* 0x000fe2000001141b */
[----:B------:R-:W-:Y:S01]  /*1150*/  IMAD.WIDE R4, R4, 0x40, R10 ;  /* 0x0000004004047825 */ /* 0x000fe200078e020a */
[----:B------:R-:W-:Y:S01]  /*1160*/  CS2R R134, SRZ ;  /* 0x0000000000867805 */ /* 0x000fe2000001ff00 */
[----:B------:R-:W-:Y:S01]  /*1170*/  CS2R R132, SRZ ;  /* 0x0000000000847805 */ /* 0x000fe2000001ff00 */
[----:B------:R-:W-:Y:S01]  /*1180*/  LOP3.LUT R0, R0, 0x1c0, RZ, 0xc0, !PT ;  /* 0x000001c000007812 */ /* 0x000fe200078ec0ff */
[C---:B------:R-:W-:Y:S01]  /*1190*/  IMAD R11, R5.reuse, c[0x0][0x1d8], RZ ;  /* 0x00007600050b7a24 */ /* 0x040fe200078e02ff */
[----:B------:R-:W-:Y:S01]  /*11a0*/  CS2R R130, SRZ ;  /* 0x0000000000827805 */ /* 0x000fe2000001ff00 */
[----:B------:R-:W-:Y:S01]  /*11b0*/  IMAD R10, R5, c[0x0][0x1a8], RZ ;  /* 0x00006a00050a7a24 */ /* 0x000fe200078e02ff */
[----:B------:R-:W-:Y:S01]  /*11c0*/  LOP3.LUT R5, R0, 0x38, R2, 0xf8, !PT ;  /* 0x0000003800057812 */ /* 0x000fe200078ef802 */
[----:B------:R-:W-:Y:S01]  /*11d0*/  IMAD.IADD R9, R9, 0x1, R12 ;  /* 0x0000000109097824 */ /* 0x000fe200078e020c */
[----:B------:R-:W-:Y:S01]  /*11e0*/  SHF.R.U32.HI R0, RZ, 0x3, R0 ;  /* 0x00000003ff007819 */ /* 0x000fe20000011600 */
[C---:B------:R-:W-:Y:S01]  /*11f0*/  IMAD R15, R4.reuse, c[0x0][0x1dc], R11 ;  /* 0x00007700040f7a24 */ /* 0x040fe200078e020b */
[----:B------:R-:W-:Y:S01]  /*1200*/  CS2R R128, SRZ ;  /* 0x0000000000807805 */ /* 0x000fe2000001ff00 */
[C---:B------:R-:W-:Y:S01]  /*1210*/  IMAD R12, R4.reuse, c[0x0][0x1ac], R10 ;  /* 0x00006b00040c7a24 */ /* 0x040fe200078e020a */
[----:B------:R-:W-:Y:S01]  /*1220*/  LOP3.LUT R13, R5, R0, RZ, 0x3c, !PT ;  /* 0x00000000050d7212 */ /* 0x000fe200078e3cff */
        /* <DEDUP_REMOVED lines=8> */
[----:B------:R-:W-:Y:S01]  /*12b0*/  IMAD.IADD R0, R11, 0x1, R15 ;  /* 0x000000010b007824 */ /* 0x000fe200078e020f */
[----:B------:R-:W-:Y:S01]  /*12c0*/  LEA R6, P0, R8, c[0x0][0x190], 0x1 ;  /* 0x0000640008067a11 */ /* 0x000fe200078008ff */
[----:B------:R-:W-:Y:S01]  /*12d0*/  IMAD.IADD R7, R9, 0x1, R12 ;  /* 0x0000000109077824 */ /* 0x000fe200078e020c */
[----:B------:R-:W-:Y:S01]  /*12e0*/  CS2R R116, SRZ ;  /* 0x0000000000747805 */ /* 0x000fe2000001ff00 */
[----:B------:R-:W-:Y:S01]  /*12f0*/  IMAD.MOV.U32 R9, RZ, RZ, c[0x0][0x1d8] ;  /* 0x00007600ff097624 */ /* 0x000fe200078e00ff */
[----:B------:R-:W-:Y:S01]  /*1300*/  LEA.HI.X R5, R10, c[0x0][0x1c4], R0, 0x1, P1 ;  /* 0x000071000a057a11 */ /* 0x000fe200008f0c00 */
[----:B------:R-:W-:Y:S01]  /*1310*/  IMAD.MOV.U32 R11, RZ, RZ, c[0x0][0x1dc] ;  /* 0x00007700ff0b7624 */ /* 0x000fe200078e00ff */
[----:B------:R-:W-:Y:S01]  /*1320*/  LEA.HI.X R7, R8, c[0x0][0x194], R7, 0x1, P0 ;  /* 0x0000650008077a11 */ /* 0x000fe200000f0c07 */
[----:B------:R-:W-:Y:S01]  /*1330*/  IMAD.MOV.U32 R15, RZ, RZ, c[0x0][0x1a8] ;  /* 0x00006a00ff0f7624 */ /* 0x000fe200078e00ff */
[----:B------:R-:W-:Y:S01]  /*1340*/  LEA R8, P0, R9, R4, 0x6 ;  /* 0x0000000409087211 */ /* 0x000fe200078030ff */
[----:B------:R-:W-:Y:S01]  /*1350*/  CS2R R114, SRZ ;  /* 0x0000000000727805 */ /* 0x000fe2000001ff00 */
[----:B------:R-:W-:Y:S01]  /*1360*/  LEA.HI R10, R35, R105, RZ, 0x6 ;  /* 0x00000069230a7211 */ /* 0x000fe200078f30ff */
[----:B------:R-:W-:Y:S01]  /*1370*/  CS2R R112, SRZ ;  /* 0x0000000000707805 */ /* 0x000fe2000001ff00 */
[----:B------:R-:W-:Y:S01]  /*1380*/  IADD3 R0, -R248, UR11, RZ ;  /* 0x0000000bf8007c10 */ /* 0x000fe2000fffe1ff */
[----:B------:R-:W-:Y:S01]  /*1390*/  CS2R R110, SRZ ;  /* 0x00000000006e7805 */ /* 0x000fe2000001ff00 */
[----:B------:R-:W-:Y:S01]  /*13a0*/  LEA.HI.X R9, R9, R5, R11, 0x6, P0 ;  /* 0x0000000509097211 */ /* 0x000fe200000f340b */
[----:B------:R-:W-:Y:S01]  /*13b0*/  CS2R R108, SRZ ;  /* 0x00000000006c7805 */ /* 0x000fe2000001ff00 */
[----:B------:R-:W-:Y:S01]  /*13c0*/  SHF.R.S32.HI R29, RZ, 0x6, R10 ;  /* 0x00000006ff1d7819 */ /* 0x000fe2000001140a */
[----:B------:R-:W-:Y:S01]  /*13d0*/  IMAD R10, R16, c[0x0][0x178], RZ ;  /* 0x00005e00100a7a24 */ /* 0x000fe200078e02ff */
[----:B------:R-:W-:Y:S01]  /*13e0*/  ISETP.LT.OR P0, PT, R0, 0x1, P3 ;  /* 0x000000010000780c */ /* 0x000fe20001f01670 */
[----:B------:R-:W-:Y:S01]  /*13f0*/  IMAD R16, R16, c[0x0][0x208], RZ ;  /* 0x0000820010107a24 */ /* 0x000fe200078e02ff */
[----:B------:R-:W-:Y:S01]  /*1400*/  ISETP.GE.AND P1, PT, R24, c[0x0][0x1cc], PT ;  /* 0x0000730018007a0c */ /* 0x000fe20003f26270 */
[----:B------:R-:W-:Y:S01]  /*1410*/  IMAD R13, R29, 0x200, R13 ;  /* 0x000002001d0d7824 */ /* 0x000fe200078e020d */
[----:B------:R-:W-:Y:S01]  /*1420*/  ISETP.LT.OR P2, PT, R0, 0x1, P5 ;  /* 0x000000010000780c */ /* 0x000fe20002f41670 */
[----:B------:R-:W-:Y:S01]  /*1430*/  IMAD R12, R14, c[0x0][0x17c], R10 ;  /* 0x00005f000e0c7a24 */ /* 0x000fe200078e020a */
[C---:B------:R-:W-:Y:S01]  /*1440*/  ISETP.LT.OR P4, PT, R0.reuse, 0x1, P1 ;  /* 0x000000010000780c */ /* 0x040fe20000f81670 */
[----:B------:R-:W-:Y:S01]  /*1450*/  IMAD.SHL.U32 R240, R13, 0x2, RZ ;  /* 0x000000020df07824 */ /* 0x000fe200078e00ff */
[----:B------:R-:W-:Y:S01]  /*1460*/  ISETP.LT.OR P3, PT, R0, 0x21, P3 ;  /* 0x000000210000780c */ /* 0x000fe20001f61670 */
[----:B------:R-:W-:Y:S01]  /*1470*/  IMAD.WIDE.U32 R10, R14, c[0x0][0x178], R2 ;  /* 0x00005e000e0a7a25 */ /* 0x000fe200078e0002 */
[----:B------:R-:W-:Y:S01]  /*1480*/  CS2R R98, SRZ ;  /* 0x0000000000627805 */ /* 0x000fe2000001ff00 */
[----:B------:R-:W-:Y:S01]  /*1490*/  CS2R R96, SRZ ;  /* 0x0000000000607805 */ /* 0x000fe2000001ff00 */
[----:B------:R-:W-:Y:S01]  /*14a0*/  CS2R R94, SRZ ;  /* 0x00000000005e7805 */ /* 0x000fe2000001ff00 */
[----:B------:R-:W-:Y:S01]  /*14b0*/  IMAD.IADD R11, R11, 0x1, R12 ;  /* 0x000000010b0b7824 */ /* 0x000fe200078e020c */
[----:B------:R-:W-:Y:S01]  /*14c0*/  @!PT LDS RZ, [RZ] ;  /* 0x00000000fffff984 */ /* 0x000fe20000000800 */
[----:B------:R-:W-:Y:S01]  /*14d0*/  @!PT LDS RZ, [RZ] ;  /* 0x00000000fffff984 */ /* 0x000fe20000000800 */
[----:B------:R-:W-:Y:S01]  /*14e0*/  @!PT LDS RZ, [RZ] ;  /* 0x00000000fffff984 */ /* 0x000fe20000000800 */
[----:B------:R1:W-:Y:S01]  /*14f0*/  LDGSTS.E.BYPASS.LTC128B.128 [R240+0x8080], [R4.64], !P0 ;  /* 0x0808000004f07fae */ /* 0x0003e2000c101d50 */
[----:B------:R-:W-:Y:S01]  /*1500*/  IMAD.MOV.U32 R13, RZ, RZ, c[0x0][0x1ac] ;  /* 0x00006b00ff0d7624 */ /* 0x000fe200078e00ff */
[----:B------:R-:W-:Y:S01]  /*1510*/  LEA R12, P0, R15, R6, 0x6 ;  /* 0x000000060f0c7211 */ /* 0x000fe200078030ff */
[----:B------:R-:W-:Y:S01]  /*1520*/  IMAD.WIDE.U32 R10, R103, c[0x0][0x180], R10 ;  /* 0x00006000670a7a25 */ /* 0x000fe200078e000a */
[----:B------:R-:W-:Y:S01]  /*1530*/  CS2R R92, SRZ ;  /* 0x00000000005c7805 */ /* 0x000fe2000001ff00 */
[----:B------:R1:W-:Y:S01]  /*1540*/  LDGSTS.E.BYPASS.LTC128B.128 [R240+0xa080], [R4.64+0x80], !P4 ;  /* 0x0a08008004f07fae */ /* 0x0003e2000e101d50 */
[----:B------:R-:W-:Y:S01]  /*1550*/  LEA.HI.X R13, R15, R7, R13, 0x6, P0 ;  /* 0x000000070f0d7211 */ /* 0x000fe200000f340d */
[----:B------:R-:W-:Y:S01]  /*1560*/  IMAD R15, R36, c[0x0][0x180], RZ ;  /* 0x00006000240f7a24 */ /* 0x000fe200078e02ff */
[----:B------:R-:W-:Y:S01]  /*1570*/  ISETP.GE.AND P0, PT, R26, c[0x0][0x1cc], PT ;  /* 0x000073001a007a0c */ /* 0x000fe20003f06270 */
[----:B------:R1:W-:Y:S01]  /*1580*/  LDGSTS.E.BYPASS.LTC128B.128 [R240+0xc080], [R4.64+0x100], !P2 ;  /* 0x0c08010004f07fae */ /* 0x0003e2000d101d50 */
[C---:B------:R-:W-:Y:S01]  /*1590*/  ISETP.LT.OR P2, PT, R0.reuse, 0x21, P1 ;  /* 0x000000210000780c */ /* 0x040fe20000f41670 */
[----:B------:R-:W-:Y:S01]  /*15a0*/  IMAD R15, R103, c[0x0][0x184], R15 ;  /* 0x00006100670f7a24 */ /* 0x000fe200078e020f */
[----:B------:R-:W-:Y:S01]  /*15b0*/  ISETP.LT.OR P6, PT, R0, 0x1, P0 ;  /* 0x000000010000780c */ /* 0x000fe200007c1670 */
[----:B------:R-:W-:Y:S01]  /*15c0*/  IMAD R22, R14, c[0x0][0x20c], R16 ;  /* 0x000083000e167a24 */ /* 0x000fe200078e0210 */
[C---:B------:R-:W-:Y:S01]  /*15d0*/  ISETP.LT.OR P1, PT, R0.reuse, 0x21, P5 ;  /* 0x000000210000780c */ /* 0x040fe20002f21670 */
[----:B------:R-:W-:Y:S01]  /*15e0*/  IMAD.IADD R11, R11, 0x1, R15 ;  /* 0x000000010b0b7824 */ /* 0x000fe200078e020f */
[----:B------:R-:W-:Y:S01]  /*15f0*/  ISETP.LT.OR P0, PT, R0, 0x21, P0 ;  /* 0x000000210000780c */ /* 0x000fe20000701670 */
[----:B------:R-:W-:Y:S01]  /*1600*/  IMAD.WIDE.U32 R14, R14, c[0x0][0x208], R2 ;  /* 0x000082000e0e7a25 */ /* 0x000fe200078e0002 */
[----:B------:R-:W-:Y:S01]  /*1610*/  ISETP.NE.AND P5, PT, R101, RZ, PT ;  /* 0x000000ff6500720c */ /* 0x000fe20003fa5270 */
[----:B------:R-:W-:Y:S01]  /*1620*/  CS2R R90, SRZ ;  /* 0x00000000005a7805 */ /* 0x000fe2000001ff00 */
[----:B------:R-:W-:Y:S01]  /*1630*/  IADD3 R18, P4, R19, R27, RZ ;  /* 0x0000001b13127210 */ /* 0x000fe20007f9e0ff */
[----:B------:R-:W-:Y:S01]  /*1640*/  CS2R R100, SRZ ;  /* 0x0000000000647805 */ /* 0x000fe2000001ff00 */
[----:B------:R-:W-:Y:S01]  /*1650*/  SEL R21, R21, RZ, !P5 ;  /* 0x000000ff15157207 */ /* 0x000fe20006800000 */
[----:B------:R-:W-:Y:S01]  /*1660*/  CS2R R88, SRZ ;  /* 0x0000000000587805 */ /* 0x000fe2000001ff00 */
[----:B------:R-:W-:Y:S01]  /*1670*/  SEL R16, R107, RZ, !P5 ;  /* 0x000000ff6b107207 */ /* 0x000fe20006800000 */
[----:B------:R1:W-:Y:S01]  /*1680*/  LDGSTS.E.BYPASS.LTC128B.128 [R240+0xe080], [R4.64+0x180], !P6 ;  /* 0x0e08018004f07fae */ /* 0x0003e2000f101d50 */
[----:B------:R-:W-:Y:S01]  /*1690*/  LEA.HI.X.SX32 R19, R19, R17, 0x1, P4 ;  /* 0x0000001113137211 */ /* 0x000fe200020f0eff */
[----:B------:R-:W-:Y:S01]  /*16a0*/  IMAD R3, R21, c[0x0][0x188], RZ ;  /* 0x0000620015037a24 */ /* 0x000fe200078e02ff */
[----:B------:R-:W-:Y:S01]  /*16b0*/  CS2R R106, SRZ ;  /* 0x00000000006a7805 */ /* 0x000fe2000001ff00 */
[----:B------:R2:W-:Y:S01]  /*16c0*/  LDGSTS.E.BYPASS.LTC128B.128 [R240+0x9080], [R8.64], !P3 ;  /* 0x0908000008f07fae */ /* 0x0005e2000d901d50 */
[----:B------:R-:W-:Y:S01]  /*16d0*/  IMAD.WIDE.U32 R30, R16, c[0x0][0x188], R10 ;  /* 0x00006200101e7a25 */ /* 0x000fe200078e000a */
[----:B------:R-:W-:Y:S01]  /*16e0*/  CS2R R86, SRZ ;  /* 0x0000000000567805 */ /* 0x000fe2000001ff00 */
[----:B------:R-:W-:Y:S01]  /*16f0*/  CS2R R84, SRZ ;  /* 0x0000000000547805 */ /* 0x000fe2000001ff00 */
[----:B------:R2:W-:Y:S01]  /*1700*/  LDGSTS.E.BYPASS.LTC128B.128 [R240+0xb080], [R8.64+0x80], !P2 ;  /* 0x0b08008008f07fae */ /* 0x0005e2000d101d50 */
[----:B------:R-:W-:Y:S01]  /*1710*/  ISETP.GE.AND P2, PT, R24, c[0x0][0x19c], PT ;  /* 0x0000670018007a0c */ /* 0x000fe20003f46270 */
[----:B------:R-:W-:Y:S01]  /*1720*/  IMAD R3, R16, c[0x0][0x18c], R3 ;  /* 0x0000630010037a24 */ /* 0x000fe200078e0203 */
[----:B------:R-:W-:Y:S01]  /*1730*/  CS2R R82, SRZ ;  /* 0x0000000000527805 */ /* 0x000fe2000001ff00 */
[----:B------:R2:W-:Y:S01]  /*1740*/  LDGSTS.E.BYPASS.LTC128B.128 [R240+0xd080], [R8.64+0x100], !P1 ;  /* 0x0d08010008f07fae */ /* 0x0005e2000c901d50 */
[----:B------:R-:W-:Y:S01]  /*1750*/  ISETP.LT.OR P5, PT, R0, 0x1, P2 ;  /* 0x000000010000780c */ /* 0x000fe200017a1670 */
[----:B------:R-:W-:Y:S01]  /*1760*/  IMAD.IADD R23, R31, 0x1, R3 ;  /* 0x000000011f177824 */ /* 0x000fe200078e0203 */
[----:B------:R-:W-:Y:S01]  /*1770*/  ISETP.GE.AND P1, PT, R25, c[0x0][0x19c], PT ;  /* 0x0000670019007a0c */ /* 0x000fe20003f26270 */
[----:B------:R2:W-:Y:S01]  /*1780*/  LDGSTS.E.BYPASS.LTC128B.128 [R240+0xf080], [R8.64+0x180], !P0 ;  /* 0x0f08018008f07fae */ /* 0x0005e2000c101d50 */
[----:B------:R-:W-:Y:S01]  /*1790*/  ISETP.GE.AND P0, PT, R2, c[0x0][0x19c], PT ;  /* 0x0000670002007a0c */ /* 0x000fe20003f06270 */
[----:B------:R-:W-:Y:S01]  /*17a0*/  IMAD R17, R36, c[0x0][0x270], RZ ;  /* 0x00009c0024117a24 */ /* 0x000fe200078e02ff */
[C---:B------:R-:W-:Y:S01]  /*17b0*/  ISETP.LT.OR P6, PT, R0.reuse, 0x21, P2 ;  /* 0x000000210000780c */ /* 0x040fe200017c1670 */
[----:B------:R3:W-:Y:S01]  /*17c0*/  STL.64 [R1+0x8], R30 ;  /* 0x0000081e01007387 */ /* 0x0007e20000100a00 */
[C---:B------:R-:W-:Y:S01]  /*17d0*/  ISETP.LT.OR P3, PT, R0.reuse, 0x1, P0 ;  /* 0x000000010000780c */ /* 0x040fe20000761670 */
[----:B------:R-:W-:Y:S01]  /*17e0*/  IMAD R17, R103, c[0x0][0x274], R17 ;  /* 0x00009d0067117a24 */ /* 0x000fe200078e0211 */
[C---:B------:R-:W-:Y:S01]  /*17f0*/  ISETP.LT.OR P4, PT, R0.reuse, 0x21, P0 ;  /* 0x000000210000780c */ /* 0x040fe20000781670 */
[----:B------:R-:W-:Y:S01]  /*1800*/  IMAD.IADD R11, R15, 0x1, R22 ;  /* 0x000000010f0b7824 */ /* 0x000fe200078e0216 */
[----:B------:R-:W-:Y:S01]  /*1810*/  ISETP.LT.OR P2, PT, R0, 0x1, P1 ;  /* 0x000000010000780c */ /* 0x000fe20000f41670 */
[----:B------:R4:W-:Y:S01]  /*1820*/  STL [R1+0x14], R23 ;  /* 0x0000141701007387 */ /* 0x0009e20000100800 */
[----:B-1----:R-:W-:Y:S01]  /*1830*/  IMAD.U32 R4, RZ, RZ, UR18 ;  /* 0x00000012ff047e24 */ /* 0x002fe2000f8e00ff */
[----:B------:R-:W-:Y:S01]  /*1840*/  ISETP.GE.AND P0, PT, R26, c[0x0][0x19c], PT ;  /* 0x000067001a007a0c */ /* 0x000fe20003f06270 */
[----:B------:R-:W-:Y:S01]  /*1850*/  IMAD.U32 R5, RZ, RZ, UR19 ;  /* 0x00000013ff057e24 */ /* 0x000fe2000f8e00ff */
[----:B------:R-:W-:Y:S01]  /*1860*/  P2R R5, PR, RZ, 0x10 ;  /* 0x00000010ff057803 */ /* 0x000fe20000000000 */
[----:B------:R-:W-:Y:S01]  /*1870*/  UIMAD.WIDE.U32 UR18, UR6, UR4, URZ ;  /* 0x00000004061272a5 */ /* 0x000fe2000f8e003f */
[----:B------:R-:W-:Y:S01]  /*1880*/  ISETP.LT.OR P4, PT, R0, 0x21, P1 ;  /* 0x000000210000780c */ /* 0x000fe20000f81670 */
[----:B------:R-:W-:Y:S01]  /*1890*/  CS2R R80, SRZ ;  /* 0x0000000000507805 */ /* 0x000fe2000001ff00 */
[----:B------:R-:W-:Y:S01]  /*18a0*/  LEA R3, P1, R4, R30, 0x6 ;  /* 0x0000001e04037211 */ /* 0x000fe200078230ff */
[----:B------:R1:W-:Y:S01]  /*18b0*/  LDGSTS.E.BYPASS.LTC128B.128 [R240+0x80], [R6.64], !P3 ;  /* 0x0008000006f07fae */ /* 0x0003e2000d901d50 */
[----:B------:R-:W-:Y:S01]  /*18c0*/  P2R R10, PR, RZ, 0x4 ;  /* 0x00000004ff0a7803 */ /* 0x000fe20000000000 */
[----:B------:R-:W-:Y:S01]  /*18d0*/  UIADD3 UR8, UR19, UR8, URZ ;  /* 0x0000000813087290 */ /* 0x000fe2000fffe03f */
[----:B------:R-:W-:Y:S01]  /*18e0*/  ISETP.LT.OR P3, PT, R0, 0x1, P0 ;  /* 0x000000010000780c */ /* 0x000fe20000761670 */
[----:B------:R1:W-:Y:S01]  /*18f0*/  LDGSTS.E.BYPASS.LTC128B.128 [R240+0x2080], [R6.64+0x80], !P5 ;  /* 0x0208008006f07fae */ /* 0x0003e2000e901d50 */
[----:B------:R-:W-:Y:S01]  /*1900*/  ISETP.NE.AND P5, PT, R5, RZ, PT ;  /* 0x000000ff0500720c */ /* 0x000fe20003fa5270 */
[----:B------:R-:W-:Y:S01]  /*1910*/  CS2R R78, SRZ ;  /* 0x00000000004e7805 */ /* 0x000fe2000001ff00 */
[----:B------:R-:W-:Y:S01]  /*1920*/  LEA.HI.X R5, R4, R23, R20, 0x6, P1 ;  /* 0x0000001704057211 */ /* 0x000fe200008f3414 */
[----:B--2---:R-:W-:Y:S01]  /*1930*/  IMAD.WIDE.U32 R8, R103, c[0x0][0x270], R18 ;  /* 0x00009c0067087a25 */ /* 0x004fe200078e0012 */
[----:B------:R-:W-:Y:S01]  /*1940*/  ISETP.NE.AND P1, PT, R10, RZ, PT ;  /* 0x000000ff0a00720c */ /* 0x000fe20003f25270 */
[----:B------:R-:W-:Y:S01]  /*1950*/  CS2R R76, SRZ ;  /* 0x00000000004c7805 */ /* 0x000fe2000001ff00 */
[----:B------:R-:W-:Y:S01]  /*1960*/  ISETP.LT.OR P2, PT, R0, 0x21, P0 ;  /* 0x000000210000780c */ /* 0x000fe20000741670 */
[----:B------:R-:W-:Y:S01]  /*1970*/  IMAD.U32 R0, RZ, RZ, UR15 ;  /* 0x0000000fff007e24 */ /* 0x000fe2000f8e00ff */
[----:B------:R-:W-:Y:S01]  /*1980*/  LEA R4, P0, R3, c[0x0][0x160], 0x1 ;  /* 0x0000580003047a11 */ /* 0x000fe200078008ff */
[----:B------:R-:W-:Y:S01]  /*1990*/  IMAD.IADD R9, R9, 0x1, R17 ;  /* 0x0000000109097824 */ /* 0x000fe200078e0211 */
[----:B------:R-:W-:Y:S01]  /*19a0*/  CS2R R74, SRZ ;  /* 0x00000000004a7805 */ /* 0x000fe2000001ff00 */
[----:B------:R-:W-:Y:S01]  /*19b0*/  IMAD.MOV.U32 R10, RZ, RZ, R14 ;  /* 0x000000ffff0a7224 */ /* 0x000fe200078e000e */
[----:B------:R-:W-:Y:S01]  /*19c0*/  LEA.HI.X R5, R3, c[0x0][0x164], R5, 0x1, P0 ;  /* 0x0000590003057a11 */ /* 0x000fe200000f0c05 */
[----:B------:R-:W-:Y:S01]  /*19d0*/  IMAD.MOV.U32 R3, RZ, RZ, c[0x0][0x178] ;  /* 0x00005e00ff037624 */ /* 0x000fe200078e00ff */
[----:B------:R-:W-:Y:S01]  /*19e0*/  ISETP.GT.AND P0, PT, R105, 0xf, PT ;  /* 0x0000000f6900780c */ /* 0x000fe20003f04270 */
[----:B---3--:R-:W-:Y:S01]  /*19f0*/  IMAD.WIDE.U32 R30, R16, c[0x0][0x278], R8 ;  /* 0x00009e00101e7a25 */ /* 0x008fe200078e0008 */
[----:B------:R-:W-:Y:S01]  /*1a00*/  CS2R R72, SRZ ;  /* 0x0000000000487805 */ /* 0x000fe2000001ff00 */
[----:B------:R1:W-:Y:S01]  /*1a10*/  LDGSTS.E.BYPASS.LTC128B.128 [R240+0x4080], [R6.64+0x100], !P1 ;  /* 0x0408010006f07fae */ /* 0x0003e2000c901d50 */
[----:B------:R-:W-:Y:S01]  /*1a20*/  CS2R R70, SRZ ;  /* 0x0000000000467805 */ /* 0x000fe2000001ff00 */
[----:B------:R-:W-:Y:S01]  /*1a30*/  IMAD.WIDE.U32 R8, R103, c[0x0][0x210], R10 ;  /* 0x0000840067087a25 */ /* 0x000fe200078e000a */
[----:B------:R-:W-:Y:S01]  /*1a40*/  CS2R R68, SRZ ;  /* 0x0000000000447805 */ /* 0x000fe2000001ff00 */
        /* <DEDUP_REMOVED lines=17> */
[----:B------:R-:W-:Y:S01]  /*1b60*/  CS2R R50, SRZ ;  /* 0x0000000000327805 */ /* 0x000fe2000001ff00 */
[----:B------:R-:W-:Y:S01]  /*1b70*/  CS2R R48, SRZ ;  /* 0x0000000000307805 */ /* 0x000fe2000001ff00 */
[----:B------:R-:W-:Y:S01]  /*1b80*/  CS2R R46, SRZ ;  /* 0x00000000002e7805 */ /* 0x000fe2000001ff00 */
[----:B------:R-:W0:Y:S01]  /*1b90*/  LDGDEPBAR ;  /* 0x00000000000079af */ /* 0x000e220000000000 */
[----:B------:R-:W-:Y:S01]  /*1ba0*/  CS2R R44, SRZ ;  /* 0x00000000002c7805 */ /* 0x000fe2000001ff00 */
[----:B------:R-:W-:Y:S01]  /*1bb0*/  CS2R R42, SRZ ;  /* 0x00000000002a7805 */ /* 0x000fe2000001ff00 */
[----:B------:R-:W-:Y:S01]  /*1bc0*/  CS2R R40, SRZ ;  /* 0x0000000000287805 */ /* 0x000fe2000001ff00 */
[----:B------:R3:W-:Y:S01]  /*1bd0*/  STL.64 [R1+0x20], R30 ;  /* 0x0000201e01007387 */ /* 0x0007e20000100a00 */
[----:B------:R-:W-:Y:S01]  /*1be0*/  CS2R R38, SRZ ;  /* 0x0000000000267805 */ /* 0x000fe2000001ff00 */
[----:B------:R-:W-:Y:S01]  /*1bf0*/  UISETP.GT.AND UP1, UPT, UR10, -0x1, UPT ;  /* 0xffffffff0a00788c */ /* 0x000fe2000bf24270 */
[----:B-1----:R-:W-:Y:S01]  /*1c00*/  IMAD.MOV.U32 R7, RZ, RZ, c[0x0][0x17c] ;  /* 0x00005f00ff077624 */ /* 0x002fe200078e00ff */
[----:B--2---:R-:W-:Y:S01]  /*1c10*/  IADD3 R12, -R0, UR13, -R248 ;  /* 0x0000000d000c7c10 */ /* 0x004fe2000fffe9f8 */
[----:B------:R-:W-:-:S02]  /*1c20*/  IMAD R0, R21, c[0x0][0x278], RZ ;  /* 0x00009e0015007a24 */ /* 0x000fc400078e02ff */
[----:B------:R-:W-:Y:S01]  /*1c30*/  IMAD R13, R36, c[0x0][0x210], RZ ;  /* 0x00008400240d7a24 */ /* 0x000fe200078e02ff */
[----:B------:R-:W-:Y:S01]  /*1c40*/  ISETP.LT.OR P1, PT, R12, 0x1, P3 ;  /* 0x000000010c00780c */ /* 0x000fe20001f21670 */
[----:B------:R-:W-:Y:S01]  /*1c50*/  IMAD R0, R16, c[0x0][0x27c], R0 ;  /* 0x00009f0010007a24 */ /* 0x000fe200078e0200 */
[C---:B------:R-:W-:Y:S01]  /*1c60*/  ISETP.LT.OR P0, PT, R12.reuse, 0x1, P4 ;  /* 0x000000010c00780c */ /* 0x040fe20002701670 */
[----:B------:R-:W-:Y:S01]  /*1c70*/  IMAD R13, R103, c[0x0][0x214], R13 ;  /* 0x00008500670d7a24 */ /* 0x000fe200078e020d */
[----:B------:R-:W-:Y:S01]  /*1c80*/  ISETP.LT.OR P2, PT, R12, 0x1, P6 ;  /* 0x000000010c00780c */ /* 0x000fe20003741670 */
[----:B------:R-:W-:Y:S02]  /*1c90*/  IMAD.IADD R17, R31, 0x1, R0 ;  /* 0x000000011f117824 */ /* 0x000fe400078e0200 */
[----:B------:R-:W-:-:S03]  /*1ca0*/  IMAD.IADD R9, R9, 0x1, R13 ;  /* 0x0000000109097824 */ /* 0x000fc600078e020d */
[----:B------:R-:W-:Y:S01]  /*1cb0*/  STL [R1+0x38], R17 ;  /* 0x0000381101007387 */ /* 0x000fe20000100800 */
[----:B----4-:R-:W-:-:S03]  /*1cc0*/  IMAD.WIDE.U32 R22, R16, c[0x0][0x218], R8 ;  /* 0x0000860010167a25 */ /* 0x010fc600078e0008 */
[----:B------:R1:W-:Y:S01]  /*1cd0*/  LDGSTS.E.BYPASS.LTC128B.128 [R240+0x10080], [R4.64], !P1 ;  /* 0x1008000004f07fae */ /* 0x0003e2000c901d50 */
[----:B------:R-:W-:-:S03]  /*1ce0*/  LEA R6, P1, R3, R4, 0x6 ;  /* 0x0000000403067211 */ /* 0x000fc600078230ff */
[----:B------:R1:W-:Y:S01]  /*1cf0*/  LDGSTS.E.BYPASS.LTC128B.128 [R240+0x12080], [R4.64+0x80], !P0 ;  /* 0x1208008004f07fae */ /* 0x0003e2000c101d50 */
[----:B------:R-:W-:Y:S02]  /*1d00*/  LEA.HI.X R7, R3, R5, R7, 0x6, P1 ;  /* 0x0000000503077211 */ /* 0x000fe400008f3407 */
[----:B------:R-:W-:Y:S01]  /*1d10*/  ISETP.LT.OR P1, PT, R12, 0x1, P5 ;  /* 0x000000010c00780c */ /* 0x000fe20002f21670 */
[----:B------:R1:W-:Y:S01]  /*1d20*/  LDGSTS.E.BYPASS.LTC128B.128 [R240+0x14080], [R4.64+0x100], !P2 ;  /* 0x1408010004f07fae */ /* 0x0003e2000d101d50 */
[----:B------:R-:W-:-:S03]  /*1d30*/  ISETP.GT.AND P2, PT, R105, 0xf, PT ;  /* 0x0000000f6900780c */ /* 0x000fc60003f44270 */
[----:B------:R2:W-:Y:S08]  /*1d40*/  STL.64 [R1], R22 ;  /* 0x0000001601007387 */ /* 0x0005f00000100a00 */
[----:B------:R1:W-:Y:S01]  /*1d50*/  LDGSTS.E.BYPASS.LTC128B.128 [R240+0x16080], [R4.64+0x180], !P1 ;  /* 0x1608018004f07fae */ /* 0x0003e2000c901d50 */
[----:B------:R-:W-:Y:S02]  /*1d60*/  ISETP.LT.OR P1, PT, R12, 0x21, P5 ;  /* 0x000000210c00780c */ /* 0x000fe40002f21670 */
[----:B------:R-:W-:-:S02]  /*1d70*/  @!P2 IADD3 R0, P0, R30, UR15, RZ ;  /* 0x0000000f1e00ac10 */ /* 0x000fc4000ff1e0ff */
[----:B------:R-:W-:Y:S02]  /*1d80*/  ISETP.GE.AND P5, PT, R2, c[0x0][0x16c], PT ;  /* 0x00005b0002007a0c */ /* 0x000fe40003fa6270 */
[----:B------:R-:W-:Y:S02]  /*1d90*/  @!P2 IADD3.X R3, R17, UR9, RZ, P0, !PT ;  /* 0x000000091103ac10 */ /* 0x000fe400087fe4ff */
[C---:B------:R-:W-:Y:S02]  /*1da0*/  @!P2 LEA R10, P0, R0.reuse, c[0x0][0x258], 0x2 ;  /* 0x00009600000aaa11 */ /* 0x040fe400078010ff */
[----:B------:R-:W-:Y:S02]  /*1db0*/  SEL R33, RZ, 0x1, P5 ;  /* 0x00000001ff217807 */ /* 0x000fe40002800000 */
[----:B------:R-:W-:Y:S01]  /*1dc0*/  @!P2 LEA.HI.X R11, R0, c[0x0][0x25c], R3, 0x2, P0 ;  /* 0x00009700000baa11 */ /* 0x000fe200000f1403 */
[----:B------:R-:W-:Y:S01]  /*1dd0*/  IMAD R0, R21, c[0x0][0x218], RZ ;  /* 0x0000860015007a24 */ /* 0x000fe200078e02ff */
[C---:B------:R-:W-:Y:S01]  /*1de0*/  ISETP.LT.OR P0, PT, R12.reuse, 0x21, P3 ;  /* 0x000000210c00780c */ /* 0x040fe20001f01670 */
[----:B------:R-:W-:Y:S01]  /*1df0*/  IMAD.U32 R3, RZ, RZ, UR8 ;  /* 0x00000008ff037e24 */ /* 0x000fe2000f8e00ff */
[----:B------:R-:W-:Y:S01]  /*1e00*/  ISETP.LT.OR P3, PT, R12, 0x21, P4 ;  /* 0x000000210c00780c */ /* 0x000fe20002761670 */
[----:B------:R-:W-:Y:S01]  /*1e10*/  IMAD R0, R16, c[0x0][0x21c], R0 ;  /* 0x0000870010007a24 */ /* 0x000fe200078e0200 */
[----:B------:R-:W-:Y:S01]  /*1e20*/  ISETP.LT.OR P2, PT, R12, 0x21, P6 ;  /* 0x000000210c00780c */ /* 0x000fe20003741670 */
[----:B------:R-:W-:Y:S01]  /*1e30*/  USHF.L.U64.HI UR8, UR4, 0x5, UR5 ;  /* 0x0000000504087899 */ /* 0x000fe20008010205 */
[----:B------:R-:W-:Y:S01]  /*1e40*/  ISETP.GT.AND P6, PT, R105, 0xf, PT ;  /* 0x0000000f6900780c */ /* 0x000fe20003fc4270 */
[----:B------:R-:W-:Y:S01]  /*1e50*/  IMAD.IADD R14, R23, 0x1, R0 ;  /* 0x00000001170e7824 */ /* 0x000fe200078e0200 */
[----:B------:R-:W-:-:S02]  /*1e60*/  ISETP.GE.AND P4, PT, R2, c[0x0][0x1fc], PT ;  /* 0x00007f0002007a0c */ /* 0x000fc40003f86270 */
[----:B------:R-:W-:Y:S01]  /*1e70*/  ISETP.GE.AND P5, PT, R24, c[0x0][0x1fc], PT ;  /* 0x00007f0018007a0c */ /* 0x000fe20003fa6270 */
[----:B-1----:R-:W-:Y:S02]  /*1e80*/  IMAD.U32 R4, RZ, RZ, UR18 ;  /* 0x00000012ff047e24 */ /* 0x002fe4000f8e00ff */
[----:B------:R1:W-:Y:S01]  /*1e90*/  LDGSTS.E.BYPASS.LTC128B.128 [R240+0x11080], [R6.64], !P0 ;  /* 0x1108000006f07fae */ /* 0x0003e2000c101d50 */
[----:B------:R-:W-:Y:S01]  /*1ea0*/  SEL R34, RZ, 0x1, P4 ;  /* 0x00000001ff227807 */ /* 0x000fe20002000000 */
[----:B------:R-:W-:Y:S01]  /*1eb0*/  IMAD.U32 R5, RZ, RZ, UR19 ;  /* 0x00000013ff057e24 */ /* 0x000fe2000f8e00ff */
[----:B------:R-:W-:Y:S01]  /*1ec0*/  ISETP.GE.AND P4, PT, R25, c[0x0][0x1fc], PT ;  /* 0x00007f0019007a0c */ /* 0x000fe20003f86270 */
[----:B------:R1:W-:Y:S01]  /*1ed0*/  LDGSTS.E.BYPASS.LTC128B.128 [R240+0x13080], [R6.64+0x80], !P3 ;  /* 0x1308008006f07fae */ /* 0x0003e2000d901d50 */
[----:B------:R-:W-:Y:S02]  /*1ee0*/  LEA R0, P0, R4, R22, 0x6 ;  /* 0x0000001604007211 */ /* 0x000fe400078030ff */
[----:B------:R-:W-:Y:S01]  /*1ef0*/  ISETP.GE.AND P3, PT, R2, c[0x0][0x1fc], PT ;  /* 0x00007f0002007a0c */ /* 0x000fe20003f66270 */
[----:B------:R1:W-:Y:S01]  /*1f00*/  LDGSTS.E.BYPASS.LTC128B.128 [R240+0x15080], [R6.64+0x100], !P2 ;  /* 0x1508010006f07fae */ /* 0x0003e2000d101d50 */
[----:B------:R-:W-:-:S02]  /*1f10*/  LEA.HI.X R4, R4, R14, R3, 0x6, P0 ;  /* 0x0000000e04047211 */ /* 0x000fc400000f3403 */
[----:B------:R-:W-:Y:S01]  /*1f20*/  ISETP.GE.AND P0, PT, R25, c[0x0][0x16c], PT ;  /* 0x00005b0019007a0c */ /* 0x000fe20003f06270 */
[----:B------:R1:W-:Y:S01]  /*1f30*/  LDGSTS.E.BYPASS.LTC128B.128 [R240+0x17080], [R6.64+0x180], !P1 ;  /* 0x1708018006f07fae */ /* 0x0003e2000c901d50 */
[----:B------:R-:W-:Y:S02]  /*1f40*/  P2R R13, PR, RZ, 0x8 ;  /* 0x00000008ff0d7803 */ /* 0x000fe40000000000 */
[----:B------:R-:W-:Y:S01]  /*1f50*/  SEL R32, RZ, 0x4, P0 ;  /* 0x00000004ff207807 */ /* 0x000fe20000000000 */
[----:B------:R4:W-:Y:S01]  /*1f60*/  STL [R1+0x10], R14 ;  /* 0x0000100e01007387 */ /* 0x0009e20000100800 */
[----:B------:R-:W-:Y:S02]  /*1f70*/  ISETP.NE.AND P2, PT, R13, RZ, PT ;  /* 0x000000ff0d00720c */ /* 0x000fe40003f45270 */
[----:B------:R-:W-:Y:S02]  /*1f80*/  LEA R2, P0, R0, c[0x0][0x1f0], 0x1 ;  /* 0x00007c0000027a11 */ /* 0x000fe400078008ff */
[----:B------:R-:W-:-:S02]  /*1f90*/  ISETP.LT.OR P2, PT, R12, 0x1, P2 ;  /* 0x000000010c00780c */ /* 0x000fc40001741670 */
[----:B------:R-:W-:Y:S01]  /*1fa0*/  LEA.HI.X R3, R0, c[0x0][0x1f4], R4, 0x1, P0 ;  /* 0x00007d0000037a11 */ /* 0x000fe200000f0c04 */
[----:B------:R-:W-:Y:S01]  /*1fb0*/  @!P6 IMAD.SHL.U32 R0, R105, 0x10, RZ ;  /* 0x000000106900e824 */ /* 0x000fe200078e00ff */
[----:B------:R-:W-:Y:S01]  /*1fc0*/  ISETP.LT.OR P0, PT, R12, 0x1, P5 ;  /* 0x000000010c00780c */ /* 0x000fe20002f01670 */
[----:B------:R-:W-:Y:S01]  /*1fd0*/  IMAD.WIDE.U32 R4, R103, c[0x0][0x288], R18 ;  /* 0x0000a20067047a25 */ /* 0x000fe200078e0012 */
[C---:B------:R-:W-:Y:S02]  /*1fe0*/  ISETP.GE.AND P1, PT, R24.reuse, c[0x0][0x16c], PT ;  /* 0x00005b0018007a0c */ /* 0x040fe40003f26270 */
[----:B------:R-:W-:Y:S01]  /*1ff0*/  ISETP.GE.AND P3, PT, R24, c[0x0][0x1fc], PT ;  /* 0x00007f0018007a0c */ /* 0x000fe20003f66270 */
[----:B------:R2:W-:Y:S01]  /*2000*/  @!P6 LDGSTS.E.BYPASS.LTC128B.128 [R0+0x20080], [R10.64] ;  /* 0x200800000a00efae */ /* 0x0005e2000b901d50 */
[----:B---3--:R-:W-:Y:S02]  /*2010*/  SEL R30, RZ, 0xffffffff, P1 ;  /* 0xffffffffff1e7807 */ /* 0x008fe40000800000 */
[----:B------:R-:W-:Y:S01]  /*2020*/  ISETP.GE.AND P1, PT, R26, c[0x0][0x16c], PT ;  /* 0x00005b001a007a0c */ /* 0x000fe20003f26270 */
[----:B------:R-:W0:Y:S01]  /*2030*/  LDGDEPBAR ;  /* 0x00000000000079af */ /* 0x000e220000000000 */
[----:B------:R-:W-:-:S02]  /*2040*/  SEL R31, RZ, 0xffffffff, P3 ;  /* 0xffffffffff1f7807 */ /* 0x000fc40001800000 */
[----:B------:R-:W-:Y:S01]  /*2050*/  ISETP.GE.AND P3, PT, R26, c[0x0][0x1fc], PT ;  /* 0x00007f001a007a0c */ /* 0x000fe20003f66270 */
[----:B------:R3:W-:Y:S01]  /*2060*/  LDGSTS.E.BYPASS.LTC128B.128 [R240+0x18080], [R2.64], !P2 ;  /* 0x1808000002f07fae */ /* 0x0007e2000d101d50 */
[----:B------:R-:W-:Y:S01]  /*2070*/  SEL R243, RZ, 0x8, P1 ;  /* 0x00000008fff37807 */ /* 0x000fe20000800000 */
[----:B-1----:R-:W-:Y:S01]  /*2080*/  IMAD.U32 R7, RZ, RZ, UR4 ;  /* 0x00000004ff077e24 */ /* 0x002fe2000f8e00ff */
[C---:B------:R-:W-:Y:S01]  /*2090*/  ISETP.LT.OR P1, PT, R12.reuse, 0x1, P4 ;  /* 0x000000010c00780c */ /* 0x040fe20002721670 */
[----:B------:R3:W-:Y:S01]  /*20a0*/  LDGSTS.E.BYPASS.LTC128B.128 [R240+0x1a080], [R2.64+0x80], !P0 ;  /* 0x1a08008002f07fae */ /* 0x0007e2000c101d50 */
[----:B------:R-:W-:-:S11]  /*20b0*/  ISETP.LT.OR P0, PT, R12, 0x1, P3 ;  /* 0x000000010c00780c */ /* 0x000fd60001f01670 */
[----:B------:R3:W-:Y:S01]  /*20c0*/  LDGSTS.E.BYPASS.LTC128B.128 [R240+0x1c080], [R2.64+0x100], !P1 ;  /* 0x1c08010002f07fae */ /* 0x0007e2000c901d50 */
[----:B------:R-:W-:Y:S01]  /*20d0*/  ISETP.GE.AND P1, PT, R25, c[0x0][0x1fc], PT ;  /* 0x00007f0019007a0c */ /* 0x000fe20003f26270 */
[----:B--2---:R-:W-:Y:S01]  /*20e0*/  IMAD R0, R36, c[0x0][0x288], RZ ;  /* 0x0000a20024007a24 */ /* 0x004fe200078e02ff */
[----:B------:R-:W-:Y:S01]  /*20f0*/  LEA.HI R10, R35, R105, RZ, 0x4 ;  /* 0x00000069230a7211 */ /* 0x000fe200078f20ff */
[----:B------:R3:W-:Y:S01]  /*2100*/  LDGSTS.E.BYPASS.LTC128B.128 [R240+0x1e080], [R2.64+0x180], !P0 ;  /* 0x1e08018002f07fae */ /* 0x0007e2000c101d50 */
[----:B------:R-:W-:Y:S01]  /*2110*/  LEA R18, P0, R7, R2, 0x6 ;  /* 0x0000000207127211 */ /* 0x000fe200078030ff */
[----:B------:R-:W-:Y:S01]  /*2120*/  IMAD R0, R103, c[0x0][0x28c], R0 ;  /* 0x0000a30067007a24 */ /* 0x000fe200078e0200 */
[----:B------:R-:W-:Y:S01]  /*2130*/  LOP3.LUT R6, R10, 0xfffffff0, RZ, 0xc0, !PT ;  /* 0xfffffff00a067812 */ /* 0x000fe200078ec0ff */
[----:B------:R-:W-:Y:S02]  /*2140*/  IMAD R11, R36, c[0x0][0x238], RZ ;  /* 0x00008e00240b7a24 */ /* 0x000fe400078e02ff */
[----:B------:R-:W-:Y:S01]  /*2150*/  IMAD.IADD R5, R5, 0x1, R0 ;  /* 0x0000000105057824 */ /* 0x000fe200078e0200 */
[----:B------:R-:W-:Y:S01]  /*2160*/  CS2R R36, SRZ ;  /* 0x0000000000247805 */ /* 0x000fe2000001ff00 */
[----:B------:R-:W-:Y:S01]  /*2170*/  IMAD.U32 R0, RZ, RZ, UR5 ;  /* 0x00000005ff007e24 */ /* 0x000fe2000f8e00ff */
[----:B------:R-:W-:Y:S01]  /*2180*/  UIADD3 UR5, UR7, 0x1, -UR14 ;  /* 0x0000000107057890 */ /* 0x000fe2000fffe80e */
[----:B------:R-:W-:Y:S01]  /*2190*/  IMAD.IADD R6, R105, 0x1, -R6 ;  /* 0x0000000169067824 */ /* 0x000fe200078e0a06 */
[----:B------:R-:W-:Y:S01]  /*21a0*/  UIADD3 UR7, UR7, -UR13, URZ ;  /* 0x8000000d07077290 */ /* 0x000fe2000fffe03f */
[----:B------:R-:W-:Y:S01]  /*21b0*/  IMAD.WIDE.U32 R22, R16, c[0x0][0x290], R4 ;  /* 0x0000a40010167a25 */ /* 0x000fe200078e0004 */
[----:B------:R-:W-:-:S02]  /*21c0*/  LEA.HI.X R19, R7, R3, R0, 0x6, P0 ;  /* 0x0000000307137211 */ /* 0x000fc400000f3400 */
[----:B------:R-:W-:Y:S01]  /*21d0*/  SHF.R.S32.HI R7, RZ, 0x1f, R6 ;  /* 0x0000001fff077819 */ /* 0x000fe20000011406 */
[----:B------:R-:W-:Y:S01]  /*21e0*/  IMAD.SHL.U32 R0, R27, 0x100, RZ ;  /* 0x000001001b007824 */ /* 0x000fe200078e00ff */
[----:B------:R-:W-:Y:S01]  /*21f0*/  SEL R27, RZ, 0x4, P1 ;  /* 0x00000004ff1b7807 */ /* 0x000fe20000800000 */
[----:B------:R1:W-:Y:S01]  /*2200*/  STL.64 [R1+0x18], R22 ;  /* 0x0000181601007387 */ /* 0x0003e20000100a00 */
[----:B------:R-:W-:Y:S01]  /*2210*/  LEA.HI R230, R7, R6, RZ, 0x3 ;  /* 0x0000000607e67211 */ /* 0x000fe200078f18ff */
[----:B------:R-:W-:Y:S01]  /*2220*/  IMAD R11, R103, c[0x0][0x23c], R11 ;  /* 0x00008f00670b7a24 */ /* 0x000fe200078e020b */
[----:B------:R-:W-:Y:S01]  /*2230*/  IADD3 R8, P0, R0, R105, RZ ;  /* 0x0000006900087210 */ /* 0x000fe20007f1e0ff */
[----:B---3--:R-:W-:-:S04]  /*2240*/  IMAD R2, R21, c[0x0][0x290], RZ ;  /* 0x0000a40015027a24 */ /* 0x008fc800078e02ff */
[----:B------:R-:W-:Y:S01]  /*2250*/  IMAD R3, R16, c[0x0][0x294], R2 ;  /* 0x0000a50010037a24 */ /* 0x000fe200078e0202 */
[----:B------:R-:W-:Y:S02]  /*2260*/  SHF.R.S32.HI R2, RZ, 0x1f, R0 ;  /* 0x0000001fff027819 */ /* 0x000fe40000011400 */
[----:B------:R-:W-:Y:S01]  /*2270*/  IADD3 R0, P1, R22, UR15, RZ ;  /* 0x0000000f16007c10 */ /* 0x000fe2000ff3e0ff */
[----:B----4-:R-:W-:Y:S01]  /*2280*/  IMAD.IADD R14, R23, 0x1, R3 ;  /* 0x00000001170e7824 */ /* 0x010fe200078e0203 */
[----:B------:R-:W-:Y:S02]  /*2290*/  LEA.HI.X.SX32 R9, R105, R2, 0x1, P0 ;  /* 0x0000000269097211 */ /* 0x000fe400000f0eff */
[C---:B------:R-:W-:Y:S01]  /*22a0*/  LOP3.LUT R3, R230.reuse, 0xfffffff8, RZ, 0xc0, !PT ;  /* 0xfffffff8e6037812 */ /* 0x040fe200078ec0ff */
[----:B------:R-:W-:Y:S01]  /*22b0*/  IMAD.SHL.U32 R230, R230, 0x40, RZ ;  /* 0x00000040e6e67824 */ /* 0x000fe200078e00ff */
[----:B------:R-:W-:Y:S01]  /*22c0*/  IADD3.X R2, R14, UR9, RZ, P1, !PT ;  /* 0x000000090e027c10 */ /* 0x000fe20008ffe4ff */
[----:B------:R2:W-:Y:S01]  /*22d0*/  STL [R1+0x30], R14 ;  /* 0x0000300e01007387 */ /* 0x0005e20000100800 */
[----:B------:R-:W-:Y:S01]  /*22e0*/  LEA R24, P0, R0, c[0x0][0x280], 0x2 ;  /* 0x0000a00000187a11 */ /* 0x000fe200078010ff */
[----:B------:R-:W-:Y:S01]  /*22f0*/  USHF.L.U32 UR9, UR4, 0x5, URZ ;  /* 0x0000000504097899 */ /* 0x000fe2000800063f */
[----:B------:R-:W-:Y:S01]  /*2300*/  ISETP.GE.AND P1, PT, R26, c[0x0][0x1fc], PT ;  /* 0x00007f001a007a0c */ /* 0x000fe20003f26270 */
[----:B-1----:R-:W-:Y:S01]  /*2310*/  IMAD.IADD R22, R6, 0x1, -R3 ;  /* 0x0000000106167824 */ /* 0x002fe200078e0a03 */
[----:B------:R-:W-:Y:S01]  /*2320*/  LEA.HI.X R25, R0, c[0x0][0x284], R2, 0x2, P0 ;  /* 0x0000a10000197a11 */ /* 0x000fe200000f1402 */
[----:B------:R-:W-:Y:S01]  /*2330*/  IMAD.MOV.U32 R3, RZ, RZ, 0x10 ;  /* 0x00000010ff037424 */ /* 0x000fe200078e00ff */
[----:B------:R-:W-:Y:S01]  /*2340*/  SHF.R.S32.HI R0, RZ, 0x4, R10 ;  /* 0x00000004ff007819 */ /* 0x000fe2000001140a */
[----:B------:R-:W-:Y:S01]  /*2350*/  IMAD.MOV.U32 R6, RZ, RZ, c[0x0][0x2a8] ;  /* 0x0000aa00ff067624 */ /* 0x000fe200078e00ff */
[----:B------:R-:W-:Y:S01]  /*2360*/  ISETP.NE.AND P0, PT, R13, RZ, PT ;  /* 0x000000ff0d00720c */ /* 0x000fe20003f05270 */
[----:B------:R-:W-:Y:S01]  /*2370*/  ULDC UR4, c[0x0][0x2a0] ;  /* 0x0000a80000047ab9 */ /* 0x000fe20000000800 */
[----:B------:R-:W-:Y:S01]  /*2380*/  SEL R242, RZ, 0x8, P1 ;  /* 0x00000008fff27807 */ /* 0x000fe20000800000 */
[----:B------:R-:W-:Y:S01]  /*2390*/  ULOP3.LUT UR4, URZ, UR4, URZ, 0x33, !UPT ;  /* 0x000000043f047292 */ /* 0x000fe2000f8e333f */
[----:B------:R-:W-:-:S02]  /*23a0*/  LEA.HI R2, R10, R0, RZ, 0x1 ;  /* 0x000000000a027211 */ /* 0x000fc400078f08ff */
[----:B------:R-:W-:Y:S02]  /*23b0*/  R2P PR, R22, 0x6 ;  /* 0x0000000616007804 */ /* 0x000fe40000000000 */
[----:B------:R-:W-:Y:S02]  /*23c0*/  LOP3.LUT R2, R2, 0xfffffffe, RZ, 0xc0, !PT ;  /* 0xfffffffe02027812 */ /* 0x000fe400078ec0ff */
[----:B------:R-:W-:Y:S02]  /*23d0*/  LEA.HI R10, R35, R105, RZ, 0x5 ;  /* 0x00000069230a7211 */ /* 0x000fe400078f28ff */
[----:B------:R-:W-:Y:S01]  /*23e0*/  SEL R5, R3, 0xfffffff0, !P1 ;  /* 0xfffffff003057807 */ /* 0x000fe20004800000 */
[----:B------:R-:W-:Y:S01]  /*23f0*/  IMAD.IADD R13, R0, 0x1, -R2 ;  /* 0x00000001000d7824 */ /* 0x000fe200078e0a02 */
[----:B------:R-:W-:Y:S02]  /*2400*/  SEL R4, R246, 0xffffffe0, !P2 ;  /* 0xffffffe0f6047807 */ /* 0x000fe40005000000 */
[----:B------:R-:W-:-:S02]  /*2410*/  R2P PR, R28, 0x6 ;  /* 0x000000061c007804 */ /* 0x000fc40000000000 */
[----:B------:R-:W-:Y:S01]  /*2420*/  ISETP.GE.AND P6, PT, R6, 0x1, PT ;  /* 0x000000010600780c */ /* 0x000fe20003fc6270 */
[----:B------:R-:W-:Y:S01]  /*2430*/  IMAD.WIDE.U32 R6, R103, c[0x0][0x238], R8 ;  /* 0x00008e0067067a25 */ /* 0x000fe200078e0008 */
[--C-:B------:R-:W-:Y:S01]  /*2440*/  SHF.R.S32.HI R0, RZ, 0x5, R10.reuse ;  /* 0x00000005ff007819 */ /* 0x100fe2000001140a */
[----:B------:R-:W-:Y:S01]  /*2450*/  CS2R R102, SRZ ;  /* 0x0000000000667805 */ /* 0x000fe2000001ff00 */
[----:B------:R-:W-:Y:S01]  /*2460*/  SHF.R.S32.HI R2, RZ, 0x1f, R10 ;  /* 0x0000001fff027819 */ /* 0x000fe2000001140a */
[----:B------:R-:W-:Y:S01]  /*2470*/  IMAD.IADD R7, R7, 0x1, R11 ;  /* 0x0000000107077824 */ /* 0x000fe200078e020b */
[----:B------:R-:W-:Y:S01]  /*2480*/  LOP3.LUT R9, R10, 0xffffffe0, RZ, 0xc0, !PT ;  /* 0xffffffe00a097812 */ /* 0x000fe200078ec0ff */
[----:B------:R-:W-:Y:S01]  /*2490*/  IMAD.SHL.U32 R11, R29, 0x8, RZ ;  /* 0x000000081d0b7824 */ /* 0x000fe200078e00ff */
[----:B------:R-:W-:Y:S01]  /*24a0*/  LEA.HI R10, R2, R0, RZ, 0x2 ;  /* 0x00000000020a7211 */ /* 0x000fe200078f10ff */
[----:B------:R-:W-:Y:S01]  /*24b0*/  IMAD.WIDE.U32 R164, R16, c[0x0][0x240], R6 ;  /* 0x0000900010a47a25 */ /* 0x000fe200078e0006 */
[----:B------:R-:W-:-:S02]  /*24c0*/  LEA.HI R23, R35, R105, RZ, 0x2 ;  /* 0x0000006923177211 */ /* 0x000fc400078f10ff */
[----:B--2---:R-:W-:Y:S01]  /*24d0*/  LEA.HI R14, R0, R0, RZ, 0x1 ;  /* 0x00000000000e7211 */ /* 0x004fe200078f08ff */
[----:B------:R-:W-:Y:S01]  /*24e0*/  IMAD.IADD R2, R105, 0x1, -R9 ;  /* 0x0000000169027824 */ /* 0x000fe200078e0a09 */
[--C-:B------:R-:W-:Y:S01]  /*24f0*/  SHF.R.S32.HI R20, RZ, 0x2, R23.reuse ;  /* 0x00000002ff147819 */ /* 0x100fe20000011417 */
[----:B------:R-:W-:Y:S01]  /*2500*/  IMAD.SHL.U32 R6, R248, 0x8, RZ ;  /* 0x00000008f8067824 */ /* 0x000fe200078e00ff */
[----:B------:R-:W-:Y:S01]  /*2510*/  SHF.R.S32.HI R8, RZ, 0x1f, R23 ;  /* 0x0000001fff087819 */ /* 0x000fe20000011417 */
[----:B------:R-:W-:Y:S01]  /*2520*/  IMAD.SHL.U32 R7, R13, 0x20, RZ ;  /* 0x000000200d077824 */ /* 0x000fe200078e00ff */
[----:B------:R-:W-:Y:S01]  /*2530*/  LOP3.LUT R9, R14, 0xfffffffe, RZ, 0xc0, !PT ;  /* 0xfffffffe0e097812 */ /* 0x000fe200078ec0ff */
[----:B------:R1:W-:Y:S01]  /*2540*/  STL.64 [R1+0x28], R164 ;  /* 0x000028a401007387 */ /* 0x0003e20000100a00 */
[----:B------:R-:W-:Y:S02]  /*2550*/  SHF.R.S32.HI R14, RZ, 0x1f, R2 ;  /* 0x0000001fff0e7819 */ /* 0x000fe40000011402 */
[----:B------:R-:W-:Y:S01]  /*2560*/  LOP3.LUT R10, R10, 0xfffffffc, RZ, 0xc0, !PT ;  /* 0xfffffffc0a0a7812 */ /* 0x000fe200078ec0ff */
[----:B------:R-:W-:Y:S01]  /*2570*/  IMAD.IADD R236, R0, 0x1, -R9 ;  /* 0x0000000100ec7824 */ /* 0x000fe200078e0a09 */
[----:B------:R-:W-:-:S02]  /*2580*/  LEA.HI R8, R8, R20, RZ, 0x3 ;  /* 0x0000001408087211 */ /* 0x000fc400078f18ff */
[----:B------:R-:W-:Y:S01]  /*2590*/  LEA.HI R14, R14, R2, RZ, 0x2 ;  /* 0x000000020e0e7211 */ /* 0x000fe200078f10ff */
[----:B------:R-:W-:Y:S01]  /*25a0*/  IMAD.IADD R17, R0, 0x1, -R10 ;  /* 0x0000000100117824 */ /* 0x000fe200078e0a0a */
[----:B------:R-:W-:Y:S02]  /*25b0*/  LOP3.LUT R8, R8, 0xfffffff8, RZ, 0xc0, !PT ;  /* 0xfffffff808087812 */ /* 0x000fe400078ec0ff */
[----:B------:R-:W-:Y:S02]  /*25c0*/  LOP3.LUT R0, R14, 0x7ffffffc, RZ, 0xc0, !PT ;  /* 0x7ffffffc0e007812 */ /* 0x000fe400078ec0ff */
[----:B------:R-:W-:Y:S01]  /*25d0*/  SEL R3, R3, 0xfffffff0, !P1 ;  /* 0xfffffff003037807 */ /* 0x000fe20004800000 */
[----:B------:R-:W-:Y:S01]  /*25e0*/  IMAD.IADD R20, R20, 0x1, -R8 ;  /* 0x0000000114147824 */ /* 0x000fe200078e0a08 */
[C---:B------:R-:W-:Y:S01]  /*25f0*/  ISETP.LT.OR P1, PT, R12.reuse, 0x21, P0 ;  /* 0x000000210c00780c */ /* 0x040fe20000721670 */
[----:B------:R-:W-:Y:S01]  /*2600*/  IMAD R8, R21, c[0x0][0x240], RZ ;  /* 0x0000900015087a24 */ /* 0x000fe200078e02ff */
[----:B------:R-:W-:-:S02]  /*2610*/  ISETP.LT.OR P0, PT, R12, 0x21, P5 ;  /* 0x000000210c00780c */ /* 0x000fc40002f01670 */
[----:B------:R-:W-:Y:S01]  /*2620*/  ISETP.LT.OR P4, PT, R12, 0x21, P4 ;  /* 0x000000210c00780c */ /* 0x000fe20002781670 */
[----:B------:R-:W-:Y:S01]  /*2630*/  IMAD R21, R16, c[0x0][0x244], R8 ;  /* 0x0000910010157a24 */ /* 0x000fe200078e0208 */
[----:B------:R-:W-:Y:S01]  /*2640*/  ISETP.LT.OR P3, PT, R12, 0x21, P3 ;  /* 0x000000210c00780c */ /* 0x000fe20001f61670 */
[----:B------:R-:W-:Y:S01]  /*2650*/  IMAD.IADD R12, R2, 0x1, -R0 ;  /* 0x00000001020c7824 */ /* 0x000fe200078e0a00 */
[----:B------:R-:W-:Y:S01]  /*2660*/  LEA.HI R9, R35, R105, RZ, 0x7 ;  /* 0x0000006923097211 */ /* 0x000fe200078f38ff */
[----:B------:R-:W-:Y:S01]  /*2670*/  IMAD.SHL.U32 R2, R28, 0x40, RZ ;  /* 0x000000401c027824 */ /* 0x000fe200078e00ff */
[----:B------:R-:W-:Y:S01]  /*2680*/  LOP3.LUT R6, R6, 0x8, RZ, 0xc0, !PT ;  /* 0x0000000806067812 */ /* 0x000fe200078ec0ff */
[----:B------:R-:W-:Y:S01]  /*2690*/  IMAD.SHL.U32 R8, R236, 0x10, RZ ;  /* 0x00000010ec087824 */ /* 0x000fe200078e00ff */
[----:B------:R-:W-:Y:S01]  /*26a0*/  SHF.R.S32.HI R0, RZ, 0x7, R9 ;  /* 0x00000007ff007819 */ /* 0x000fe20000011409 */
[----:B------:R1:W-:Y:S01]  /*26b0*/  LDGSTS.E.BYPASS.LTC128B.128 [R240+0x19080], [R18.64], !P1 ;  /* 0x1908000012f07fae */ /* 0x0003e2000c901d50 */
[----:B------:R-:W-:-:S02]  /*26c0*/  LOP3.LUT R2, R2, 0x1c0, RZ, 0xc0, !PT ;  /* 0x000001c002027812 */ /* 0x000fc400078ec0ff */
[----:B------:R-:W-:Y:S01]  /*26d0*/  LEA.HI R16, R0, R0, RZ, 0x1 ;  /* 0x0000000000107211 */ /* 0x000fe200078f08ff */
[----:B------:R-:W-:Y:S01]  /*26e0*/  IMAD R10, R13, 0x2, R0 ;  /* 0x000000020d0a7824 */ /* 0x000fe200078e0200 */
[----:B------:R-:W-:Y:S01]  /*26f0*/  SHF.R.U32.HI R9, RZ, 0x3, R2 ;  /* 0x00000003ff097819 */ /* 0x000fe20000011602 */
[----:B------:R1:W-:Y:S01]  /*2700*/  LDGSTS.E.BYPASS.LTC128B.128 [R240+0x1b080], [R18.64+0x80], !P0 ;  /* 0x1b08008012f07fae */ /* 0x0003e2000c101d50 */
[----:B------:R-:W-:Y:S02]  /*2710*/  LOP3.LUT R8, R2, 0x10, R8, 0xf8, !PT ;  /* 0x0000001002087812 */ /* 0x000fe400078ef808 */
[C---:B------:R-:W-:Y:S01]  /*2720*/  LOP3.LUT R2, R9.reuse, R6, R2, 0x1e, !PT ;  /* 0x0000000609027212 */ /* 0x040fe200078e1e02 */
[----:B------:R1:W-:Y:S01]  /*2730*/  LDGSTS.E.BYPASS.LTC128B.128 [R240+0x1d080], [R18.64+0x100], !P4 ;  /* 0x1d08010012f07fae */ /* 0x0003e2000e101d50 */
[----:B------:R-:W-:Y:S01]  /*2740*/  LOP3.LUT R15, R9, R8, R6, 0x1e, !PT ;  /* 0x00000008090f7212 */ /* 0x000fe200078e1e06 */
[----:B------:R-:W-:Y:S01]  /*2750*/  IMAD.SHL.U32 R8, R20, 0x40, RZ ;  /* 0x0000004014087824 */ /* 0x000fe200078e00ff */
[----:B------:R-:W-:Y:S01]  /*2760*/  LOP3.LUT R7, R7, 0x20, RZ, 0xc0, !PT ;  /* 0x0000002007077812 */ /* 0x000fe200078ec0ff */
[----:B------:R-:W-:Y:S01]  /*2770*/  IMAD.SHL.U32 R9, R30, 0x2, RZ ;  /* 0x000000021e097824 */ /* 0x000fe200078e00ff */
[----:B------:R-:W-:Y:S01]  /*2780*/  LOP3.LUT R6, R16, 0x1ffffffe, RZ, 0xc0, !PT ;  /* 0x1ffffffe10067812 */ /* 0x000fe200078ec0ff */
[----:B------:R-:W-:Y:S01]  /*2790*/  IMAD.U32 R2, R10, 0x200, R2 ;  /* 0x000002000a027824 */ /* 0x000fe200078e0002 */
[----:B------:R-:W-:Y:S01]  /*27a0*/  LOP3.LUT R16, R7, 0x18, R11, 0xf8, !PT ;  /* 0x0000001807107812 */ /* 0x000fe200078ef80b */
[----:B------:R-:W-:Y:S01]  /*27b0*/  IMAD.SHL.U32 R10, R17, 0x400, RZ ;  /* 0x00000400110a7824 */ /* 0x000fe200078e00ff */
[----:B------:R-:W-:Y:S01]  /*27c0*/  SEL R228, R246, 0xffffffe0, !P2 ;  /* 0xffffffe0f6e47807 */ /* 0x000fe20005000000 */
[----:B------:R-:W-:Y:S01]  /*27d0*/  IMAD.IADD R7, R0, 0x1, -R6 ;  /* 0x0000000100077824 */ /* 0x000fe200078e0a06 */
[----:B------:R-:W-:Y:S01]  /*27e0*/  R2P PR, R20, 0x6 ;  /* 0x0000000614007804 */ /* 0x000fe20000000000 */
[----:B------:R-:W-:Y:S01]  /*27f0*/  IMAD.SHL.U32 R6, R0, 0x8, RZ ;  /* 0x0000000800067824 */ /* 0x000fe200078e00ff */
[----:B------:R-:W-:Y:S01]  /*2800*/  LOP3.LUT R0, R8, 0x1c0, RZ, 0xc0, !PT ;  /* 0x000001c008007812 */ /* 0x000fe200078ec0ff */
[----:B------:R-:W-:Y:S01]  /*2810*/  IMAD R250, R7, 0x4, R12 ;  /* 0x0000000407fa7824 */ /* 0x000fe200078e020c */
[----:B------:R-:W-:Y:S01]  /*2820*/  LOP3.LUT R12, R9, 0x2, R33, 0xe2, !PT ;  /* 0x00000002090c7812 */ /* 0x000fe200078ee221 */
[----:B------:R-:W-:Y:S01]  /*2830*/  IMAD.SHL.U32 R9, R31, 0x2, RZ ;  /* 0x000000021f097824 */ /* 0x000fe200078e00ff */
[----:B------:R-:W-:Y:S01]  /*2840*/  LOP3.LUT R7, R0, 0x8, R6, 0xf8, !PT ;  /* 0x0000000800077812 */ /* 0x000fe200078ef806 */
[----:B------:R1:W-:Y:S01]  /*2850*/  LDGSTS.E.BYPASS.LTC128B.128 [R240+0x1f080], [R18.64+0x180], !P3 ;  /* 0x1f08018012f07fae */ /* 0x0003e2000d901d50 */
[----:B------:R-:W-:Y:S01]  /*2860*/  SHF.R.U32.HI R6, RZ, 0x3, R0 ;  /* 0x00000003ff067819 */ /* 0x000fe20000011600 */
[----:B------:R-:W-:Y:S01]  /*2870*/  IMAD.SHL.U32 R250, R250, 0x2, RZ ;  /* 0x00000002fafa7824 */ /* 0x000fe200078e00ff */
[----:B------:R-:W-:Y:S01]  /*2880*/  LOP3.LUT R0, R23, 0x3ffffffc, RZ, 0xc0, !PT ;  /* 0x3ffffffc17007812 */ /* 0x000fe200078ec0ff */
[----:B------:R-:W-:Y:S01]  /*2890*/  IMAD.SHL.U32 R2, R2, 0x2, RZ ;  /* 0x0000000202027824 */ /* 0x000fe200078e00ff */
[----:B------:R-:W-:-:S02]  /*28a0*/  SHF.R.S32.HI R8, RZ, 0x2, R14 ;  /* 0x00000002ff087819 */ /* 0x000fc4000001140e */
[----:B------:R-:W-:Y:S01]  /*28b0*/  LOP3.LUT R11, R7, R6, RZ, 0x3c, !PT ;  /* 0x00000006070b7212 */ /* 0x000fe200078e3cff */
[----:B------:R-:W-:Y:S01]  /*28c0*/  IMAD.IADD R0, R105, 0x1, -R0 ;  /* 0x0000000169007824 */ /* 0x000fe200078e0a00 */
[----:B------:R-:W-:Y:S01]  /*28d0*/  LOP3.LUT R9, R9, 0x2, R34, 0xe2, !PT ;  /* 0x0000000209097812 */ /* 0x000fe200078ee222 */
[----:B------:R-:W-:Y:S01]  /*28e0*/  IMAD.SHL.U32 R6, R22, 0x40, RZ ;  /* 0x0000004016067824 */ /* 0x000fe200078e00ff */
[----:B------:R-:W-:Y:S01]  /*28f0*/  ISETP.GE.AND P0, PT, R105, 0x10, PT ;  /* 0x000000106900780c */ /* 0x000fe20003f06270 */
[----:B------:R-:W-:Y:S01]  /*2900*/  IMAD R241, R17, 0x10, R8 ;  /* 0x0000001011f17824 */ /* 0x000fe200078e0208 */
[----:B------:R-:W-:Y:S01]  /*2910*/  LOP3.LUT R242, R242, R9, R27, 0xfe, !PT ;  /* 0x00000009f2f27212 */ /* 0x000fe200078efe1b */
[----:B------:R-:W-:Y:S01]  /*2920*/  IMAD R8, R0, 0x2, R10 ;  /* 0x0000000200087824 */ /* 0x000fe200078e020a */
[----:B------:R-:W-:Y:S01]  /*2930*/  LOP3.LUT R6, R6, 0x1c0, RZ, 0xc0, !PT ;  /* 0x000001c006067812 */ /* 0x000fe200078ec0ff */
[----:B------:R-:W-:Y:S01]  /*2940*/  IMAD.SHL.U32 R9, R13, 0x8, RZ ;  /* 0x000000080d097824 */ /* 0x000fe200078e00ff */
[----:B------:R-:W-:Y:S01]  /*2950*/  LOP3.LUT R230, R230, 0xfffffe00, RZ, 0xc0, !PT ;  /* 0xfffffe00e6e67812 */ /* 0x000fe200078ec0ff */
[----:B------:R-:W-:Y:S01]  /*2960*/  IMAD.IADD R8, R11, 0x1, R8 ;  /* 0x000000010b087824 */ /* 0x000fe200078e0208 */
[--C-:B------:R-:W-:Y:S01]  /*2970*/  SHF.R.U32.HI R7, RZ, 0x3, R6.reuse ;  /* 0x00000003ff077819 */ /* 0x100fe20000011606 */
[----:B------:R-:W-:Y:S01]  /*2980*/  IMAD R0, R13, 0x200, R15 ;  /* 0x000002000d007824 */ /* 0x000fe200078e020f */
[----:B------:R-:W-:Y:S01]  /*2990*/  LOP3.LUT R9, R6, 0x8, R9, 0xf8, !PT ;  /* 0x0000000806097812 */ /* 0x000fe200078ef809 */
[----:B------:R-:W-:Y:S01]  /*29a0*/  IMAD.SHL.U32 R244, R8, 0x2, RZ ;  /* 0x0000000208f47824 */ /* 0x000fe200078e00ff */
[----:B------:R-:W-:Y:S01]  /*29b0*/  LOP3.LUT R6, R7, R16, R6, 0x1e, !PT ;  /* 0x0000001007067212 */ /* 0x000fe200078e1e06 */
[----:B------:R-:W-:Y:S01]  /*29c0*/  IMAD R236, R236, 0x400, R230 ;  /* 0x00000400ecec7824 */ /* 0x000fe200078e02e6 */
[----:B------:R-:W-:Y:S01]  /*29d0*/  LOP3.LUT R7, R9, R7, RZ, 0x3c, !PT ;  /* 0x0000000709077212 */ /* 0x000fe200078e3cff */
[----:B------:R-:W-:Y:S01]  /*29e0*/  IMAD R3, R3, 0x2, R2 ;  /* 0x0000000203037824 */ /* 0x000fe200078e0202 */
[----:B------:R-:W-:Y:S01]  /*29f0*/  IADD3 R8, R244, 0x20280, RZ ;  /* 0x00020280f4087810 */ /* 0x000fe20007ffe0ff */
[----:B------:R-:W-:Y:S01]  /*2a00*/  IMAD.IADD R232, R0, 0x1, R228 ;  /* 0x0000000100e87824 */ /* 0x000fe200078e02e4 */
[-C--:B------:R-:W-:Y:S01]  /*2a10*/  LOP3.LUT R6, R6, R230.reuse, RZ, 0xfc, !PT ;  /* 0x000000e606067212 */ /* 0x080fe200078efcff */
[C---:B------:R-:W-:Y:S01]  /*2a20*/  IMAD.IADD R236, R7.reuse, 0x1, R236 ;  /* 0x0000000107ec7824 */ /* 0x040fe200078e02ec */
[----:B------:R-:W-:Y:S01]  /*2a30*/  IADD3 R230, R7, R230, R10 ;  /* 0x000000e607e67210 */ /* 0x000fe20007ffe00a */
[----:B------:R-:W-:Y:S01]  /*2a40*/  @!P0 IMAD.SHL.U32 R7, R105, 0x10, RZ ;  /* 0x0000001069078824 */ /* 0x000fe200078e00ff */
[----:B------:R-:W-:Y:S01]  /*2a50*/  IADD3 R245, R244, 0x202c0, RZ ;  /* 0x000202c0f4f57810 */ /* 0x000fe20007ffe0ff */
[----:B------:R-:W-:Y:S01]  /*2a60*/  IMAD.SHL.U32 R235, R0, 0x2, RZ ;  /* 0x0000000200eb7824 */ /* 0x000fe200078e00ff */
[----:B------:R-:W-:Y:S01]  /*2a70*/  @P2 IADD3 R245, R8, -0x40, RZ ;  /* 0xffffffc008f52810 */ /* 0x000fe20007ffe0ff */
[----:B------:R-:W-:Y:S01]  /*2a80*/  IMAD.IADD R8, R165, 0x1, R21 ;  /* 0x00000001a5087824 */ /* 0x000fe200078e0215 */
[----:B------:R2:W-:Y:S01]  /*2a90*/  @!P0 LDGSTS.E.BYPASS.LTC128B.128 [R7+0x20180], [R24.64] ;  /* 0x2018000018078fae */ /* 0x0005e2000b901d50 */
[----:B------:R-:W-:Y:S01]  /*2aa0*/  LEA R236, R236, 0x22280, 0x1 ;  /* 0x00022280ecec7811 */ /* 0x000fe200078e08ff */
[----:B------:R-:W-:Y:S01]  /*2ab0*/  IMAD.SHL.U32 R230, R230, 0x2, RZ ;  /* 0x00000002e6e67824 */ /* 0x000fe200078e00ff */
[----:B------:R-:W-:Y:S01]  /*2ac0*/  SEL R246, R246, 0xffffffe0, !P1 ;  /* 0xffffffe0f6f67807 */ /* 0x000fe20004800000 */
[----:B------:R1:W-:Y:S01]  /*2ad0*/  STL [R1+0x34], R8 ;  /* 0x0000340801007387 */ /* 0x0003e20000100800 */
[----:B------:R-:W-:Y:S01]  /*2ae0*/  IMAD R229, R228, 0x2, R2 ;  /* 0x00000002e4e57824 */ /* 0x000fe200078e0202 */
[----:B------:R-:W-:Y:S01]  /*2af0*/  LOP3.LUT R243, R243, R12, R32, 0xfe, !PT ;  /* 0x0000000cf3f37212 */ /* 0x000fe200078efe20 */
[C---:B------:R-:W-:Y:S01]  /*2b00*/  IMAD R231, R5.reuse, 0x2, R230 ;  /* 0x0000000205e77824 */ /* 0x040fe200078e02e6 */
[----:B------:R-:W0:Y:S01]  /*2b10*/  LDGDEPBAR ;  /* 0x00000000000079af */ /* 0x000e220000000000 */
[----:B------:R-:W-:Y:S01]  /*2b20*/  IMAD R237, R5, 0x2, R236 ;  /* 0x0000000205ed7824 */ /* 0x000fe200078e02ec */
[----:B------:R-:W-:Y:S01]  /*2b30*/  CS2R R104, SRZ ;  /* 0x0000000000687805 */ /* 0x000fe2000001ff00 */
[----:B------:R-:W-:Y:S01]  /*2b40*/  IMAD.IADD R247, R244, 0x1, R246 ;  /* 0x00000001f4f77824 */ /* 0x000fe200078e02f6 */
[----:B------:R-:W-:Y:S01]  /*2b50*/  IADD3 R252, -R250, UR11, RZ ;  /* 0x0000000bfafc7c10 */ /* 0x000fe2000fffe1ff */
[----:B------:R-:W-:-:S02]  /*2b60*/  IMAD.SHL.U32 R0, R6, 0x2, RZ ;  /* 0x0000000206007824 */ /* 0x000fc400078e00ff */
[----:B------:R-:W-:Y:S02]  /*2b70*/  IMAD R228, R228, 0x2, R3 ;  /* 0x00000002e4e47824 */ /* 0x000fe400078e0203 */
[----:B------:R-:W-:Y:S02]  /*2b80*/  IMAD.SHL.U32 R232, R232, 0x2, RZ ;  /* 0x00000002e8e87824 */ /* 0x000fe400078e00ff */
[----:B------:R-:W-:Y:S02]  /*2b90*/  IMAD.IADD R246, R246, 0x1, R245 ;  /* 0x00000001f6f67824 */ /* 0x000fe400078e02f5 */
[C---:B------:R-:W-:Y:S02]  /*2ba0*/  IMAD R234, R4.reuse, 0x2, R230 ;  /* 0x0000000204ea7824 */ /* 0x040fe400078e02e6 */
[C---:B------:R-:W-:Y:S02]  /*2bb0*/  IMAD R239, R4.reuse, 0x2, R236 ;  /* 0x0000000204ef7824 */ /* 0x040fe400078e02ec */
[----:B------:R-:W-:-:S02]  /*2bc0*/  IMAD R233, R4, 0x2, R231 ;  /* 0x0000000204e97824 */ /* 0x000fc400078e02e7 */
[----:B--2---:R-:W-:Y:S02]  /*2bd0*/  IMAD.U32 R7, RZ, RZ, UR5 ;  /* 0x00000005ff077e24 */ /* 0x004fe4000f8e00ff */
[----:B------:R-:W-:-:S03]  /*2be0*/  IMAD R238, R4, 0x2, R237 ;  /* 0x0000000204ee7824 */ /* 0x000fc600078e02ed */
[----:B------:R-:W-:-:S04]  /*2bf0*/  IADD3 R7, R7, -UR13, -R250 ;  /* 0x8000000d07077c10 */ /* 0x000fc8000fffe8fa */
[C---:B------:R-:W-:Y:S02]  /*2c00*/  IADD3 R249, R7.reuse, c[0x0][0x2a4], RZ ;  /* 0x0000a90007f97a10 */ /* 0x040fe40007ffe0ff */
[----:B-1----:R-:W-:Y:S02]  /*2c10*/  IADD3 R251, R7, UR4, RZ ;  /* 0x0000000407fb7c10 */ /* 0x002fe4000fffe0ff */
.L_x_807:
[----:B------:R-:W-:Y:S04]  /*2c20*/  DEPBAR.LE SB0, 0x0 ;  /* 0x000080000000791a */ /* 0x000fe80000000000 */
[----:B------:R-:W-:Y:S06]  /*2c30*/  BAR.SYNC.DEFER_BLOCKING 0x0 ;  /* 0x0000000000007b1d */ /* 0x000fec0000010000 */
[----:B-1----:R-:W-:Y:S04]  /*2c40*/  LDSM.16.M88.4 R16, [R230+0x10080] ;  /* 0x01008000e610783b */ /* 0x002fe80000000200 */
[----:B------:R-:W1:Y:S04]  /*2c50*/  LDSM.16.M88.4 R8, [R2+0x80] ;  /* 0x000080000208783b */ /* 0x000e680000000200 */
[----:B------:R-:W2:Y:S04]  /*2c60*/  LDSM.16.M88.4 R20, [R2+0x1080] ;  /* 0x001080000214783b */ /* 0x000ea80000000200 */
[----:B------:R-:W-:Y:S04]  /*2c70*/  LDSM.16.M88.4 R24, [R231+0x10080] ;  /* 0x01008000e718783b */ /* 0x000fe80000000200 */
[----:B------:R-:W3:Y:S04]  /*2c80*/  LDSM.16.M88.4 R28, [R3+0x80] ;  /* 0x00008000031c783b */ /* 0x000ee80000000200 */
[----:B------:R-:W4:Y:S04]  /*2c90*/  LDSM.16.M88.4 R32, [R3+0x1080] ;  /* 0x001080000320783b */ /* 0x000f280000000200 */
[----:B------:R-:W-:Y:S04]  /*2ca0*/  LDSM.16.M88.4 R164, [R229+0x80] ;  /* 0x00008000e5a4783b */ /* 0x000fe80000000200 */
[----:B------:R-:W-:Y:S04]  /*2cb0*/  LDSM.16.M88.4 R168, [R229+0x1080] ;  /* 0x00108000e5a8783b */ /* 0x000fe80000000200 */
[----:B------:R-:W-:Y:S04]  /*2cc0*/  LDS R200, [R241.X4+0x20080] ;  /* 0x02008000f1c87984 */ /* 0x000fe80000004800 */
[----:B------:R-:W-:Y:S01]  /*2cd0*/  LDS R201, [R241.X4+0x200a0] ;  /* 0x0200a000f1c97984 */ /* 0x000fe20000004800 */
[C---:B-1----:R-:W-:Y:S08]  /*2ce0*/  HMMA.16816.F32 R4, R16.reuse, R8, RZ ;  /* 0x000000081004723c */ /* 0x042ff000000018ff */
        /* <DEDUP_REMOVED lines=17> */
[----:B------:R-:W4:Y:S03]  /*2e00*/  LDSM.16.M88.4 R168, [R2+0x3080] ;  /* 0x0030800002a8783b */ /* 0x000f260000000200 */
        /* <DEDUP_REMOVED lines=10> */
[C---:B----4-:R-:W-:Y:S08]  /*2eb0*/  HMMA.16816.F32 R12, R20.reuse, R168, R12 ;  /* 0x000000a8140c723c */ /* 0x050ff0000000180c */
        /* <DEDUP_REMOVED lines=68> */
[C---:B----4-:R-:W-:Y:S08]  /*3300*/  HMMA.16816.F32 R12, R20.reuse, R168, R12 ;  /* 0x000000a8140c723c */ /* 0x050ff0000000180c */
[----:B------:R-:W-:Y:S07]  /*3310*/  HMMA.16816.F32 R16, R20, R170, R16 ;  /* 0x000000aa1410723c */ /* 0x000fee0000001810 */
[----:B------:R-:W-:Y:S01]  /*3320*/  IMAD.U32 R21, RZ, RZ, UR6 ;  /* 0x00000006ff157e24 */ /* 0x000fe2000f8e00ff */
[C---:B--2---:R-:W-:Y:S05]  /*3330*/  HMMA.16816.F32 R4, R24.reuse, R28, R4 ;  /* 0x0000001c1804723c */ /* 0x044fea0000001804 */
[----:B------:R-:W-:Y:S03]  /*3340*/  IMAD R21, R21, 0x40, R241 ;  /* 0x0000004015157824 */ /* 0x000fe600078e02f1 */
[C---:B------:R-:W-:Y:S04]  /*3350*/  HMMA.16816.F32 R8, R24.reuse, R30, R8 ;  /* 0x0000001e1808723c */ /* 0x040fe80000001808 */
[-C--:B------:R-:W-:Y:S02]  /*3360*/  IADD3 R197, R249, R21.reuse, RZ ;  /* 0x00000015f9c57210 */ /* 0x080fe40007ffe0ff */
[----:B------:R-:W-:Y:S02]  /*3370*/  IADD3 R196, R251, R21, RZ ;  /* 0x00000015fbc47210 */ /* 0x000fe40007ffe0ff */
[C---:B---3--:R-:W-:Y:S04]  /*3380*/  HMMA.16816.F32 R12, R24.reuse, R32, R12 ;  /* 0x00000020180c723c */ /* 0x048fe8000000180c */
[----:B------:R-:W-:Y:S04]  /*3390*/  IMNMX R197, R252, R197, PT ;  /* 0x000000c5fcc57217 */ /* 0x000fe80003800200 */
[----:B------:R-:W-:Y:S01]  /*33a0*/  HMMA.16816.F32 R16, R24, R34, R16 ;  /* 0x000000221810723c */ /* 0x000fe20000001810 */
[----:B------:R-:W-:-:S07]  /*33b0*/  @!P6 BRA `(.L_x_797) ;  /* 0x000001900000e947 */ /* 0x000fce0003800000 */
[----:B------:R-:W-:Y:S01]  /*33c0*/  IADD3 R20, R21, UR7, RZ ;  /* 0x0000000715147c10 */ /* 0x000fe2000fffe0ff */
[----:B------:R-:W-:Y:S03]  /*33d0*/  BSSY B0, `(.L_x_798) ;  /* 0x0000011000007945 */ /* 0x000fe60003800000 */
[----:B------:R-:W-:Y:S11]  /*33e0*/  ISETP.GT.AND P0, PT, R20, -0x1, PT ;  /* 0xffffffff1400780c */ /* 0x000ff60003f04270 */
[----:B------:R-:W-:Y:S02]  /*33f0*/  @!UPT UIADD3 URZ, URZ, URZ, URZ ;  /* 0x0000003f3f3ff290 */ /* 0x000fe4000fffe03f */
[----:B------:R-:W-:-:S05]  /*3400*/  @P0 BRA `(.L_x_799) ;  /* 0x0000008000000947 */ /* 0x000fca0003800000 */
[----:B------:R-:W-:Y:S01]  /*3410*/  LOP3.LUT R20, RZ, R20, RZ, 0x33, !PT ;  /* 0x00000014ff147212 */ /* 0x000fe200078e33ff */
[----:B------:R-:W-:Y:S05]  /*3420*/  IMAD.MOV.U32 R22, RZ, RZ, c[0x0][0x2a8] ;  /* 0x0000aa00ff167624 */ /* 0x000fea00078e00ff */
[----:B------:R-:W-:Y:S11]  /*3430*/  ISETP.NE.AND P0, PT, R22, 0x1, PT ;  /* 0x000000011600780c */ /* 0x000ff60003f05270 */
[----:B------:R-:W-:Y:S02]  /*3440*/  @!UPT UIADD3 URZ, URZ, URZ, URZ ;  /* 0x0000003f3f3ff290 */ /* 0x000fe4000fffe03f */
[----:B------:R-:W-:Y:S05]  /*3450*/  @P0 IMAD.HI.U32 R22, R20, c[0x0][0x2ac], RZ ;  /* 0x0000ab0014160a27 */ /* 0x000fea00078e00ff */
[----:B------:R-:W-:Y:S04]  /*3460*/  @P0 SHF.R.U32.HI R20, RZ, c[0x0][0x2b0], R22 ;  /* 0x0000ac00ff140a19 */ /* 0x000fe80000011616 */
[----:B------:R-:W-:Y:S01]  /*3470*/  LOP3.LUT R20, RZ, R20, RZ, 0x33, !PT ;  /* 0x00000014ff147212 */ /* 0x000fe200078e33ff */
[----:B------:R-:W-:-:S05]  /*3480*/  BRA `(.L_x_800) ;  /* 0x0000005000007947 */ /* 0x000fca0003800000 */
.L_x_799:
[----:B------:R-:W-:Y:S04]  /*3490*/  MOV R22, c[0x0][0x2a8] ;  /* 0x0000aa0000167a02 */ /* 0x000fe80000000f00 */
[----:B------:R-:W-:Y:S11]  /*34a0*/  ISETP.NE.AND P0, PT, R22, 0x1, PT ;  /* 0x000000011600780c */ /* 0x000ff60003f05270 */
[----:B------:R-:W-:Y:S02]  /*34b0*/  @!UPT UIADD3 URZ, URZ, URZ, URZ ;  /* 0x0000003f3f3ff290 */ /* 0x000fe4000fffe03f */
[----:B------:R-:W-:Y:S05]  /*34c0*/  @P0 IMAD.HI.U32 R22, R20, c[0x0][0x2ac], RZ ;  /* 0x0000ab0014160a27 */ /* 0x000fea00078e00ff */
[----:B------:R-:W-:Y:S02]  /*34d0*/  @P0 SHF.R.U32.HI R20, RZ, c[0x0][0x2b0], R22 ;  /* 0x0000ac00ff140a19 */ /* 0x000fe40000011616 */
.L_x_800:
[----:B------:R-:W-:Y:S05]  /*34e0*/  BSYNC B0 ;  /* 0x0000000000007941 */ /* 0x000fea0003800000 */
.L_x_798:
[----:B------:R-:W-:Y:S04]  /*34f0*/  IMAD.MOV.U32 R22, RZ, RZ, c[0x0][0x2a8] ;  /* 0x0000aa00ff167624 */ /* 0x000fe800078e00ff */
[----:B------:R-:W-:Y:S04]  /*3500*/  IMAD R20, R20, R22, -UR14 ;  /* 0x8000000e14147e24 */ /* 0x000fe8000f8e0216 */
[----:B------:R-:W-:Y:S05]  /*3510*/  IMAD.IADD R20, R20, 0x1, -R250 ;  /* 0x0000000114147824 */ /* 0x000fea00078e0afa */
[----:B------:R-:W-:Y:S02]  /*3520*/  IADD3 R22, R20, c[0x0][0x2a8], RZ ;  /* 0x0000aa0014167a10 */ /* 0x000fe40007ffe0ff */
[----:B------:R-:W-:Y:S02]  /*3530*/  IMNMX R196, R196, R20, !PT ;  /* 0x00000014c4c47217 */ /* 0x000fe40007800200 */
[----:B------:R-:W-:Y:S02]  /*3540*/  IMNMX R197, R197, R22, PT ;  /* 0x00000016c5c57217 */ /* 0x000fe40003800200 */
.L_x_797:
[----:B------:R-:W-:Y:S05]  /*3550*/  IADD3 R20, R21, 0x8, RZ ;  /* 0x0000000815147810 */ /* 0x000fea0007ffe0ff */
[--C-:B------:R-:W-:Y:S02]  /*3560*/  IMAD.IADD R199, R249, 0x1, R20.reuse ;  /* 0x00000001f9c77824 */ /* 0x100fe400078e0214 */
[----:B------:R-:W-:Y:S03]  /*3570*/  IMAD.IADD R198, R251, 0x1, R20 ;  /* 0x00000001fbc67824 */ /* 0x000fe600078e0214 */
[----:B------:R-:W-:Y:S01]  /*3580*/  IMNMX R199, R252, R199, PT ;  /* 0x000000c7fcc77217 */ /* 0x000fe20003800200 */
[----:B------:R-:W-:-:S05]  /*3590*/  @!P6 BRA `(.L_x_801) ;  /* 0x000001900000e947 */ /* 0x000fca0003800000 */
        /* <DEDUP_REMOVED lines=13> */
.L_x_803:
[----:B------:R-:W-:Y:S04]  /*3670*/  MOV R21, c[0x0][0x2a8] ;  /* 0x0000aa0000157a02 */ /* 0x000fe80000000f00 */
[----:B------:R-:W-:Y:S11]  /*3680*/  ISETP.NE.AND P0, PT, R21, 0x1, PT ;  /* 0x000000011500780c */ /* 0x000ff60003f05270 */
[----:B------:R-:W-:Y:S02]  /*3690*/  @!UPT UIADD3 URZ, URZ, URZ, URZ ;  /* 0x0000003f3f3ff290 */ /* 0x000fe4000fffe03f */
[----:B------:R-:W-:Y:S05]  /*36a0*/  @P0 IMAD.HI.U32 R21, R20, c[0x0][0x2ac], RZ ;  /* 0x0000ab0014150a27 */ /* 0x000fea00078e00ff */
[----:B------:R-:W-:Y:S02]  /*36b0*/  @P0 SHF.R.U32.HI R20, RZ, c[0x0][0x2b0], R21 ;  /* 0x0000ac00ff140a19 */ /* 0x000fe40000011615 */
.L_x_804:
[----:B------:R-:W-:Y:S05]  /*36c0*/  BSYNC B0 ;  /* 0x0000000000007941 */ /* 0x000fea0003800000 */
.L_x_802:
[----:B------:R-:W-:Y:S04]  /*36d0*/  IMAD.MOV.U32 R21, RZ, RZ, c[0x0][0x2a8] ;  /* 0x0000aa00ff157624 */ /* 0x000fe800078e00ff */
[----:B------:R-:W-:Y:S04]  /*36e0*/  IMAD R20, R20, R21, -UR14 ;  /* 0x8000000e14147e24 */ /* 0x000fe8000f8e0215 */
[----:B------:R-:W-:Y:S05]  /*36f0*/  IMAD.IADD R20, R20, 0x1, -R250 ;  /* 0x0000000114147824 */ /* 0x000fea00078e0afa */
[----:B------:R-:W-:Y:S02]  /*3700*/  IADD3 R21, R20, c[0x0][0x2a8], RZ ;  /* 0x0000aa0014157a10 */ /* 0x000fe40007ffe0ff */
[----:B------:R-:W-:Y:S02]  /*3710*/  IMNMX R198, R198, R20, !PT ;  /* 0x00000014c6c67217 */ /* 0x000fe40007800200 */
[----:B------:R-:W-:Y:S02]  /*3720*/  IMNMX R199, R199, R21, PT ;  /* 0x00000015c7c77217 */ /* 0x000fe40003800200 */
.L_x_801:
        /* <DEDUP_REMOVED lines=13> */
[----:B------:R-:W-:Y:S02]  /*3800*/  ISETP.LT.OR P0, PT, R197, 0x2, P0 ;  /* 0x00000002c500780c */ /* 0x000fe40000701670 */
[----:B------:R-:W-:Y:S01]  /*3810*/  ISETP.GT.AND P1, PT, R198, 0x30, P2 ;  /* 0x00000030c600780c */ /* 0x000fe20001724270 */
[--C-:B------:R-:W-:Y:S01]  /*3820*/  FFMA.FTZ R16, R16, c[0x0][0x29c], -R200.reuse ;  /* 0x0000a70010107a23 */ /* 0x100fe200000108c8 */
[----:B------:R-:W-:Y:S01]  /*3830*/  FSEL R5, R5, -INF , !P0 ;  /* 0xff80000005057808 */ /* 0x000fe20004000000 */
[----:B------:R-:W-:Y:S01]  /*3840*/  LDSM.16.M88.4 R32, [R230+0x18080] ;  /* 0x01808000e620783b */ /* 0x000fe20000000200 */
[----:B------:R-:W-:Y:S02]  /*3850*/  ISETP.GT.AND P0, PT, R196, 0x10, P2 ;  /* 0x00000010c400780c */ /* 0x000fe40001704270 */
[----:B------:R-:W-:Y:S01]  /*3860*/  ISETP.LT.OR P1, PT, R199, 0x31, P1 ;  /* 0x00000031c700780c */ /* 0x000fe20000f21670 */
        /* <DEDUP_REMOVED lines=18> */
[----:B------:R-:W5:Y:S01]  /*3990*/  LDSM.16.M88.4 R184, [R229+0x8080] ;  /* 0x00808000e5b8783b */ /* 0x000f620000000200 */
        /* <DEDUP_REMOVED lines=8> */
[--C-:B------:R-:W-:Y:S03]  /*3a20*/  FFMA.FTZ R13, R13, c[0x0][0x29c], -R200.reuse ;  /* 0x0000a7000d0d7a23 */ /* 0x100fe600000108c8 */
        /* <DEDUP_REMOVED lines=12> */
[----:B------:R-:W1:Y:S07]  /*3af0*/  LDSM.16.M88.4 R172, [R228+0x8080] ;  /* 0x00808000e4ac783b */ /* 0x000e6e0000000200 */
[C---:B----4-:R-:W-:Y:S08]  /*3b00*/  HMMA.16816.F32 R28, R168.reuse, R176, R28 ;  /* 0x000000b0a81c723c */ /* 0x050ff0000000181c */
[----:B------:R-:W-:Y:S01]  /*3b10*/  HMMA.16816.F32 R32, R168, R178, R32 ;  /* 0x000000b2a820723c */ /* 0x000fe20000001820 */
[----:B------:R-:W-:Y:S05]  /*3b20*/  LDSM.16.M88.4 R168, [R230+0x1a080] ;  /* 0x01a08000e6a8783b */ /* 0x000fea0000000200 */
[----:B------:R-:W2:Y:S02]  /*3b30*/  LDSM.16.M88.4 R176, [R2+0xa080] ;  /* 0x00a0800002b0783b */ /* 0x000ea40000000200 */
[C---:B-----5:R-:W-:Y:S08]  /*3b40*/  HMMA.16816.F32 R20, R180.reuse, R184, R20 ;  /* 0x000000b8b414723c */ /* 0x060ff00000001814 */
[C---:B------:R-:W-:Y:S01]  /*3b50*/  HMMA.16816.F32 R24, R180.reuse, R186, R24 ;  /* 0x000000bab418723c */ /* 0x040fe20000001818 */
[----:B------:R-:W3:Y:S07]  /*3b60*/  LDSM.16.M88.4 R184, [R2+0xb080] ;  /* 0x00b0800002b8783b */ /* 0x000eee0000000200 */
[C---:B------:R-:W-:Y:S08]  /*3b70*/  HMMA.16816.F32 R28, R180.reuse, R188, R28 ;  /* 0x000000bcb41c723c */ /* 0x040ff0000000181c */
[----:B------:R-:W-:Y:S01]  /*3b80*/  HMMA.16816.F32 R32, R180, R190, R32 ;  /* 0x000000beb420723c */ /* 0x000fe20000001820 */
[----:B------:R-:W-:Y:S05]  /*3b90*/  LDSM.16.M88.4 R180, [R3+0xa080] ;  /* 0x00a0800003b4783b */ /* 0x000fea0000000200 */
[----:B------:R-:W-:Y:S02]  /*3ba0*/  LDSM.16.M88.4 R188, [R3+0xb080] ;  /* 0x00b0800003bc783b */ /* 0x000fe40000000200 */
[C---:B-1----:R-:W-:Y:S08]  /*3bb0*/  HMMA.16816.F32 R20, R164.reuse, R172, R20 ;  /* 0x000000aca414723c */ /* 0x042ff00000001814 */
[C---:B------:R-:W-:Y:S01]  /*3bc0*/  HMMA.16816.F32 R24, R164.reuse, R174, R24 ;  /* 0x000000aea418723c */ /* 0x040fe20000001818 */
[----:B------:R-:W1:Y:S07]  /*3bd0*/  LDSM.16.M88.4 R172, [R231+0x1a080] ;  /* 0x01a08000e7ac783b */ /* 0x000e6e0000000200 */
[C---:B------:R-:W-:Y:S08]  /*3be0*/  HMMA.16816.F32 R28, R164.reuse, R192, R28 ;  /* 0x000000c0a41c723c */ /* 0x040ff0000000181c */
[----:B------:R-:W-:Y:S01]  /*3bf0*/  HMMA.16816.F32 R32, R164, R194, R32 ;  /* 0x000000c2a420723c */ /* 0x000fe20000001820 */
[----:B------:R-:W-:Y:S05]  /*3c00*/  LDSM.16.M88.4 R164, [R234+0x1a080] ;  /* 0x01a08000eaa4783b */ /* 0x000fea0000000200 */
[----:B------:R-:W-:Y:S02]  /*3c10*/  LDSM.16.M88.4 R192, [R229+0xb080] ;  /* 0x00b08000e5c0783b */ /* 0x000fe40000000200 */
[C---:B--2---:R-:W-:Y:S08]  /*3c20*/  HMMA.16816.F32 R20, R168.reuse, R176, R20 ;  /* 0x000000b0a814723c */ /* 0x044ff00000001814 */
[C---:B------:R-:W-:Y:S01]  /*3c30*/  HMMA.16816.F32 R24, R168.reuse, R178, R24 ;  /* 0x000000b2a818723c */ /* 0x040fe20000001818 */
[----:B------:R-:W2:Y:S07]  /*3c40*/  LDSM.16.M88.4 R176, [R229+0xa080] ;  /* 0x00a08000e5b0783b */ /* 0x000eae0000000200 */
[C---:B---3--:R-:W-:Y:S08]  /*3c50*/  HMMA.16816.F32 R28, R168.reuse, R184, R28 ;  /* 0x000000b8a81c723c */ /* 0x048ff0000000181c */
        /* <DEDUP_REMOVED lines=36> */
[----:B------:R-:W3:Y:S07]  /*3ea0*/  LDSM.16.M88.4 R164, [R228+0xd080] ;  /* 0x00d08000e4a4783b */ /* 0x000eee0000000200 */
[C---:B--2---:R-:W-:Y:S08]  /*3eb0*/  HMMA.16816.F32 R20, R168.reuse, R176, R20 ;  /* 0x000000b0a814723c */ /* 0x044ff00000001814 */
[C---:B------:R-:W-:Y:S01]  /*3ec0*/  HMMA.16816.F32 R24, R168.reuse, R178, R24 ;  /* 0x000000b2a818723c */ /* 0x040fe20000001818 */
[----:B------:R-:W2:Y:S07]  /*3ed0*/  LDSM.16.M88.4 R176, [R230+0x1e080] ;  /* 0x01e08000e6b0783b */ /* 0x000eae0000000200 */
[C---:B------:R-:W-:Y:S01]  /*3ee0*/  HMMA.16816.F32 R28, R168.reuse, R184, R28 ;  /* 0x000000b8a81c723c */ /* 0x040fe2000000181c */
[----:B------:R-:W-:Y:S07]  /*3ef0*/  MUFU.EX2 R185, R9 ;  /* 0x0000000900b97308 */ /* 0x000fee0000000800 */
[----:B------:R-:W-:Y:S01]  /*3f00*/  HMMA.16816.F32 R32, R168, R186, R32 ;  /* 0x000000baa820723c */ /* 0x000fe20000001820 */
[----:B------:R-:W4:Y:S02]  /*3f10*/  LDSM.16.M88.4 R168, [R2+0xf080] ;  /* 0x00f0800002a8783b */ /* 0x000f240000000200 */
[----:B------:R-:W5:Y:S05]  /*3f20*/  MUFU.EX2 R186, R8 ;  /* 0x0000000800ba7308 */ /* 0x000f6a0000000800 */
[C---:B-1----:R-:W-:Y:S05]  /*3f30*/  HMMA.16816.F32 R20, R172.reuse, R180, R20 ;  /* 0x000000b4ac14723c */ /* 0x042fea0000001814 */
[----:B------:R-:W-:Y:S03]  /*3f40*/  MUFU.EX2 R187, R5 ;  /* 0x0000000500bb7308 */ /* 0x000fe60000000800 */
[C---:B------:R-:W-:Y:S01]  /*3f50*/  HMMA.16816.F32 R24, R172.reuse, R182, R24 ;  /* 0x000000b6ac18723c */ /* 0x040fe20000001818 */
[----:B------:R-:W-:Y:S06]  /*3f60*/  LDSM.16.M88.4 R180, [R3+0xf080] ;  /* 0x00f0800003b4783b */ /* 0x000fec0000000200 */
[----:B------:R-:W1:Y:S01]  /*3f70*/  MUFU.EX2 R184, R12 ;  /* 0x0000000c00b87308 */ /* 0x000e620000000800 */
[C---:B---3--:R-:W-:Y:S08]  /*3f80*/  HMMA.16816.F32 R28, R172.reuse, R164, R28 ;  /* 0x000000a4ac1c723c */ /* 0x048ff0000000181c */
[----:B------:R-:W-:Y:S01]  /*3f90*/  HMMA.16816.F32 R32, R172, R166, R32 ;  /* 0x000000a6ac20723c */ /* 0x000fe20000001820 */
[----:B------:R-:W-:Y:S01]  /*3fa0*/  LDSM.16.M88.4 R164, [R231+0x1e080] ;  /* 0x01e08000e7a4783b */ /* 0x000fe20000000200 */
[----:B------:R-:W-:Y:S04]  /*3fb0*/  MUFU.EX2 R12, R16 ;  /* 0x00000010000c7308 */ /* 0x000fe80000000800 */
[----:B------:R-:W3:Y:S02]  /*3fc0*/  LDSM.16.M88.4 R172, [R3+0xe080] ;  /* 0x00e0800003ac783b */ /* 0x000ee40000000200 */
[C---:B--2---:R-:W-:Y:S04]  /*3fd0*/  HMMA.16816.F32 R20, R176.reuse, R188, R20 ;  /* 0x000000bcb014723c */ /* 0x044fe80000001814 */
[----:B------:R2:W1:Y:S04]  /*3fe0*/  MUFU.EX2 R188, R4 ;  /* 0x0000000400bc7308 */ /* 0x0004680000000800 */
[C---:B------:R-:W-:Y:S08]  /*3ff0*/  HMMA.16816.F32 R24, R176.reuse, R190, R24 ;  /* 0x000000beb018723c */ /* 0x040ff00000001818 */
[C---:B----4-:R-:W-:Y:S08]  /*4000*/  HMMA.16816.F32 R28, R176.reuse, R168, R28 ;  /* 0x000000a8b01c723c */ /* 0x050ff0000000181c */
[----:B------:R-:W-:Y:S01]  /*4010*/  HMMA.16816.F32 R32, R176, R170, R32 ;  /* 0x000000aab020723c */ /* 0x000fe20000001820 */
[----:B------:R-:W-:Y:S03]  /*4020*/  LDSM.16.M88.4 R168, [R234+0x1e080] ;  /* 0x01e08000eaa8783b */ /* 0x000fe60000000200 */
[----:B--2---:R-:W-:Y:S02]  /*4030*/  FSEL R4, R6, -INF , !P0 ;  /* 0xff80000006047808 */ /* 0x004fe40004000000 */
[----:B------:R-:W2:Y:S01]  /*4040*/  LDSM.16.M88.4 R176, [R229+0xe080] ;  /* 0x00e08000e5b0783b */ /* 0x000ea20000000200 */
[----:B------:R-:W-:Y:S02]  /*4050*/  ISETP.GT.AND P0, PT, R198, 0x1, P2 ;  /* 0x00000001c600780c */ /* 0x000fe40001704270 */
[--C-:B------:R-:W-:Y:S02]  /*4060*/  FFMA.FTZ R4, R4, c[0x0][0x29c], -R201.reuse ;  /* 0x0000a70004047a23 */ /* 0x100fe400000108c9 */
[----:B------:R-:W-:Y:S01]  /*4070*/  ISETP.LT.OR P0, PT, R199, 0x2, P0 ;  /* 0x00000002c700780c */ /* 0x000fe20000701670 */
[C---:B---3--:R-:W-:Y:S05]  /*4080*/  HMMA.16816.F32 R20, R164.reuse, R172, R20 ;  /* 0x000000aca414723c */ /* 0x048fea0000001814 */
        /* <DEDUP_REMOVED lines=14> */
[C---:B--2---:R-:W-:Y:S01]  /*4170*/  HMMA.16816.F32 R20, R168.reuse, R176, R20 ;  /* 0x000000b0a814723c */ /* 0x044fe20000001814 */
[----:B------:R2:W-:Y:S07]  /*4180*/  MUFU.EX2 R176, R4 ;  /* 0x0000000400b07308 */ /* 0x0005ee0000000800 */
[C---:B------:R-:W-:Y:S08]  /*4190*/  HMMA.16816.F32 R24, R168.reuse, R178, R24 ;  /* 0x000000b2a818723c */ /* 0x040ff00000001818 */
[C---:B---3--:R-:W-:Y:S01]  /*41a0*/  HMMA.16816.F32 R28, R168.reuse, R172, R28 ;  /* 0x000000aca81c723c */ /* 0x048fe2000000181c */
[----:B------:R3:W-:Y:S07]  /*41b0*/  MUFU.EX2 R172, R8 ;  /* 0x0000000800ac7308 */ /* 0x0007ee0000000800 */
[----:B------:R-:W-:Y:S01]  /*41c0*/  HMMA.16816.F32 R32, R168, R174, R32 ;  /* 0x000000aea820723c */ /* 0x000fe20000001820 */
[----:B--2---:R-:W2:Y:S02]  /*41d0*/  LDSM.16.M88.4 R4, [R228+0xf080] ;  /* 0x00f08000e404783b */ /* 0x004ea40000000200 */
[----:B------:R1:W-:Y:S05]  /*41e0*/  MUFU.EX2 R169, R9 ;  /* 0x0000000900a97308 */ /* 0x0003ea0000000800 */
[C---:B----4-:R-:W-:Y:S01]  /*41f0*/  HMMA.16816.F32 R20, R164.reuse, R180, R20 ;  /* 0x000000b4a414723c */ /* 0x050fe20000001814 */
[----:B---3--:R-:W3:Y:S07]  /*4200*/  LDS R8, [R241.X4+0x20180] ;  /* 0x02018000f1087984 */ /* 0x008eee0000004800 */
[C---:B------:R-:W-:Y:S04]  /*4210*/  HMMA.16816.F32 R24, R164.reuse, R182, R24 ;  /* 0x000000b6a418723c */ /* 0x040fe80000001818 */
[----:B-1----:R-:W-:Y:S02]  /*4220*/  FSEL R9, R11, -INF , !P0 ;  /* 0xff8000000b097808 */ /* 0x002fe40004000000 */
[----:B------:R-:W-:Y:S03]  /*4230*/  ISETP.GT.AND P0, PT, R198, 0x20, P2 ;  /* 0x00000020c600780c */ /* 0x000fe60001704270 */
[--C-:B------:R-:W-:Y:S01]  /*4240*/  FFMA.FTZ R9, R9, c[0x0][0x29c], -R201.reuse ;  /* 0x0000a70009097a23 */ /* 0x100fe200000108c9 */
[----:B------:R-:W-:Y:S02]  /*4250*/  ISETP.LT.OR P0, PT, R199, 0x21, P0 ;  /* 0x00000021c700780c */ /* 0x000fe40000701670 */
[----:B-----5:R-:W-:Y:S01]  /*4260*/  F2FP.PACK_AB R11, R185, R186 ;  /* 0x000000bab90b723e */ /* 0x020fe200000000ff */
[----:B------:R1:W4:Y:S01]  /*4270*/  MUFU.EX2 R168, R9 ;  /* 0x0000000900a87308 */ /* 0x0003220000000800 */
[C---:B--2---:R-:W-:Y:S07]  /*4280*/  HMMA.16816.F32 R28, R164.reuse, R4, R28 ;  /* 0x00000004a41c723c */ /* 0x044fee000000181c */
[----:B------:R-:W-:Y:S01]  /*4290*/  FSEL R5, R18, -INF , !P1 ;  /* 0xff80000012057808 */ /* 0x000fe20004800000 */
[----:B------:R-:W-:Y:S04]  /*42a0*/  HMMA.16816.F32 R32, R164, R6, R32 ;  /* 0x00000006a420723c */ /* 0x000fe80000001820 */
[--C-:B------:R-:W-:Y:S03]  /*42b0*/  FFMA.FTZ R5, R5, c[0x0][0x29c], -R201.reuse ;  /* 0x0000a70005057a23 */ /* 0x100fe600000108c9 */
[----:B------:R-:W-:Y:S01]  /*42c0*/  F2FP.PACK_AB R6, R13, R184 ;  /* 0x000000b80d06723e */ /* 0x000fe200000000ff */
[--C-:B---3--:R-:W-:Y:S01]  /*42d0*/  FADD.FTZ R21, R21, -R8.reuse ;  /* 0x8000000815157221 */ /* 0x108fe20000010000 */
[----:B-1----:R-:W-:Y:S03]  /*42e0*/  FSEL R9, R14, -INF , !P0 ;  /* 0xff8000000e097808 */ /* 0x002fe60004000000 */
        /* <DEDUP_REMOVED lines=11> */
[----:B------:R-:W-:Y:S01]  /*43a0*/  ISETP.GT.AND P0, PT, R198, 0x31, P2 ;  /* 0x00000031c600780c */ /* 0x000fe20001704270 */
[--C-:B------:R-:W-:Y:S02]  /*43b0*/  FADD.FTZ R33, R33, -R8.reuse ;  /* 0x8000000821217221 */ /* 0x100fe40000010000 */
[--C-:B------:R-:W-:Y:S01]  /*43c0*/  FFMA.FTZ R4, R15, c[0x0][0x29c], -R201.reuse ;  /* 0x0000a7000f047a23 */ /* 0x100fe200000108c9 */
[----:B------:R-:W-:Y:S01]  /*43d0*/  ISETP.LT.OR P0, PT, R199, 0x32, P0 ;  /* 0x00000032c700780c */ /* 0x000fe20000701670 */
[--C-:B------:R-:W-:Y:S02]  /*43e0*/  FADD.FTZ R28, R28, -R8.reuse ;  /* 0x800000081c1c7221 */ /* 0x100fe40000010000 */
[----:B------:R2:W3:Y:S01]  /*43f0*/  MUFU.EX2 R16, R4 ;  /* 0x0000000400107308 */ /* 0x0004e20000000800 */
[----:B------:R-:W-:Y:S01]  /*4400*/  FSEL R19, R19, -INF , !P0 ;  /* 0xff80000013137808 */ /* 0x000fe20004000000 */
[----:B------:R-:W-:Y:S01]  /*4410*/  FADD.FTZ R32, R32, -R8 ;  /* 0x8000000820207221 */ /* 0x000fe20000010000 */
[----:B------:R-:W-:Y:S01]  /*4420*/  F2FP.PACK_AB R8, R200, R12 ;  /* 0x0000000cc808723e */ /* 0x000fe200000000ff */
[----:B------:R-:W-:Y:S01]  /*4430*/  FMUL.FTZ R20, R188, R20 ;  /* 0x00000014bc147220 */ /* 0x000fe20000410000 */
[----:B------:R-:W-:Y:S01]  /*4440*/  PLOP3.LUT P0, PT, PT, PT, UP0, 0x80, 0x0 ;  /* 0x000000000000781c */ /* 0x000fe20003f0f008 */
[----:B------:R-:W-:Y:S02]  /*4450*/  FFMA.FTZ R201, R19, c[0x0][0x29c], -R201 ;  /* 0x0000a70013c97a23 */ /* 0x000fe400000108c9 */
[----:B------:R-:W-:Y:S02]  /*4460*/  FMUL.FTZ R24, R186, R24 ;  /* 0x00000018ba187220 */ /* 0x000fe40000410000 */
[----:B------:R4:W-:Y:S01]  /*4470*/  MUFU.EX2 R15, R5 ;  /* 0x00000005000f7308 */ /* 0x0009e20000000800 */
[----:B------:R-:W-:Y:S02]  /*4480*/  FMUL.FTZ R10, R185, R25 ;  /* 0x00000019b90a7220 */ /* 0x000fe40000410000 */
[----:B------:R-:W-:Y:S02]  /*4490*/  FMUL.FTZ R28, R184, R28 ;  /* 0x0000001cb81c7220 */ /* 0x000fe40000410000 */
[----:B-1----:R-:W-:Y:S01]  /*44a0*/  FMUL.FTZ R9, R187, R21 ;  /* 0x00000015bb097220 */ /* 0x002fe20000410000 */
[----:B------:R-:W-:Y:S01]  /*44b0*/  F2FP.PACK_AB R10, R10, R24 ;  /* 0x000000180a0a723e */ /* 0x000fe200000000ff */
[----:B------:R-:W-:Y:S02]  /*44c0*/  FMUL.FTZ R13, R13, R29 ;  /* 0x0000001d0d0d7220 */ /* 0x000fe40000410000 */
[----:B------:R-:W-:Y:S01]  /*44d0*/  FMUL.FTZ R32, R12, R32 ;  /* 0x000000200c207220 */ /* 0x000fe20000410000 */
[----:B------:R-:W1:Y:S01]  /*44e0*/  MUFU.EX2 R201, R201 ;  /* 0x000000c900c97308 */ /* 0x000e620000000800 */
[----:B------:R-:W-:Y:S01]  /*44f0*/  F2FP.PACK_AB R9, R9, R20 ;  /* 0x000000140909723e */ /* 0x000fe200000000ff */
[----:B------:R-:W-:Y:S01]  /*4500*/  FMUL.FTZ R12, R200, R33 ;  /* 0x00000021c80c7220 */ /* 0x000fe20000410000 */
[----:B------:R-:W-:Y:S01]  /*4510*/  F2FP.PACK_AB R13, R13, R28 ;  /* 0x0000001c0d0d723e */ /* 0x000fe200000000ff */
[----:B--2---:R-:W2:Y:S03]  /*4520*/  LDS R4, [R241.X4+0x201a0] ;  /* 0x0201a000f1047984 */ /* 0x004ea60000004800 */
[----:B------:R-:W-:Y:S02]  /*4530*/  F2FP.PACK_AB R12, R12, R32 ;  /* 0x000000200c0c723e */ /* 0x000fe400000000ff */
[----:B------:R-:W-:Y:S01]  /*4540*/  STS [R244+0x20280], R14 ;  /* 0x0202800ef4007388 */ /* 0x000fe20000000800 */
        /* <DEDUP_REMOVED lines=141> */
[----:B-123--:R-:W2:Y:S01]  /*4e20*/  LDL.64 R206, [R1+0x18] ;  /* 0x0000180001ce7983 */ /* 0x00eea20000100a00 */
[----:B------:R-:W-:Y:S01]  /*4e30*/  ULDC.64 UR4, c[0x0][0x208] ;  /* 0x0000820000047ab9 */ /* 0x000fe20000000a00 */
[----:B------:R-:W-:Y:S01]  /*4e40*/  LOP3.LUT P5, RZ, R242, 0x1, RZ, 0xc0, !PT ;  /* 0x00000001f2ff7812 */ /* 0x000fe200078ac0ff */
[----:B------:R-:W-:Y:S01]  /*4e50*/  USHF.L.U32 UR18, UR11, 0x6, URZ ;  /* 0x000000060b127899 */ /* 0x000fe2000800063f */
[----:B------:R-:W3:Y:S01]  /*4e60*/  LDL.64 R204, [R1] ;  /* 0x0000000001cc7983 */ /* 0x000ee20000100a00 */
[----:B------:R-:W-:Y:S01]  /*4e70*/  USHF.R.S32.HI UR15, URZ, 0x1f, UR11 ;  /* 0x0000001f3f0f7899 */ /* 0x000fe2000801140b */
[----:B------:R-:W-:Y:S01]  /*4e80*/  IMAD.U32 R11, RZ, RZ, UR9 ;  /* 0x00000009ff0b7e24 */ /* 0x000fe2000f8e00ff */
[----:B------:R-:W-:Y:S01]  /*4e90*/  UIMAD.WIDE.U32 UR20, UR11, UR4, URZ ;  /* 0x000000040b1472a5 */ /* 0x000fe2000f8e003f */
[----:B------:R-:W4:Y:S01]  /*4ea0*/  LDL R203, [R1+0x30] ;  /* 0x0000300001cb7983 */ /* 0x000f220000100800 */
[----:B------:R-:W-:Y:S01]  /*4eb0*/  UIMAD UR15, UR15, UR4, URZ ;  /* 0x000000040f0f72a4 */ /* 0x000fe2000f8e023f */
[----:B------:R-:W-:Y:S01]  /*4ec0*/  IMAD.U32 R8, RZ, RZ, UR18 ;  /* 0x00000012ff087e24 */ /* 0x000fe2000f8e00ff */
[----:B------:R-:W-:Y:S01]  /*4ed0*/  USHF.L.U32 UR4, UR20, 0x6, URZ ;  /* 0x0000000614047899 */ /* 0x000fe2000800063f */
[----:B------:R-:W5:Y:S01]  /*4ee0*/  LDL R202, [R1+0x10] ;  /* 0x0000100001ca7983 */ /* 0x000f620000100800 */
[----:B------:R-:W-:Y:S01]  /*4ef0*/  UIMAD UR15, UR11, UR5, UR15 ;  /* 0x000000050b0f72a4 */ /* 0x000fe2000f8e020f */
[----:B------:R-:W-:Y:S01]  /*4f00*/  IMAD.U32 R15, RZ, RZ, UR18 ;  /* 0x00000012ff0f7e24 */ /* 0x000fe2000f8e00ff */
[----:B------:R-:W-:Y:S01]  /*4f10*/  IADD3 R8, -R248, UR13, -R8 ;  /* 0x0000000df8087c10 */ /* 0x000fe2000fffe908 */
[----:B------:R-:W-:Y:S01]  /*4f20*/  IMAD.U32 R17, RZ, RZ, UR8 ;  /* 0x00000008ff117e24 */ /* 0x000fe2000f8e00ff */
[----:B------:R-:W-:Y:S02]  /*4f30*/  UIADD3 UR15, UR21, UR15, URZ ;  /* 0x0000000f150f7290 */ /* 0x000fe4000fffe03f */
[----:B------:R-:W-:Y:S02]  /*4f40*/  ISETP.LT.OR P4, PT, R8, 0x1, !P5 ;  /* 0x000000010800780c */ /* 0x000fe40006f81670 */
[----:B------:R-:W-:Y:S01]  /*4f50*/  USHF.L.U64.HI UR15, UR20, 0x6, UR15 ;  /* 0x00000006140f7899 */ /* 0x000fe2000801020f */
[----:B--2---:R-:W-:Y:S02]  /*4f60*/  IADD3 R13, P0, R206, UR18, RZ ;  /* 0x00000012ce0d7c10 */ /* 0x004fe4000ff1e0ff */
[C---:B---3--:R-:W-:Y:S02]  /*4f70*/  IADD3 R9, P3, R204.reuse, UR4, RZ ;  /* 0x00000004cc097c10 */ /* 0x048fe4000ff7e0ff */
[----:B------:R-:W-:Y:S02]  /*4f80*/  IADD3 R11, P2, P1, R204, UR4, R11 ;  /* 0x00000004cc0b7c10 */ /* 0x000fe4000f95e00b */
[----:B----4-:R-:W-:Y:S02]  /*4f90*/  LEA.HI.X.SX32 R15, R15, R203, 0x1, P0 ;  /* 0x000000cb0f0f7211 */ /* 0x010fe400000f0eff */
[C---:B------:R-:W-:Y:S02]  /*4fa0*/  LEA R14, P0, R13.reuse, c[0x0][0x280], 0x2 ;  /* 0x0000a0000d0e7a11 */ /* 0x040fe400078010ff */
[----:B-----5:R-:W-:Y:S02]  /*4fb0*/  IADD3.X R16, R202, UR15, RZ, P3, !PT ;  /* 0x0000000fca107c10 */ /* 0x020fe40009ffe4ff */
[----:B------:R-:W-:Y:S02]  /*4fc0*/  LOP3.LUT P3, RZ, R242, 0x2, RZ, 0xc0, !PT ;  /* 0x00000002f2ff7812 */ /* 0x000fe4000786c0ff */
[----:B------:R-:W-:Y:S02]  /*4fd0*/  LEA.HI.X R15, R13, c[0x0][0x284], R15, 0x2, P0 ;  /* 0x0000a1000d0f7a11 */ /* 0x000fe400000f140f */
[----:B------:R-:W-:Y:S02]  /*4fe0*/  ISETP.LT.OR P0, PT, R8, 0x1, !P3 ;  /* 0x000000010800780c */ /* 0x000fe40005f01670 */
[----:B------:R-:W-:Y:S02]  /*4ff0*/  IADD3.X R17, R202, UR15, R17, P2, P1 ;  /* 0x0000000fca117c10 */ /* 0x000fe400097e2411 */
[----:B------:R-:W1:Y:S01]  /*5000*/  S2R R202, SR_TID.X ;  /* 0x0000000000ca7919 */ /* 0x000e620000002100 */
[----:B------:R-:W-:Y:S02]  /*5010*/  LEA R12, P2, R9, c[0x0][0x1f0], 0x1 ;  /* 0x00007c00090c7a11 */ /* 0x000fe400078408ff */
[----:B------:R-:W-:Y:S02]  /*5020*/  LEA R10, P1, R11, c[0x0][0x1f0], 0x1 ;  /* 0x00007c000b0a7a11 */ /* 0x000fe400078208ff */
[----:B------:R-:W-:Y:S02]  /*5030*/  LEA.HI.X R13, R9, c[0x0][0x1f4], R16, 0x1, P2 ;  /* 0x00007d00090d7a11 */ /* 0x000fe400010f0c10 */
[----:B------:R-:W-:Y:S02]  /*5040*/  LEA.HI.X R11, R11, c[0x0][0x1f4], R17, 0x1, P1 ;  /* 0x00007d000b0b7a11 */ /* 0x000fe400008f0c11 */
[----:B------:R-:W-:Y:S01]  /*5050*/  LOP3.LUT P1, RZ, R242, 0x4, RZ, 0xc0, !PT ;  /* 0x00000004f2ff7812 */ /* 0x000fe2000782c0ff */
[----:B------:R-:W-:Y:S01]  /*5060*/  @!PT LDS RZ, [RZ] ;  /* 0x00000000fffff984 */ /* 0x000fe20000000800 */
[----:B------:R-:W-:Y:S01]  /*5070*/  @!PT LDS RZ, [RZ] ;  /* 0x00000000fffff984 */ /* 0x000fe20000000800 */
[----:B------:R-:W-:Y:S01]  /*5080*/  @!PT LDS RZ, [RZ] ;  /* 0x00000000fffff984 */ /* 0x000fe20000000800 */
[----:B------:R2:W-:Y:S01]  /*5090*/  LDGSTS.E.BYPASS.LTC128B.128 [R240+0x18080], [R12.64], !P4 ;  /* 0x180800000cf07fae */ /* 0x0005e2000e101d50 */
[C---:B------:R-:W-:Y:S02]  /*50a0*/  ISETP.LT.OR P3, PT, R8.reuse, 0x21, !P3 ;  /* 0x000000210800780c */ /* 0x040fe40005f61670 */
[----:B------:R-:W-:Y:S01]  /*50b0*/  ISETP.LT.OR P2, PT, R8, 0x1, !P1 ;  /* 0x000000010800780c */ /* 0x000fe20004f41670 */
[----:B------:R2:W-:Y:S01]  /*50c0*/  LDGSTS.E.BYPASS.LTC128B.128 [R240+0x1a080], [R12.64+0x80], !P0 ;  /* 0x1a0800800cf07fae */ /* 0x0005e2000c101d50 */
[----:B------:R-:W-:Y:S02]  /*50d0*/  LOP3.LUT P0, RZ, R242, 0x8, RZ, 0xc0, !PT ;  /* 0x00000008f2ff7812 */ /* 0x000fe4000780c0ff */
[C---:B------:R-:W-:Y:S02]  /*50e0*/  ISETP.LT.OR P1, PT, R8.reuse, 0x21, !P1 ;  /* 0x000000210800780c */ /* 0x040fe40004f21670 */
[C---:B------:R-:W-:Y:S02]  /*50f0*/  ISETP.LT.OR P4, PT, R8.reuse, 0x1, !P0 ;  /* 0x000000010800780c */ /* 0x040fe40004781670 */
[C---:B------:R-:W-:Y:S05]  /*5100*/  ISETP.LT.OR P0, PT, R8.reuse, 0x21, !P0 ;  /* 0x000000210800780c */ /* 0x040fea0004701670 */
[----:B------:R2:W-:Y:S01]  /*5110*/  LDGSTS.E.BYPASS.LTC128B.128 [R240+0x1c080], [R12.64+0x100], !P2 ;  /* 0x1c0801000cf07fae */ /* 0x0005e2000d101d50 */
[----:B------:R-:W-:Y:S02]  /*5120*/  ISETP.LT.OR P2, PT, R8, 0x21, !P5 ;  /* 0x000000210800780c */ /* 0x000fe40006f41670 */
[C---:B-1----:R-:W-:Y:S03]  /*5130*/  ISETP.GT.AND P5, PT, R202.reuse, 0xf, PT ;  /* 0x0000000fca00780c */ /* 0x042fe60003fa4270 */
[----:B------:R2:W-:Y:S08]  /*5140*/  LDGSTS.E.BYPASS.LTC128B.128 [R240+0x1e080], [R12.64+0x180], !P4 ;  /* 0x1e0801800cf07fae */ /* 0x0005f0000e101d50 */
[----:B------:R2:W-:Y:S02]  /*5150*/  LDGSTS.E.BYPASS.LTC128B.128 [R240+0x19080], [R10.64], !P2 ;  /* 0x190800000af07fae */ /* 0x0005e4000d101d50 */
[----:B------:R-:W-:Y:S02]  /*5160*/  @!P5 IMAD.SHL.U32 R8, R202, 0x10, RZ ;  /* 0x00000010ca08d824 */ /* 0x000fe400078e00ff */
[----:B------:R2:W-:Y:S04]  /*5170*/  LDGSTS.E.BYPASS.LTC128B.128 [R240+0x1b080], [R10.64+0x80], !P3 ;  /* 0x1b0800800af07fae */ /* 0x0005e8000d901d50 */
[----:B------:R2:W-:Y:S04]  /*5180*/  LDGSTS.E.BYPASS.LTC128B.128 [R240+0x1d080], [R10.64+0x100], !P1 ;  /* 0x1d0801000af07fae */ /* 0x0005e8000c901d50 */
[----:B------:R2:W-:Y:S04]  /*5190*/  LDGSTS.E.BYPASS.LTC128B.128 [R240+0x1f080], [R10.64+0x180], !P0 ;  /* 0x1f0801800af07fae */ /* 0x0005e8000c101d50 */
[----:B------:R2:W-:Y:S02]  /*51a0*/  @!P5 LDGSTS.E.BYPASS.LTC128B.128 [R8+0x20180], [R14.64] ;  /* 0x201800000e08dfae */ /* 0x0005e4000b901d50 */
.L_x_805:
        /* <DEDUP_REMOVED lines=92> */
[----:B--2---:R-:W2:Y:S01]  /*5770*/  LDL.64 R180, [R1+0x20] ;  /* 0x0000200001b47983 */ /* 0x004ea20000100a00 */
[----:B------:R-:W-:Y:S01]  /*5780*/  ULDC.64 UR4, c[0x0][0x178] ;  /* 0x00005e0000047ab9 */ /* 0x000fe20000000a00 */
[----:B------:R-:W-:Y:S01]  /*5790*/  LOP3.LUT P4, RZ, R243, 0x1, RZ, 0xc0, !PT ;  /* 0x00000001f3ff7812 */ /* 0x000fe2000788c0ff */
[----:B------:R-:W-:Y:S01]  /*57a0*/  USHF.L.U32 UR15, UR11, 0x6, URZ ;  /* 0x000000060b0f7899 */ /* 0x000fe2000800063f */
[----:B------:R-:W5:Y:S01]  /*57b0*/  LDL R225, [R1+0x38] ;  /* 0x0000380001e17983 */ /* 0x000f620000100800 */
[----:B------:R-:W-:Y:S02]  /*57c0*/  USHF.R.S32.HI UR18, URZ, 0x1f, UR11 ;  /* 0x0000001f3f127899 */ /* 0x000fe4000801140b */
[----:B------:R-:W-:Y:S01]  /*57d0*/  UIMAD.WIDE.U32 UR22, UR11, UR4, URZ ;  /* 0x000000040b1672a5 */ /* 0x000fe2000f8e003f */
[----:B----4-:R-:W4:Y:S01]  /*57e0*/  LDL.64 R226, [R1+0x8] ;  /* 0x0000080001e27983 */ /* 0x010f220000100a00 */
[----:B------:R-:W-:Y:S01]  /*57f0*/  UIMAD UR18, UR18, UR4, URZ ;  /* 0x00000004121272a4 */ /* 0x000fe2000f8e023f */
[----:B------:R-:W-:Y:S01]  /*5800*/  IMAD.U32 R4, RZ, RZ, UR15 ;  /* 0x0000000fff047e24 */ /* 0x000fe2000f8e00ff */
[----:B------:R-:W-:Y:S01]  /*5810*/  USHF.L.U32 UR19, UR22, 0x6, URZ ;  /* 0x0000000616137899 */ /* 0x000fe2000800063f */
[----:B---3--:R-:W3:Y:S01]  /*5820*/  LDL R224, [R1+0x14] ;  /* 0x0000140001e07983 */ /* 0x008ee20000100800 */
[----:B------:R-:W-:Y:S01]  /*5830*/  UIMAD UR18, UR11, UR5, UR18 ;  /* 0x000000050b1272a4 */ /* 0x000fe2000f8e0212 */
[----:B------:R-:W-:Y:S01]  /*5840*/  IMAD.U32 R11, RZ, RZ, UR15 ;  /* 0x0000000fff0b7e24 */ /* 0x000fe2000f8e00ff */
[----:B------:R-:W-:Y:S01]  /*5850*/  IADD3 R4, -R248, UR13, -R4 ;  /* 0x0000000df8047c10 */ /* 0x000fe2000fffe904 */
[----:B------:R-:W-:Y:S02]  /*5860*/  ULEA UR20, UP0, UR4, UR19, 0x5 ;  /* 0x0000001304147291 */ /* 0x000fe4000f80283f */
[----:B------:R-:W-:Y:S01]  /*5870*/  UIADD3 UR18, UR23, UR18, URZ ;  /* 0x0000001217127290 */ /* 0x000fe2000fffe03f */
[----:B------:R-:W-:Y:S03]  /*5880*/  ISETP.LT.OR P3, PT, R4, 0x1, !P4 ;  /* 0x000000010400780c */ /* 0x000fe60006761670 */
[----:B------:R-:W-:Y:S04]  /*5890*/  USHF.L.U64.HI UR18, UR22, 0x6, UR18 ;  /* 0x0000000616127899 */ /* 0x000fe80008010212 */
[----:B------:R-:W-:Y:S01]  /*58a0*/  ULEA.HI.X UR4, UR4, UR18, UR5, 0x5, UP0 ;  /* 0x0000001204047291 */ /* 0x000fe200080f2c05 */
[----:B--2---:R-:W-:Y:S04]  /*58b0*/  IADD3 R9, P0, R180, UR15, RZ ;  /* 0x0000000fb4097c10 */ /* 0x004fe8000ff1e0ff */
[----:B-----5:R-:W-:Y:S02]  /*58c0*/  LEA.HI.X.SX32 R11, R11, R225, 0x1, P0 ;  /* 0x000000e10b0b7211 */ /* 0x020fe400000f0eff */
[C---:B------:R-:W-:Y:S02]  /*58d0*/  LEA R10, P2, R9.reuse, c[0x0][0x258], 0x2 ;  /* 0x00009600090a7a11 */ /* 0x040fe400078410ff */
[C---:B----4-:R-:W-:Y:S02]  /*58e0*/  IADD3 R7, P0, R226.reuse, UR20, RZ ;  /* 0x00000014e2077c10 */ /* 0x050fe4000ff1e0ff */
[----:B------:R-:W-:Y:S02]  /*58f0*/  IADD3 R5, P1, R226, UR19, RZ ;  /* 0x00000013e2057c10 */ /* 0x000fe4000ff3e0ff */
[----:B------:R-:W-:Y:S02]  /*5900*/  LEA.HI.X R11, R9, c[0x0][0x25c], R11, 0x2, P2 ;  /* 0x00009700090b7a11 */ /* 0x000fe400010f140b */
[C---:B---3--:R-:W-:Y:S02]  /*5910*/  IADD3.X R13, R224.reuse, UR4, RZ, P0, !PT ;  /* 0x00000004e00d7c10 */ /* 0x048fe400087fe4ff */
[----:B------:R-:W-:Y:S02]  /*5920*/  LEA R6, P0, R7, c[0x0][0x160], 0x1 ;  /* 0x0000580007067a11 */ /* 0x000fe400078008ff */
[----:B------:R-:W-:Y:S02]  /*5930*/  LOP3.LUT P2, RZ, R243, 0x2, RZ, 0xc0, !PT ;  /* 0x00000002f3ff7812 */ /* 0x000fe4000784c0ff */
[----:B------:R-:W-:Y:S02]  /*5940*/  IADD3.X R12, R224, UR18, RZ, P1, !PT ;  /* 0x00000012e00c7c10 */ /* 0x000fe40008ffe4ff */
[----:B------:R-:W2:Y:S01]  /*5950*/  S2R R224, SR_TID.X ;  /* 0x0000000000e07919 */ /* 0x000ea20000002100 */
[----:B------:R-:W-:Y:S02]  /*5960*/  LEA R8, P1, R5, c[0x0][0x160], 0x1 ;  /* 0x0000580005087a11 */ /* 0x000fe400078208ff */
[----:B------:R-:W-:Y:S02]  /*5970*/  LEA.HI.X R7, R7, c[0x0][0x164], R13, 0x1, P0 ;  /* 0x0000590007077a11 */ /* 0x000fe400000f0c0d */
[C---:B------:R-:W-:Y:S02]  /*5980*/  ISETP.LT.OR P0, PT, R4.reuse, 0x1, !P2 ;  /* 0x000000010400780c */ /* 0x040fe40005701670 */
[----:B------:R-:W-:Y:S02]  /*5990*/  LEA.HI.X R9, R5, c[0x0][0x164], R12, 0x1, P1 ;  /* 0x0000590005097a11 */ /* 0x000fe400008f0c0c */
[C---:B------:R-:W-:Y:S02]  /*59a0*/  LOP3.LUT P1, RZ, R243.reuse, 0x4, RZ, 0xc0, !PT ;  /* 0x00000004f3ff7812 */ /* 0x040fe4000782c0ff */
[C---:B------:R-:W-:Y:S01]  /*59b0*/  ISETP.LT.OR P2, PT, R4.reuse, 0x21, !P2 ;  /* 0x000000210400780c */ /* 0x040fe20005741670 */
[----:B------:R-:W-:Y:S01]  /*59c0*/  @!PT LDS RZ, [RZ] ;  /* 0x00000000fffff984 */ /* 0x000fe20000000800 */
[----:B------:R-:W-:Y:S01]  /*59d0*/  @!PT LDS RZ, [RZ] ;  /* 0x00000000fffff984 */ /* 0x000fe20000000800 */
[----:B------:R-:W-:Y:S01]  /*59e0*/  @!PT LDS RZ, [RZ] ;  /* 0x00000000fffff984 */ /* 0x000fe20000000800 */
[----:B------:R3:W-:Y:S01]  /*59f0*/  LDGSTS.E.BYPASS.LTC128B.128 [R240+0x10080], [R8.64], !P3 ;  /* 0x1008000008f07fae */ /* 0x0007e2000d901d50 */
[C---:B------:R-:W-:Y:S02]  /*5a00*/  ISETP.LT.OR P3, PT, R4.reuse, 0x1, !P1 ;  /* 0x000000010400780c */ /* 0x040fe40004f61670 */
[C---:B------:R-:W-:Y:S03]  /*5a10*/  ISETP.LT.OR P1, PT, R4.reuse, 0x21, !P1 ;  /* 0x000000210400780c */ /* 0x040fe60004f21670 */
[----:B------:R3:W-:Y:S01]  /*5a20*/  LDGSTS.E.BYPASS.LTC128B.128 [R240+0x12080], [R8.64+0x80], !P0 ;  /* 0x1208008008f07fae */ /* 0x0007e2000c101d50 */
[----:B------:R-:W-:Y:S04]  /*5a30*/  LOP3.LUT P0, RZ, R243, 0x8, RZ, 0xc0, !PT ;  /* 0x00000008f3ff7812 */ /* 0x000fe8000780c0ff */
[C---:B------:R-:W-:Y:S02]  /*5a40*/  ISETP.LT.OR P5, PT, R4.reuse, 0x1, !P0 ;  /* 0x000000010400780c */ /* 0x040fe400047a1670 */
[C---:B------:R-:W-:Y:S01]  /*5a50*/  ISETP.LT.OR P0, PT, R4.reuse, 0x21, !P0 ;  /* 0x000000210400780c */ /* 0x040fe20004701670 */
[----:B------:R3:W-:Y:S01]  /*5a60*/  LDGSTS.E.BYPASS.LTC128B.128 [R240+0x14080], [R8.64+0x100], !P3 ;  /* 0x1408010008f07fae */ /* 0x0007e2000d901d50 */
[----:B------:R-:W-:Y:S02]  /*5a70*/  ISETP.LT.OR P3, PT, R4, 0x21, !P4 ;  /* 0x000000210400780c */ /* 0x000fe40006761670 */
[C---:B--2---:R-:W-:Y:S07]  /*5a80*/  ISETP.GT.AND P4, PT, R224.reuse, 0xf, PT ;  /* 0x0000000fe000780c */ /* 0x044fee0003f84270 */
[----:B------:R3:W-:Y:S04]  /*5a90*/  LDGSTS.E.BYPASS.LTC128B.128 [R240+0x16080], [R8.64+0x180], !P5 ;  /* 0x1608018008f07fae */ /* 0x0007e8000e901d50 */
[----:B------:R3:W-:Y:S02]  /*5aa0*/  LDGSTS.E.BYPASS.LTC128B.128 [R240+0x11080], [R6.64], !P3 ;  /* 0x1108000006f07fae */ /* 0x0007e4000d901d50 */
[----:B------:R-:W-:Y:S02]  /*5ab0*/  @!P4 IMAD.SHL.U32 R4, R224, 0x10, RZ ;  /* 0x00000010e004c824 */ /* 0x000fe400078e00ff */
[----:B------:R3:W-:Y:S04]  /*5ac0*/  LDGSTS.E.BYPASS.LTC128B.128 [R240+0x13080], [R6.64+0x80], !P2 ;  /* 0x1308008006f07fae */ /* 0x0007e8000d101d50 */
[----:B------:R3:W-:Y:S04]  /*5ad0*/  LDGSTS.E.BYPASS.LTC128B.128 [R240+0x15080], [R6.64+0x100], !P1 ;  /* 0x1508010006f07fae */ /* 0x0007e8000c901d50 */
[----:B------:R3:W-:Y:S04]  /*5ae0*/  LDGSTS.E.BYPASS.LTC128B.128 [R240+0x17080], [R6.64+0x180], !P0 ;  /* 0x1708018006f07fae */ /* 0x0007e8000c101d50 */
[----:B------:R3:W-:Y:S02]  /*5af0*/  @!P4 LDGSTS.E.BYPASS.LTC128B.128 [R4+0x20080], [R10.64] ;  /* 0x200800000a04cfae */ /* 0x0007e4000b901d50 */
.L_x_806:
[-C--:B--23--:R-:W-:Y:S01]  /*5b00*/  HMMA.16816.F32 R4, R192, R16.reuse, RZ ;  /* 0x00000010c004723c */ /* 0x08cfe200000018ff */
[----:B------:R-:W-:Y:S01]  /*5b10*/  LDSM.16.MT88.4 R224, [R0+0x3080] ;  /* 0x0030800000e0783b */ /* 0x000fe20000004200 */
        /* <DEDUP_REMOVED lines=39> */
[----:B------:R-:W5:Y:S04]  /*5d90*/  LDSM.16.MT88.4 R200, [R0+0x7080] ;  /* 0x0070800000c8783b */ /* 0x000f680000004200 */
        /* <DEDUP_REMOVED lines=16> */
[-C--:B-----5:R-:W-:Y:S08]  /*5ea0*/  HMMA.16816.F32 R180, R196, R200.reuse, R180 ;  /* 0x000000c8c4b4723c */ /* 0x0a0ff000000018b4 */
[C---:B------:R-:W-:Y:S01]  /*5eb0*/  HMMA.16816.F32 R184, R212.reuse, R200, R184 ;  /* 0x000000c8d4b8723c */ /* 0x040fe200000018b8 */
[----:B------:R-:W5:Y:S07]  /*5ec0*/  LDL R201, [R1+0x34] ;  /* 0x0000340001c97983 */ /* 0x000f6e0000100800 */
[-C--:B------:R-:W-:Y:S01]  /*5ed0*/  HMMA.16816.F32 R188, R212, R202.reuse, R188 ;  /* 0x000000cad4bc723c */ /* 0x080fe200000018bc */
[----:B------:R-:W4:Y:S07]  /*5ee0*/  LDSM.16.MT88.4 R212, [R0+0x7880] ;  /* 0x0078800000d4783b */ /* 0x000f2e0000004200 */
[----:B------:R-:W-:Y:S01]  /*5ef0*/  HMMA.16816.F32 R192, R196, R202, R192 ;  /* 0x000000cac4c0723c */ /* 0x000fe200000018c0 */
[----:B------:R-:W5:Y:S06]  /*5f00*/  LDL.64 R202, [R1+0x28] ;  /* 0x0000280001ca7983 */ /* 0x000f6c0000100a00 */
        /* <DEDUP_REMOVED lines=13> */
[-C--:B----4-:R-:W-:Y:S08]  /*5fe0*/  HMMA.16816.F32 R180, R204, R212.reuse, R180 ;  /* 0x000000d4ccb4723c */ /* 0x090ff000000018b4 */
[C---:B------:R-:W-:Y:S08]  /*5ff0*/  HMMA.16816.F32 R184, R220.reuse, R212, R184 ;  /* 0x000000d4dcb8723c */ /* 0x040ff000000018b8 */
[-C--:B------:R-:W-:Y:S08]  /*6000*/  HMMA.16816.F32 R188, R220, R214.reuse, R188 ;  /* 0x000000d6dcbc723c */ /* 0x080ff000000018bc */
[----:B------:R-:W-:Y:S04]  /*6010*/  HMMA.16816.F32 R192, R204, R214, R192 ;  /* 0x000000d6ccc0723c */ /* 0x000fe800000018c0 */
[----:B-----5:R-:W-:Y:S01]  /*6020*/  IADD3 R197, P0, R202, UR6, RZ ;  /* 0x00000006cac57c10 */ /* 0x020fe2000ff1e0ff */
[----:B------:R-:W-:Y:S03]  /*6030*/  UMOV UR6, UR11 ;  /* 0x0000000b00067c82 */ /* 0x000fe60008000000 */
        /* <DEDUP_REMOVED lines=134> */
.L_x_796:
        /* <DEDUP_REMOVED lines=20> */
[----:B------:R-:W-:Y:S02]  /*69e0*/  LEA.HI R36, R5, R103, RZ, 0x5 ;  /* 0x0000006705247211 */ /* 0x000fe400078f28ff */
[--C-:B------:R-:W-:Y:S02]  /*69f0*/  SHF.R.S32.HI R6, RZ, 0x2, R3.reuse ;  /* 0x00000002ff067819 */ /* 0x100fe40000011403 */
[----:B------:R-:W-:Y:S02]  /*6a00*/  SHF.R.S32.HI R0, RZ, 0x1f, R3 ;  /* 0x0000001fff007819 */ /* 0x000fe40000011403 */
[----:B------:R-:W-:Y:S02]  /*6a10*/  SHF.R.S32.HI R25, RZ, 0x5, R36 ;  /* 0x00000005ff197819 */ /* 0x000fe40000011424 */
[----:B------:R-:W-:Y:S02]  /*6a20*/  LEA.HI R0, R0, R6, RZ, 0x3 ;  /* 0x0000000600007211 */ /* 0x000fe400078f18ff */
[----:B------:R-:W-:-:S02]  /*6a30*/  LEA.HI R2, R36, R25, RZ, 0x1 ;  /* 0x0000001924027211 */ /* 0x000fc400078f08ff */
[----:B------:R-:W-:Y:S02]  /*6a40*/  LOP3.LUT R0, R0, 0xfffffff8, RZ, 0xc0, !PT ;  /* 0xfffffff800007812 */ /* 0x000fe400078ec0ff */
[----:B------:R-:W-:Y:S02]  /*6a50*/  LEA.HI R5, R5, R103, RZ, 0x6 ;  /* 0x0000006705057211 */ /* 0x000fe400078f30ff */
[----:B------:R-:W-:Y:S01]  /*6a60*/  LOP3.LUT R3, R3, 0x3ffffffc, RZ, 0xc0, !PT ;  /* 0x3ffffffc03037812 */ /* 0x000fe200078ec0ff */
[----:B------:R-:W-:Y:S01]  /*6a70*/  IMAD.IADD R6, R6, 0x1, -R0 ;  /* 0x0000000106067824 */ /* 0x000fe200078e0a00 */
[----:B------:R-:W-:Y:S02]  /*6a80*/  LOP3.LUT R4, R2, 0x1ffffe, RZ, 0xc0, !PT ;  /* 0x001ffffe02047812 */ /* 0x000fe400078ec0ff */
[----:B------:R-:W-:Y:S01]  /*6a90*/  SHF.R.U32.HI R5, RZ, 0x3, R5 ;  /* 0x00000003ff057819 */ /* 0x000fe20000011605 */
[C---:B------:R-:W-:Y:S01]  /*6aa0*/  IMAD.SHL.U32 R0, R6.reuse, 0x40, RZ ;  /* 0x0000004006007824 */ /* 0x040fe200078e00ff */
[----:B------:R-:W-:Y:S01]  /*6ab0*/  LOP3.LUT P0, RZ, R6, 0x4, RZ, 0xc0, !PT ;  /* 0x0000000406ff7812 */ /* 0x000fe2000780c0ff */
[----:B------:R-:W-:Y:S01]  /*6ac0*/  IMAD.IADD R2, R103, 0x1, -R3 ;  /* 0x0000000167027824 */ /* 0x000fe200078e0a03 */
[----:B------:R-:W-:Y:S01]  /*6ad0*/  F2FP.PACK_AB R62, R63, R62 ;  /* 0x0000003e3f3e723e */ /* 0x000fe200000000ff */
[----:B------:R-:W-:Y:S01]  /*6ae0*/  IMAD.IADD R3, R25, 0x1, -R4 ;  /* 0x0000000119037824 */ /* 0x000fe200078e0a04 */
[----:B------:R-:W-:-:S02]  /*6af0*/  LOP3.LUT R0, R0, 0x1c0, RZ, 0xc0, !PT ;  /* 0x000001c000007812 */ /* 0x000fc400078ec0ff */
[----:B------:R-:W-:Y:S01]  /*6b00*/  F2FP.PACK_AB R68, R69, R68 ;  /* 0x000000444544723e */ /* 0x000fe200000000ff */
[----:B------:R-:W-:Y:S01]  /*6b10*/  IMAD R2, R3, 0x200, R2 ;  /* 0x0000020003027824 */ /* 0x000fe200078e0202 */
[----:B------:R-:W-:Y:S02]  /*6b20*/  LOP3.LUT R4, R0, 0x18, R5, 0xf8, !PT ;  /* 0x0000001800047812 */ /* 0x000fe400078ef805 */
[----:B------:R-:W-:Y:S02]  /*6b30*/  SHF.R.U32.HI R0, RZ, 0x3, R0 ;  /* 0x00000003ff007819 */ /* 0x000fe40000011600 */
[----:B------:R-:W-:Y:S02]  /*6b40*/  F2FP.PACK_AB R70, R71, R70 ;  /* 0x000000464746723e */ /* 0x000fe400000000ff */
[----:B------:R-:W-:Y:S02]  /*6b50*/  LOP3.LUT R0, R4, R0, RZ, 0x3c, !PT ;  /* 0x0000000004007212 */ /* 0x000fe400078e3cff */
[----:B------:R-:W-:-:S02]  /*6b60*/  F2FP.PACK_AB R80, R81, R80 ;  /* 0x000000505150723e */ /* 0x000fc400000000ff */
[----:B------:R-:W-:Y:S01]  /*6b70*/  F2FP.PACK_AB R82, R83, R82 ;  /* 0x000000525352723e */ /* 0x000fe200000000ff */
[----:B------:R-:W-:Y:S01]  /*6b80*/  IMAD.U32 R0, R2, 0x2, R0 ;  /* 0x0000000202007824 */ /* 0x000fe200078e0000 */
[----:B------:R-:W-:Y:S02]  /*6b90*/  F2FP.PACK_AB R72, R73, R72 ;  /* 0x000000484948723e */ /* 0x000fe400000000ff */
[----:B------:R-:W-:Y:S01]  /*6ba0*/  F2FP.PACK_AB R74, R75, R74 ;  /* 0x0000004a4b4a723e */ /* 0x000fe200000000ff */
[----:B------:R-:W-:Y:S01]  /*6bb0*/  IMAD.SHL.U32 R0, R0, 0x2, RZ ;  /* 0x0000000200007824 */ /* 0x000fe200078e00ff */
[----:B------:R-:W-:Y:S01]  /*6bc0*/  BAR.SYNC.DEFER_BLOCKING 0x1, 0x100 ;  /* 0x0044000000007b1d */ /* 0x000fe20000010000 */
[----:B------:R-:W-:Y:S02]  /*6bd0*/  F2FP.PACK_AB R76, R77, R76 ;  /* 0x0000004c4d4c723e */ /* 0x000fe400000000ff */
[----:B------:R-:W-:Y:S02]  /*6be0*/  F2FP.PACK_AB R78, R79, R78 ;  /* 0x0000004e4f4e723e */ /* 0x000fe400000000ff */
[----:B------:R-:W-:-:S02]  /*6bf0*/  IADD3 R2, R0, 0x40, RZ ;  /* 0x0000004000027810 */ /* 0x000fc40007ffe0ff */
[----:B------:R-:W-:Y:S02]  /*6c00*/  @P0 IADD3 R2, R0, -0x40, RZ ;  /* 0xffffffc000020810 */ /* 0x000fe40007ffe0ff */
[----:B------:R-:W-:Y:S02]  /*6c10*/  F2FP.PACK_AB R84, R85, R84 ;  /* 0x000000545554723e */ /* 0x000fe400000000ff */
[----:B------:R-:W-:Y:S02]  /*6c20*/  F2FP.PACK_AB R86, R87, R86 ;  /* 0x000000565756723e */ /* 0x000fe400000000ff */
[----:B------:R-:W-:Y:S02]  /*6c30*/  F2FP.PACK_AB R96, R97, R96 ;  /* 0x000000606160723e */ /* 0x000fe400000000ff */
[----:B------:R-:W-:Y:S02]  /*6c40*/  F2FP.PACK_AB R98, R99, R98 ;  /* 0x000000626362723e */ /* 0x000fe400000000ff */
[----:B------:R-:W-:-:S02]  /*6c50*/  F2FP.PACK_AB R88, R89, R88 ;  /* 0x000000585958723e */ /* 0x000fc400000000ff */
[----:B------:R-:W-:Y:S02]  /*6c60*/  F2FP.PACK_AB R90, R91, R90 ;  /* 0x0000005a5b5a723e */ /* 0x000fe400000000ff */
        /* <DEDUP_REMOVED lines=117> */
.L_x_809:
        /* <DEDUP_REMOVED lines=61> */
.L_x_811:
[----:B--234-:R-:W-:Y:S05]  /*7790*/  BSYNC B0 ;  /* 0x0000000000007941 */ /* 0x01cfea0003800000 */
.L_x_810:
        /* <DEDUP_REMOVED lines=17> */
.L_x_813:
[----:B------:R-:W-:Y:S05]  /*78b0*/  BSYNC B0 ;  /* 0x0000000000007941 */ /* 0x000fea0003800000 */
.L_x_812:
        /* <DEDUP_REMOVED lines=17> */
.L_x_815:
[----:B------:R-:W-:Y:S05]  /*79d0*/  BSYNC B0 ;  /* 0x0000000000007941 */ /* 0x000fea0003800000 */
.L_x_814:
        /* <DEDUP_REMOVED lines=16> */
.L_x_817:
[----:B------:R-:W-:Y:S05]  /*7ae0*/  BSYNC B0 ;  /* 0x0000000000007941 */ /* 0x000fea0003800000 */
.L_x_816:
        /* <DEDUP_REMOVED lines=16> */
.L_x_819:
[----:B------:R-:W-:Y:S05]  /*7bf0*/  BSYNC B0 ;  /* 0x0000000000007941 */ /* 0x000fea0003800000 */
.L_x_818:
        /* <DEDUP_REMOVED lines=16> */
.L_x_821:
[----:B------:R-:W-:Y:S05]  /*7d00*/  BSYNC B0 ;  /* 0x0000000000007941 */ /* 0x000fea0003800000 */
.L_x_820:
        /* <DEDUP_REMOVED lines=16> */
.L_x_823:
[----:B------:R-:W-:Y:S05]  /*7e10*/  BSYNC B0 ;  /* 0x0000000000007941 */ /* 0x000fea0003800000 */
.L_x_822:
        /* <DEDUP_REMOVED lines=16> */
.L_x_825:
[----:B------:R-:W-:Y:S05]  /*7f20*/  BSYNC B0 ;  /* 0x0000000000007941 */ /* 0x000fea0003800000 */
.L_x_824:
        /* <DEDUP_REMOVED lines=19> */
.L_x_827:
[----:B------:R-:W-:Y:S05]  /*8060*/  BSYNC B0 ;  /* 0x0000000000007941 */ /* 0x000fea0003800000 */
.L_x_826:
        /* <DEDUP_REMOVED lines=15> */
.L_x_829:
[----:B------:R-:W-:Y:S05]  /*8160*/  BSYNC B0 ;  /* 0x0000000000007941 */ /* 0x000fea0003800000 */
.L_x_828:
        /* <DEDUP_REMOVED lines=15> */
.L_x_831:
[----:B------:R-:W-:Y:S05]  /*8260*/  BSYNC B0 ;  /* 0x0000000000007941 */ /* 0x000fea0003800000 */
.L_x_830:
        /* <DEDUP_REMOVED lines=14> */
.L_x_833:
[----:B------:R-:W-:Y:S05]  /*8350*/  BSYNC B0 ;  /* 0x0000000000007941 */ /* 0x000fea0003800000 */
.L_x_832:
        /* <DEDUP_REMOVED lines=14> */
.L_x_835:
[----:B------:R-:W-:Y:S05]  /*8440*/  BSYNC B0 ;  /* 0x0000000000007941 */ /* 0x000fea0003800000 */
.L_x_834:
        /* <DEDUP_REMOVED lines=14> */
.L_x_837:
[----:B------:R-:W-:Y:S05]  /*8530*/  BSYNC B0 ;  /* 0x0000000000007941 */ /* 0x000fea0003800000 */
.L_x_836:
        /* <DEDUP_REMOVED lines=14> */
.L_x_839:
[----:B------:R-:W-:Y:S05]  /*8620*/  BSYNC B0 ;  /* 0x0000000000007941 */ /* 0x000fea0003800000 */
.L_x_838:
        /* <DEDUP_REMOVED lines=14> */
.L_x_808:
        /* <DEDUP_REMOVED lines=19> */
.L_x_840:
        /* <DEDUP_REMOVED lines=38> */
.L_x_842:
[----:B------:R-:W-:Y:S05]  /*8aa0*/  BSYNC B0 ;  /* 0x0000000000007941 */ /* 0x000fea0003800000 */
.L_x_841:
        /* <DEDUP_REMOVED lines=17> */
.L_x_844:
[----:B------:R-:W-:Y:S05]  /*8bc0*/  BSYNC B0 ;  /* 0x0000000000007941 */ /* 0x000fea0003800000 */
.L_x_843:
        /* <DEDUP_REMOVED lines=17> */
.L_x_846:
[----:B------:R-:W-:Y:S05]  /*8ce0*/  BSYNC B0 ;  /* 0x0000000000007941 */ /* 0x000fea0003800000 */
.L_x_845:
        /* <DEDUP_REMOVED lines=16> */
.L_x_848:
[----:B------:R-:W-:Y:S05]  /*8df0*/  BSYNC B0 ;  /* 0x0000000000007941 */ /* 0x000fea0003800000 */
.L_x_847:
        /* <DEDUP_REMOVED lines=16> */
.L_x_850:
[----:B------:R-:W-:Y:S05]  /*8f00*/  BSYNC B0 ;  /* 0x0000000000007941 */ /* 0x000fea0003800000 */
.L_x_849:
        /* <DEDUP_REMOVED lines=16> */
.L_x_852:
[----:B------:R-:W-:Y:S05]  /*9010*/  BSYNC B0 ;  /* 0x0000000000007941 */ /* 0x000fea0003800000 */
.L_x_851:
        /* <DEDUP_REMOVED lines=16> */
.L_x_854:
[----:B------:R-:W-:Y:S05]  /*9120*/  BSYNC B0 ;  /* 0x0000000000007941 */ /* 0x000fea0003800000 */
.L_x_853:
        /* <DEDUP_REMOVED lines=16> */
.L_x_856:
[----:B------:R-:W-:Y:S05]  /*9230*/  BSYNC B0 ;  /* 0x0000000000007941 */ /* 0x000fea0003800000 */
.L_x_855:
        /* <DEDUP_REMOVED lines=19> */
.L_x_858:
[----:B------:R-:W-:Y:S05]  /*9370*/  BSYNC B0 ;  /* 0x0000000000007941 */ /* 0x000fea0003800000 */
.L_x_857:
        /* <DEDUP_REMOVED lines=15> */
.L_x_860:
[----:B------:R-:W-:Y:S05]  /*9470*/  BSYNC B0 ;  /* 0x0000000000007941 */ /* 0x000fea0003800000 */
.L_x_859:
        /* <DEDUP_REMOVED lines=15> */
.L_x_862:
[----:B------:R-:W-:Y:S05]  /*9570*/  BSYNC B0 ;  /* 0x0000000000007941 */ /* 0x000fea0003800000 */
.L_x_861:
        /* <DEDUP_REMOVED lines=14> */
.L_x_864:
[----:B------:R-:W-:Y:S05]  /*9660*/  BSYNC B0 ;  /* 0x0000000000007941 */ /* 0x000fea0003800000 */
.L_x_863:
        /* <DEDUP_REMOVED lines=14> */
.L_x_866:
[----:B------:R-:W-:Y:S05]  /*9750*/  BSYNC B0 ;  /* 0x0000000000007941 */ /* 0x000fea0003800000 */
.L_x_865:
        /* <DEDUP_REMOVED lines=14> */
.L_x_868:
[----:B------:R-:W-:Y:S05]  /*9840*/  BSYNC B0 ;  /* 0x0000000000007941 */ /* 0x000fea0003800000 */
.L_x_867:
        /* <DEDUP_REMOVED lines=14> */
.L_x_870:
[----:B------:R-:W-:Y:S05]  /*9930*/  BSYNC B0 ;  /* 0x0000000000007941 */ /* 0x000fea0003800000 */
.L_x_869:
        /* <DEDUP_REMOVED lines=14> */
.L_x_871:
        /* <DEDUP_REMOVED lines=14> */
.L_x_1167:


//--------------------- .text._ZN7cutlass13device_kernelIN5flash19enable_sm80_to_sm89INS1_16FlashAttnBwdSm80INS1_25CollectiveMainloopBwdSm80ILi1ELi1EN4cute5tupleIJNS5_1CILi64EEES8_NS7_ILi256EEEEEENS_6half_tEfNS_4arch4Sm80ELb0ELb1ELb0ELb1ELb0ELb0ELb0ELb0ELi2ELi4ELi2ELi2ELb0EEENS1_24CollectiveEpilogueBwdGQAISA_fSD_Li256ELb1ELb0EEENS1_19SingleTileSchedulerILb1ELb0ELb0ELi64EEEEEEEEEvNT_6ParamsE --------------------------
	.section	.text._ZN7cutlass13device_kernelIN5flash19enable_sm80_to_sm89INS1_16FlashAttnBwdSm80INS1_25CollectiveMainloopBwdSm80ILi1ELi1EN4cute5tupleIJNS5_1CILi64EEES8_NS7_ILi256EEEEEENS_6half_tEfNS_4arch4Sm80ELb0ELb1ELb0ELb1ELb0ELb0ELb0ELb0ELi2ELi4ELi2ELi2ELb0EEENS1_24CollectiveEpilogueBwdGQAISA_fSD_Li256ELb1ELb0EEENS1_19SingleTileSchedulerILb1ELb0ELb0ELi64EEEEEEEEEvNT_6ParamsE,"ax",@progbits
	.sectioninfo	@"SHI_REGISTERS=255"
	.align	128
.text._ZN7cutlass13device_kernelIN5flash19enable_sm80_to_sm89INS1_16FlashAttnBwdSm80INS1_25CollectiveMainloopBwdSm80ILi1ELi1EN4cute5tupleIJNS5_1CILi64EEES8_NS7_ILi256EEEEEENS_6half_tEfNS_4arch4Sm80ELb0ELb1ELb0ELb1ELb0ELb0ELb0ELb0ELi2ELi4ELi2ELi2ELb0EEENS1_24CollectiveEpilogueBwdGQAISA_fSD_Li256ELb1ELb0EEENS1_19SingleTileSchedulerILb1ELb0ELb0ELi64EEEEEEEEEvNT_6ParamsE:
        .type           _ZN7cutlass13device_kernelIN5flash19enable_sm80_to_sm89INS1_16FlashAttnBwdSm80INS1_25CollectiveMainloopBwdSm80ILi1ELi1EN4cute5tupleIJNS5_1CILi64EEES8_NS7_ILi256EEEEEENS_6half_tEfNS_4arch4Sm80ELb0ELb1ELb0ELb1ELb0ELb0ELb0ELb0ELi2ELi4ELi2ELi2ELb0EEENS1_24CollectiveEpilogueBwdGQAISA_fSD_Li256ELb1ELb0EEENS1_19SingleTileSchedulerILb1ELb0ELb0ELi64EEEEEEEEEvNT_6ParamsE,@function
        .size           _ZN7cutlass13device_kernelIN5flash19enable_sm80_to_sm89INS1_16FlashAttnBwdSm80INS1_25CollectiveMainloopBwdSm80ILi1ELi1EN4cute5tupleIJNS5_1CILi64EEES8_NS7_ILi256EEEEEENS_6half_tEfNS_4arch4Sm80ELb0ELb1ELb0ELb1ELb0ELb0ELb0ELb0ELi2ELi4ELi2ELi2ELb0EEENS1_24CollectiveEpilogueBwdGQAISA_fSD_Li256ELb1ELb0EEENS1_19SingleTileSchedulerILb1ELb0ELb0ELi64EEEEEEEEEvNT_6ParamsE,(.L_x_1168 - _ZN7cutlass13device_kernelIN5flash19enable_sm80_to_sm89INS1_16FlashAttnBwdSm80INS1_25CollectiveMainloopBwdSm80ILi1ELi1EN4cute5tupleIJNS5_1CILi64EEES8_NS7_ILi256EEEEEENS_6half_tEfNS_4arch4Sm80ELb0ELb1ELb0ELb1ELb0ELb0ELb0ELb0ELi2ELi4ELi2ELi2ELb0EEENS1_24CollectiveEpilogueBwdGQAISA_fSD_Li256ELb1ELb0EEENS1_19SingleTileSchedulerILb1ELb0ELb0ELi64EEEEEEEEEvNT_6ParamsE)
        .other          _ZN7cutlass13device_kernelIN5flash19enable_sm80_to_sm89INS1_16FlashAttnBwdSm80INS1_25CollectiveMainloopBwdSm80ILi1ELi1EN4cute5tupleIJNS5_1CILi64EEES8_NS7_ILi256EEEEEENS_6half_tEfNS_4arch4Sm80ELb0ELb1ELb0ELb1ELb0ELb0ELb0ELb0ELi2ELi4ELi2ELi2ELb0EEENS1_24CollectiveEpilogueBwdGQAISA_fSD_Li256ELb1ELb0EEENS1_19SingleTileSchedulerILb1ELb0ELb0ELi64EEEEEEEEEvNT_6ParamsE,@"STO_CUDA_ENTRY STV_DEFAULT"
_ZN7cutlass13device_kernelIN5flash19enable_sm80_to_sm89INS1_16FlashAttnBwdSm80INS1_25CollectiveMainloopBwdSm80ILi1ELi1EN4cute5tupleIJNS5_1CILi64EEES8_NS7_ILi256EEEEEENS_6half_tEfNS_4arch4Sm80ELb0ELb1ELb0ELb1ELb0ELb0ELb0ELb0ELi2ELi4ELi2ELi2ELb0EEENS1_24CollectiveEpilogueBwdGQAISA_fSD_Li256ELb1ELb0EEENS1_19SingleTileSchedulerILb1ELb0ELb0ELi64EEEEEEEEEvNT_6ParamsE:
        /* <DEDUP_REMOVED lines=18> */
.L_x_873:
        /* <DEDUP_REMOVED lines=8> */
.L_x_875:
[----:B------:R-:W-:Y:S02]  /*01a0*/  MOV R0, c[0x0][0x3ac] ;  /* 0x0000eb0000007a02 */ /* 0x000fe40000000f00 */
.L_x_874:
[----:B------:R-:W-:-:S06]  /*01b0*/  USHF.L.U32 UR9, UR6, 0x6, URZ ;  /* 0x0000000606097899 */ /* 0x000fcc000800063f */
[----:B-----5:R-:W-:-:S04]  /*01c0*/  ISETP.LE.AND P0, PT, R0, UR9, PT ;  /* 0x0000000900007c0c */ /* 0x020fc8000bf03270 */
[----:B------:R-:W-:-:S05]  /*01d0*/  SEL R0, R5, 0xffffffff, !P0 ;  /* 0xffffffff05007807 */ /* 0x000fca0004000000 */
[----:B------:R2:W-:Y:S01]  /*01e0*/  STL [R1+0x3c], R0 ;  /* 0x00003c0001007387 */ /* 0x0005e20000100800 */
[----:B------:R-:W-:Y:S05]  /*01f0*/  BRA `(.L_x_876) ;  /* 0x0000012000007947 */ /* 0x000fea0003800000 */
.L_x_872:
[----:B--2-4-:R-:W-:-:S04]  /*0200*/  ISETP.NE.U32.AND P0, PT, RZ, c[0x0][0x3c8], PT ;  /* 0x0000f200ff007a0c */ /* 0x014fc80003f05070 */
[----:B------:R-:W-:-:S13]  /*0210*/  ISETP.NE.AND.EX P0, PT, RZ, c[0x0][0x3cc], PT, P0 ;  /* 0x0000f300ff007a0c */ /* 0x000fda0003f05300 */
[----:B------:R-:W-:Y:S05]  /*0220*/  @!P0 BRA `(.L_x_877) ;  /* 0x0000002000008947 */ /* 0x000fea0003800000 */
[----:B------:R1:W5:Y:S01]  /*0230*/  LDG.E R0, [R2.64] ;  /* 0x0000000c02007981 */ /* 0x000362000c1e1900 */
[----:B------:R-:W-:Y:S05]  /*0240*/  BRA `(.L_x_878) ;  /* 0x0000009000007947 */ /* 0x000fea0003800000 */
.L_x_877:
        /* <DEDUP_REMOVED lines=8> */
.L_x_879:
[----:B------:R-:W-:Y:S02]  /*02d0*/  MOV R0, c[0x0][0x3ac] ;  /* 0x0000eb0000007a02 */ /* 0x000fe40000000f00 */
.L_x_878:
[----:B------:R-:W-:-:S06]  /*02e0*/  USHF.L.U32 UR9, UR6, 0x6, URZ ;  /* 0x0000000606097899 */ /* 0x000fcc000800063f */
[----:B-----5:R-:W-:-:S04]  /*02f0*/  ISETP.LE.AND P0, PT, R0, UR9, PT ;  /* 0x0000000900007c0c */ /* 0x020fc8000bf03270 */
[----:B------:R-:W-:-:S05]  /*0300*/  SEL R0, R5, 0xffffffff, !P0 ;  /* 0xffffffff05007807 */ /* 0x000fca0004000000 */
[----:B------:R2:W-:Y:S04]  /*0310*/  STL [R1+0x3c], R0 ;  /* 0x00003c0001007387 */ /* 0x0005e80000100800 */
.L_x_876:
        /* <DEDUP_REMOVED lines=19> */
[----:B------:R-:W-:Y:S01]  /*0450*/  CS2R R14, SRZ ;  /* 0x00000000000e7805 */ /* 0x000fe2000001ff00 */
[----:B------:R-:W-:Y:S02]  /*0460*/  IMAD.MOV.U32 R22, RZ, RZ, RZ ;  /* 0x000000ffff167224 */ /* 0x000fe400078e00ff */
        /* <DEDUP_REMOVED lines=16> */
.L_x_880:
[----:B--2---:R-:W-:-:S04]  /*0570*/  ISETP.NE.U32.AND P0, PT, RZ, c[0x0][0x2e0], PT ;  /* 0x0000b800ff007a0c */ /* 0x004fc80003f05070 */
[----:B------:R-:W-:-:S13]  /*0580*/  ISETP.NE.AND.EX P0, PT, RZ, c[0x0][0x2e4], PT, P0 ;  /* 0x0000b900ff007a0c */ /* 0x000fda0003f05300 */
[----:B------:R-:W-:Y:S05]  /*0590*/  @!P0 BRA `(.L_x_881) ;  /* 0x0000004000008947 */ /* 0x000fea0003800000 */
[----:B------:R-:W-:-:S05]  /*05a0*/  IMAD.WIDE R2, R21, R9, c[0x0][0x2e0] ;  /* 0x0000b80015027625 */ /* 0x000fca00078e0209 */
[----:B------:R-:W2:Y:S02]  /*05b0*/  LDG.E R0, [R2.64] ;  /* 0x0000000c02007981 */ /* 0x000ea4000c1e1900 */
[----:B--2---:R1:W2:Y:S02]  /*05c0*/  R2UR UR14, R0 ;  /* 0x00000000000e73c2 */ /* 0x0042a400000e0000 */
[----:B-12---:R-:W-:Y:S05]  /*05d0*/  BRA `(.L_x_882) ;  /* 0x0000006000007947 */ /* 0x006fea0003800000 */
.L_x_881:
[----:B------:R-:W-:Y:S05]  /*05e0*/  @!P2 BRA `(.L_x_882) ;  /* 0x000000500000a947 */ /* 0x000fea0003800000 */
[----:B------:R1:W2:Y:S04]  /*05f0*/  LDG.E R0, [R2.64] ;  /* 0x0000000c02007981 */ /* 0x0002a8000c1e1900 */
[----:B-1----:R-:W3:Y:S01]  /*0600*/  LDG.E R2, [R2.64+0x4] ;  /* 0x0000040c02027981 */ /* 0x002ee2000c1e1900 */
[----:B--2---:R-:W1:Y:S08]  /*0610*/  R2UR UR14, R0 ;  /* 0x00000000000e73c2 */ /* 0x004e7000000e0000 */
[----:B---3--:R-:W1:Y:S02]  /*0620*/  R2UR UR4, R2 ;  /* 0x00000000020473c2 */ /* 0x008e6400000e0000 */
[----:B-1----:R-:W-:-:S06]  /*0630*/  UIADD3 UR14, -UR14, UR4, URZ ;  /* 0x000000040e0e7290 */ /* 0x002fcc000fffe13f */
.L_x_882:
        /* <DEDUP_REMOVED lines=15> */
.L_x_883:
        /* <DEDUP_REMOVED lines=80> */
[----:B------:R-:W-:Y:S01]  /*0c30*/  IMAD.SHL.U32 R20, R166, 0x4, RZ ;  /* 0x00000004a6147824 */ /* 0x000fe200078e00ff */
[----:B------:R-:W-:Y:S01]  /*0c40*/  ISETP.NE.AND P0, PT, R0, 0x1, PT ;  /* 0x000000010000780c */ /* 0x000fe20003f05270 */
[----:B------:R-:W-:Y:S01]  /*0c50*/  IMAD.MOV.U32 R0, RZ, RZ, R24 ;  /* 0x000000ffff007224 */ /* 0x000fe200078e0018 */
[-C--:B------:R-:W-:Y:S01]  /*0c60*/  LEA.HI R10, R35, R166.reuse, RZ, 0x3 ;  /* 0x000000a6230a7211 */ /* 0x080fe200078f18ff */
[----:B------:R-:W-:Y:S01]  /*0c70*/  USHF.R.S32.HI UR10, URZ, 0x1f, UR11 ;  /* 0x0000001f3f0a7899 */ /* 0x000fe2000801140b */
[C---:B------:R-:W-:Y:S01]  /*0c80*/  SEL R11, R21.reuse, RZ, !P2 ;  /* 0x000000ff150b7207 */ /* 0x040fe20005000000 */
[----:B------:R-:W-:Y:S01]  /*0c90*/  ULDC.64 UR4, c[0x0][0x178] ;  /* 0x00005e0000047ab9 */ /* 0x000fe20000000a00 */
        /* <DEDUP_REMOVED lines=8> */
[----:B------:R-:W-:Y:S01]  /*0d20*/  SEL R21, R21, RZ, !P1 ;  /* 0x000000ff15157207 */ /* 0x000fe20004800000 */
[----:B------:R-:W-:Y:S01]  /*0d30*/  UIMAD UR5, UR11, UR5, UR15 ;  /* 0x000000050b0572a4 */ /* 0x000fe2000f8e020f */
[----:B------:R-:W-:Y:S01]  /*0d40*/  LEA.HI R33, R35, R166, RZ, 0x2 ;  /* 0x000000a623217211 */ /* 0x000fe200078f10ff */
[----:B------:R-:W-:Y:S01]  /*0d50*/  IMAD.SHL.U32 R2, R32, 0x8, RZ ;  /* 0x0000000820027824 */ /* 0x000fe200078e00ff */
[----:B------:R-:W-:Y:S01]  /*0d60*/  @P0 SHF.R.U32.HI R0, RZ, c[0x0][0x250], R3 ;  /* 0x00009400ff000a19 */ /* 0x000fe20000011603 */
[----:B------:R-:W-:Y:S01]  /*0d70*/  UIADD3 UR5, UR19, UR5, URZ ;  /* 0x0000000513057290 */ /* 0x000fe2000fffe03f */
[----:B------:R-:W-:Y:S01]  /*0d80*/  IADD3 R10, P0, R248, R14, RZ ;  /* 0x0000000ef80a7210 */ /* 0x000fe20007f1e0ff */
[----:B------:R-:W-:Y:S01]  /*0d90*/  USHF.L.U32 UR17, UR11, 0x6, URZ ;  /* 0x000000060b117899 */ /* 0x000fe2000800063f */
[----:B------:R-:W-:Y:S01]  /*0da0*/  SHF.R.S32.HI R4, RZ, 0x1f, R0 ;  /* 0x0000001fff047819 */ /* 0x000fe20000011400 */
[----:B------:R-:W-:Y:S01]  /*0db0*/  IMAD.MOV.U32 R246, RZ, RZ, 0x20 ;  /* 0x00000020fff67424 */ /* 0x000fe200078e00ff */
[----:B------:R-:W-:Y:S01]  /*0dc0*/  SHF.R.S32.HI R3, RZ, 0x1f, R2 ;  /* 0x0000001fff037819 */ /* 0x000fe20000011402 */
[----:B------:R-:W-:Y:S01]  /*0dd0*/  USHF.R.S32.HI UR15, URZ, 0x1f, UR17 ;  /* 0x0000001f3f0f7899 */ /* 0x000fe20008011411 */
[----:B------:R-:W-:Y:S01]  /*0de0*/  IADD3 R29, R2, 0x40, RZ ;  /* 0x00000040021d7810 */ /* 0x000fe20007ffe0ff */
[----:B------:R-:W-:Y:S01]  /*0df0*/  IMAD R5, R4, c[0x0][0x1e0], RZ ;  /* 0x0000780004057a24 */ /* 0x000fe200078e02ff */
[----:B------:R-:W-:Y:S01]  /*0e00*/  ISETP.GE.AND P5, PT, R2, c[0x0][0x1cc], PT ;  /* 0x0000730002007a0c */ /* 0x000fe20003fa6270 */
[----:B------:R-:W-:Y:S01]  /*0e10*/  IMAD R4, R4, c[0x0][0x1b0], RZ ;  /* 0x00006c0004047a24 */ /* 0x000fe200078e02ff */
[----:B------:R-:W-:Y:S01]  /*0e20*/  ISETP.GE.AND P4, PT, R29, c[0x0][0x1cc], PT ;  /* 0x000073001d007a0c */ /* 0x000fe20003f86270 */
[----:B------:R-:W-:Y:S01]  /*0e30*/  IMAD R8, R0, c[0x0][0x1e4], R5 ;  /* 0x0000790000087a24 */ /* 0x000fe200078e0205 */
[----:B------:R-:W-:Y:S01]  /*0e40*/  IADD3 R28, R2, 0x80, RZ ;  /* 0x00000080021c7810 */ /* 0x000fe20007ffe0ff */
[----:B------:R-:W-:Y:S01]  /*0e50*/  IMAD R9, R0, c[0x0][0x1b4], R4 ;  /* 0x00006d0000097a24 */ /* 0x000fe200078e0204 */
[----:B------:R-:W-:Y:S01]  /*0e60*/  IADD3 R27, R2, 0xc0, RZ ;  /* 0x000000c0021b7810 */ /* 0x000fe20007ffe0ff */
[--C-:B------:R-:W-:Y:S01]  /*0e70*/  IMAD.WIDE.U32 R6, R0, c[0x0][0x1e0], R2.reuse ;  /* 0x0000780000067a25 */ /* 0x100fe200078e0002 */
[----:B------:R-:W-:Y:S01]  /*0e80*/  ISETP.GE.AND P3, PT, R28, c[0x0][0x1cc], PT ;  /* 0x000073001c007a0c */ /* 0x000fe20003f66270 */
[----:B------:R-:W-:Y:S01]  /*0e90*/  CS2R R162, SRZ ;  /* 0x0000000000a27805 */ /* 0x000fe2000001ff00 */
[----:B------:R-:W-:Y:S01]  /*0ea0*/  CS2R R160, SRZ ;  /* 0x0000000000a07805 */ /* 0x000fe2000001ff00 */
[----:B------:R-:W-:Y:S01]  /*0eb0*/  IMAD.WIDE.U32 R4, R0, c[0x0][0x1b0], R2 ;  /* 0x00006c0000047a25 */ /* 0x000fe200078e0002 */
[C---:B------:R-:W-:Y:S01]  /*0ec0*/  SEL R0, R19.reuse, RZ, !P2 ;  /* 0x000000ff13007207 */ /* 0x040fe20005000000 */
[----:B------:R-:W-:Y:S01]  /*0ed0*/  CS2R R158, SRZ ;  /* 0x00000000009e7805 */ /* 0x000fe2000001ff00 */
[----:B------:R-:W-:Y:S01]  /*0ee0*/  SEL R19, R19, RZ, !P1 ;  /* 0x000000ff13137207 */ /* 0x000fe20004800000 */
[----:B------:R-:W-:Y:S01]  /*0ef0*/  IMAD.IADD R7, R7, 0x1, R8 ;  /* 0x0000000107077824 */ /* 0x000fe200078e0208 */
[----:B------:R-:W-:Y:S01]  /*0f00*/  ISETP.GE.AND P1, PT, R27, c[0x0][0x19c], PT ;  /* 0x000067001b007a0c */ /* 0x000fe20003f26270 */
        /* <DEDUP_REMOVED lines=15> */
[----:B------:R-:W-:Y:S01]  /*1000*/  CS2R R140, SRZ ;  /* 0x00000000008c7805 */ /* 0x000fe2000001ff00 */
[----:B------:R-:W-:Y:S01]  /*1010*/  CS2R R138, SRZ ;  /* 0x00000000008a7805 */ /* 0x000fe2000001ff00 */
[----:B------:R-:W-:Y:S01]  /*1020*/  CS2R R136, SRZ ;  /* 0x0000000000887805 */ /* 0x000fe2000001ff00 */
[----:B------:R-:W-:Y:S01]  /*1030*/  IMAD.X R11, R18, 0x1, R15, P0 ;  /* 0x00000001120b7824 */ /* 0x000fe200000e060f */
[C---:B------:R-:W-:Y:S01]  /*1040*/  IADD3 R16, P0, R248.reuse, R16, RZ ;  /* 0x00000010f8107210 */ /* 0x040fe20007f1e0ff */
[----:B------:R-:W-:Y:S01]  /*1050*/  IMAD.U32 R4, RZ, RZ, UR6 ;  /* 0x00000006ff047e24 */ /* 0x000fe2000f8e00ff */
[----:B------:R-:W-:Y:S01]  /*1060*/  CS2R R134, SRZ ;  /* 0x0000000000867805 */ /* 0x000fe2000001ff00 */
[----:B------:R-:W-:Y:S01]  /*1070*/  IMAD.IADD R7, R7, 0x1, R0 ;  /* 0x0000000107077824 */ /* 0x000fe200078e0200 */
[----:B------:R-:W-:Y:S01]  /*1080*/  CS2R R132, SRZ ;  /* 0x0000000000847805 */ /* 0x000fe2000001ff00 */
[----:B------:R-:W-:Y:S01]  /*1090*/  IMAD.SHL.U32 R0, R248, 0x40, RZ ;  /* 0x00000040f8007824 */ /* 0x000fe200078e00ff */
[----:B------:R-:W-:Y:S01]  /*10a0*/  CS2R R130, SRZ ;  /* 0x0000000000827805 */ /* 0x000fe2000001ff00 */
        /* <DEDUP_REMOVED lines=23> */
[----:B------:R-:W-:Y:S01]  /*1220*/  CS2R R110, SRZ ;  /* 0x00000000006e7805 */ /* 0x000fe2000001ff00 */
[----:B------:R-:W-:Y:S01]  /*1230*/  IMAD.X R17, R18, 0x1, R17, P0 ;  /* 0x0000000112117824 */ /* 0x000fe200000e0611 */
[----:B------:R-:W-:Y:S01]  /*1240*/  LEA R6, P0, R8, c[0x0][0x190], 0x1 ;  /* 0x0000640008067a11 */ /* 0x000fe200078008ff */
[----:B------:R-:W-:Y:S01]  /*1250*/  IMAD.IADD R7, R9, 0x1, R13 ;  /* 0x0000000109077824 */ /* 0x000fe200078e020d */
[----:B------:R-:W-:Y:S01]  /*1260*/  LEA.HI.X R5, R10, c[0x0][0x1c4], R0, 0x1, P2 ;  /* 0x000071000a057a11 */ /* 0x000fe200010f0c00 */
[----:B------:R-:W-:Y:S01]  /*1270*/  IMAD.MOV.U32 R9, RZ, RZ, c[0x0][0x1d8] ;  /* 0x00007600ff097624 */ /* 0x000fe200078e00ff */
[----:B------:R-:W-:Y:S01]  /*1280*/  LEA.HI R10, R35, R166, RZ, 0x6 ;  /* 0x000000a6230a7211 */ /* 0x000fe200078f30ff */
[----:B------:R-:W-:Y:S01]  /*1290*/  IMAD.MOV.U32 R11, RZ, RZ, c[0x0][0x1dc] ;  /* 0x00007700ff0b7624 */ /* 0x000fe200078e00ff */
[----:B------:R-:W-:Y:S01]  /*12a0*/  LEA.HI.X R7, R8, c[0x0][0x194], R7, 0x1, P0 ;  /* 0x0000650008077a11 */ /* 0x000fe200000f0c07 */
[----:B------:R-:W-:Y:S01]  /*12b0*/  IMAD.MOV.U32 R14, RZ, RZ, c[0x0][0x1a8] ;  /* 0x00006a00ff0e7624 */ /* 0x000fe200078e00ff */
[----:B------:R-:W-:Y:S01]  /*12c0*/  LEA R8, P0, R9, R4, 0x6 ;  /* 0x0000000409087211 */ /* 0x000fe200078030ff */
[----:B------:R-:W-:Y:S01]  /*12d0*/  IMAD R15, R23, c[0x0][0x180], RZ ;  /* 0x00006000170f7a24 */ /* 0x000fe200078e02ff */
[----:B------:R-:W-:Y:S01]  /*12e0*/  SHF.R.S32.HI R30, RZ, 0x6, R10 ;  /* 0x00000006ff1e7819 */ /* 0x000fe2000001140a */
[----:B------:R-:W-:Y:S01]  /*12f0*/  IMAD R10, R17, c[0x0][0x178], RZ ;  /* 0x00005e00110a7a24 */ /* 0x000fe200078e02ff */
[----:B------:R-:W-:Y:S01]  /*1300*/  IADD3 R0, -R248, UR16, RZ ;  /* 0x00000010f8007c10 */ /* 0x000fe2000fffe1ff */
[----:B------:R-:W-:Y:S01]  /*1310*/  IMAD R15, R24, c[0x0][0x184], R15 ;  /* 0x00006100180f7a24 */ /* 0x000fe200078e020f */
[----:B------:R-:W-:Y:S01]  /*1320*/  LEA.HI.X R9, R9, R5, R11, 0x6, P0 ;  /* 0x0000000509097211 */ /* 0x000fe200000f340b */
[----:B------:R-:W-:Y:S01]  /*1330*/  IMAD R11, R30, 0x200, R12 ;  /* 0x000002001e0b7824 */ /* 0x000fe200078e020c */
[----:B------:R-:W-:Y:S01]  /*1340*/  ISETP.LT.OR P0, PT, R0, 0x1, P5 ;  /* 0x000000010000780c */ /* 0x000fe20002f01670 */
[----:B------:R-:W-:Y:S01]  /*1350*/  IMAD R10, R16, c[0x0][0x17c], R10 ;  /* 0x00005f00100a7a24 */ /* 0x000fe200078e020a */
[----:B------:R-:W-:Y:S01]  /*1360*/  ISETP.LT.OR P6, PT, R0, 0x1, P4 ;  /* 0x000000010000780c */ /* 0x000fe200027c1670 */
[----:B------:R-:W-:Y:S01]  /*1370*/  IMAD.WIDE.U32 R12, R16, c[0x0][0x178], R2 ;  /* 0x00005e00100c7a25 */ /* 0x000fe200078e0002 */
[C---:B------:R-:W-:Y:S01]  /*1380*/  ISETP.LT.OR P5, PT, R0.reuse, 0x21, P5 ;  /* 0x000000210000780c */ /* 0x040fe20002fa1670 */
[----:B------:R-:W-:Y:S01]  /*1390*/  CS2R R108, SRZ ;  /* 0x00000000006c7805 */ /* 0x000fe2000001ff00 */
[----:B------:R-:W-:Y:S01]  /*13a0*/  ISETP.LT.OR P4, PT, R0, 0x21, P4 ;  /* 0x000000210000780c */ /* 0x000fe20002781670 */
[----:B------:R-:W-:Y:S01]  /*13b0*/  IMAD.SHL.U32 R240, R11, 0x2, RZ ;  /* 0x000000020bf07824 */ /* 0x000fe200078e00ff */
[----:B------:R-:W-:Y:S01]  /*13c0*/  SHF.R.S32.HI R18, RZ, 0x1f, R22 ;  /* 0x0000001fff127819 */ /* 0x000fe20000011416 */
[----:B------:R-:W-:Y:S01]  /*13d0*/  IMAD.IADD R13, R13, 0x1, R10 ;  /* 0x000000010d0d7824 */ /* 0x000fe200078e020a */
[----:B------:R-:W-:Y:S01]  /*13e0*/  LEA R10, P2, R14, R6, 0x6 ;  /* 0x000000060e0a7211 */ /* 0x000fe200078430ff */
[----:B------:R-:W-:Y:S01]  /*13f0*/  IMAD.MOV.U32 R11, RZ, RZ, c[0x0][0x1ac] ;  /* 0x00006b00ff0b7624 */ /* 0x000fe200078e00ff */
[----:B------:R-:W-:Y:S01]  /*1400*/  CS2R R106, SRZ ;  /* 0x00000000006a7805 */ /* 0x000fe2000001ff00 */
[----:B------:R-:W-:Y:S01]  /*1410*/  @!PT LDS RZ, [RZ] ;  /* 0x00000000fffff984 */ /* 0x000fe20000000800 */
[----:B------:R-:W-:Y:S01]  /*1420*/  @!PT LDS RZ, [RZ] ;  /* 0x00000000fffff984 */ /* 0x000fe20000000800 */
[----:B------:R-:W-:Y:S01]  /*1430*/  @!PT LDS RZ, [RZ] ;  /* 0x00000000fffff984 */ /* 0x000fe20000000800 */
[----:B------:R1:W-:Y:S01]  /*1440*/  LDGSTS.E.BYPASS.LTC128B.128 [R240+0x8080], [R4.64], !P0 ;  /* 0x0808000004f07fae */ /* 0x0003e2000c101d4c */
[----:B------:R-:W-:Y:S01]  /*1450*/  ISETP.LT.OR P0, PT, R0, 0x1, P3 ;  /* 0x000000010000780c */ /* 0x000fe20001f01670 */
[----:B------:R-:W-:Y:S01]  /*1460*/  IMAD.WIDE.U32 R12, R24, c[0x0][0x180], R12 ;  /* 0x00006000180c7a25 */ /* 0x000fe200078e000c */
[----:B------:R-:W-:Y:S01]  /*1470*/  LEA.HI.X R11, R14, R7, R11, 0x6, P2 ;  /* 0x000000070e0b7211 */ /* 0x000fe200010f340b */
[----:B------:R1:W-:Y:S01]  /*1480*/  LDGSTS.E.BYPASS.LTC128B.128 [R240+0xa080], [R4.64+0x80], !P6 ;  /* 0x0a08008004f07fae */ /* 0x0003e2000f101d4c */
[----:B------:R-:W-:Y:S01]  /*1490*/  ISETP.GE.AND P2, PT, R27, c[0x0][0x1cc], PT ;  /* 0x000073001b007a0c */ /* 0x000fe20003f46270 */
[----:B------:R-:W-:Y:S01]  /*14a0*/  IMAD.IADD R13, R13, 0x1, R15 ;  /* 0x000000010d0d7824 */ /* 0x000fe200078e020f */
[C---:B------:R-:W-:Y:S01]  /*14b0*/  ISETP.LT.OR P3, PT, R0.reuse, 0x21, P3 ;  /* 0x000000210000780c */ /* 0x040fe20001f61670 */
[----:B------:R-:W-:Y:S01]  /*14c0*/  IMAD R17, R17, c[0x0][0x208], RZ ;  /* 0x0000820011117a24 */ /* 0x000fe200078e02ff */
[C---:B------:R-:W-:Y:S01]  /*14d0*/  ISETP.LT.OR P6, PT, R0.reuse, 0x1, P2 ;  /* 0x000000010000780c */ /* 0x040fe200017c1670 */
[----:B------:R-:W-:Y:S01]  /*14e0*/  IMAD.WIDE.U32 R36, R21, c[0x0][0x188], R12 ;  /* 0x0000620015247a25 */ /* 0x000fe200078e000c */
[----:B------:R-:W-:Y:S01]  /*14f0*/  ISETP.LT.OR P2, PT, R0, 0x21, P2 ;  /* 0x000000210000780c */ /* 0x000fe20001741670 */
[----:B------:R-:W-:Y:S01]  /*1500*/  CS2R R104, SRZ ;  /* 0x0000000000687805 */ /* 0x000fe2000001ff00 */
[----:B------:R-:W-:Y:S01]  /*1510*/  CS2R R102, SRZ ;  /* 0x0000000000667805 */ /* 0x000fe2000001ff00 */
[----:B------:R1:W-:Y:S01]  /*1520*/  LDGSTS.E.BYPASS.LTC128B.128 [R240+0xc080], [R4.64+0x100], !P0 ;  /* 0x0c08010004f07fae */ /* 0x0003e2000c101d4c */
[C---:B------:R-:W-:Y:S01]  /*1530*/  IADD3 R14, P0, R20.reuse, R22, RZ ;  /* 0x00000016140e7210 */ /* 0x040fe20007f1e0ff */
[----:B------:R-:W-:Y:S01]  /*1540*/  CS2R R100, SRZ ;  /* 0x0000000000647805 */ /* 0x000fe2000001ff00 */
[----:B------:R-:W-:Y:S01]  /*1550*/  CS2R R98, SRZ ;  /* 0x0000000000627805 */ /* 0x000fe2000001ff00 */
[----:B------:R-:W-:Y:S01]  /*1560*/  STL.64 [R1+0x8], R36 ;  /* 0x0000082401007387 */ /* 0x000fe20000100a00 */
[----:B------:R-:W-:Y:S01]  /*1570*/  LEA.HI.X.SX32 R15, R20, R18, 0x1, P0 ;  /* 0x00000012140f7211 */ /* 0x000fe200000f0eff */
[C---:B------:R-:W-:Y:S01]  /*1580*/  IMAD R20, R16.reuse, c[0x0][0x20c], R17 ;  /* 0x0000830010147a24 */ /* 0x040fe200078e0211 */
[----:B------:R-:W-:Y:S01]  /*1590*/  CS2R R96, SRZ ;  /* 0x0000000000607805 */ /* 0x000fe2000001ff00 */
[----:B------:R1:W-:Y:S01]  /*15a0*/  LDGSTS.E.BYPASS.LTC128B.128 [R240+0xe080], [R4.64+0x180], !P6 ;  /* 0x0e08018004f07fae */ /* 0x0003e2000f101d4c */
[----:B------:R-:W-:Y:S01]  /*15b0*/  IMAD.WIDE.U32 R16, R16, c[0x0][0x208], R2 ;  /* 0x0000820010107a25 */ /* 0x000fe200078e0002 */
[----:B------:R-:W-:Y:S01]  /*15c0*/  CS2R R94, SRZ ;  /* 0x00000000005e7805 */ /* 0x000fe2000001ff00 */
[----:B------:R-:W-:Y:S01]  /*15d0*/  CS2R R92, SRZ ;  /* 0x00000000005c7805 */ /* 0x000fe2000001ff00 */
[----:B------:R2:W-:Y:S01]  /*15e0*/  LDGSTS.E.BYPASS.LTC128B.128 [R240+0x9080], [R8.64], !P5 ;  /* 0x0908000008f07fae */ /* 0x0005e2000e901d4c */
[----:B------:R-:W-:Y:S01]  /*15f0*/  IMAD R3, R19, c[0x0][0x188], RZ ;  /* 0x0000620013037a24 */ /* 0x000fe200078e02ff */
[----:B------:R-:W-:Y:S01]  /*1600*/  CS2R R90, SRZ ;  /* 0x00000000005a7805 */ /* 0x000fe2000001ff00 */
[----:B------:R-:W-:Y:S01]  /*1610*/  IMAD R18, R23, c[0x0][0x270], RZ ;  /* 0x00009c0017127a24 */ /* 0x000fe200078e02ff */
        /* <DEDUP_REMOVED lines=10> */
[----:B------:R-:W-:Y:S01]  /*16c0*/  IMAD R18, R24, c[0x0][0x274], R18 ;  /* 0x00009d0018127a24 */ /* 0x000fe200078e0212 */
[C---:B------:R-:W-:Y:S01]  /*16d0*/  ISETP.LT.OR P0, PT, R0.reuse, 0x1, P3 ;  /* 0x000000010000780c */ /* 0x040fe20001f01670 */
[----:B------:R3:W-:Y:S01]  /*16e0*/  STL [R1+0x14], R25 ;  /* 0x0000141901007387 */ /* 0x0007e20000100800 */
[C---:B------:R-:W-:Y:S01]  /*16f0*/  ISETP.LT.OR P6, PT, R0.reuse, 0x1, P2 ;  /* 0x000000010000780c */ /* 0x040fe200017c1670 */
[----:B------:R-:W-:Y:S01]  /*1700*/  CS2R R86, SRZ ;  /* 0x0000000000567805 */ /* 0x000fe2000001ff00 */
[C---:B------:R-:W-:Y:S01]  /*1710*/  ISETP.LT.OR P4, PT, R0.reuse, 0x21, P4 ;  /* 0x000000210000780c */ /* 0x040fe20002781670 */
[----:B------:R-:W-:Y:S01]  /*1720*/  CS2R R84, SRZ ;  /* 0x0000000000547805 */ /* 0x000fe2000001ff00 */
[C---:B------:R-:W-:Y:S01]  /*1730*/  ISETP.LT.OR P3, PT, R0.reuse, 0x21, P3 ;  /* 0x000000210000780c */ /* 0x040fe20001f61670 */
[----:B------:R4:W-:Y:S01]  /*1740*/  LDGSTS.E.BYPASS.LTC128B.128 [R240+0x80], [R6.64], !P5 ;  /* 0x0008000006f07fae */ /* 0x0009e2000e901d4c */
[C---:B------:R-:W-:Y:S01]  /*1750*/  ISETP.LT.OR P5, PT, R0.reuse, 0x1, P1 ;  /* 0x000000010000780c */ /* 0x040fe20000fa1670 */
[----:B-1----:R-:W-:Y:S01]  /*1760*/  IMAD.U32 R4, RZ, RZ, UR18 ;  /* 0x00000012ff047e24 */ /* 0x002fe2000f8e00ff */
[C---:B------:R-:W-:Y:S01]  /*1770*/  ISETP.LT.OR P2, PT, R0.reuse, 0x21, P2 ;  /* 0x000000210000780c */ /* 0x040fe20001741670 */
[----:B------:R-:W-:Y:S01]  /*1780*/  IMAD.U32 R5, RZ, RZ, UR19 ;  /* 0x00000013ff057e24 */ /* 0x000fe2000f8e00ff */
[----:B------:R-:W-:Y:S01]  /*1790*/  ISETP.LT.OR P1, PT, R0, 0x21, P1 ;  /* 0x000000210000780c */ /* 0x000fe20000f21670 */
[----:B------:R-:W-:Y:S01]  /*17a0*/  IMAD.U32 R5, RZ, RZ, UR5 ;  /* 0x00000005ff057e24 */ /* 0x000fe2000f8e00ff */
[----:B------:R4:W-:Y:S01]  /*17b0*/  LDGSTS.E.BYPASS.LTC128B.128 [R240+0x2080], [R6.64+0x80], !P0 ;  /* 0x0208008006f07fae */ /* 0x0009e2000c101d4c */
[C---:B------:R-:W-:Y:S01]  /*17c0*/  LEA R3, P0, R4.reuse, R36, 0x6 ;  /* 0x0000002404037211 */ /* 0x040fe200078030ff */
[----:B------:R-:W-:Y:S01]  /*17d0*/  IMAD.U32 R0, RZ, RZ, UR17 ;  /* 0x00000011ff007e24 */ /* 0x000fe2000f8e00ff */
[----:B------:R-:W-:Y:S01]  /*17e0*/  ULDC.64 UR4, c[0x0][0x208] ;  /* 0x0000820000047ab9 */ /* 0x000fe20000000a00 */
[----:B------:R4:W-:Y:S01]  /*17f0*/  LDGSTS.E.BYPASS.LTC128B.128 [R240+0x4080], [R6.64+0x100], !P6 ;  /* 0x0408010006f07fae */ /* 0x0009e2000f101d4c */
[----:B------:R-:W-:Y:S01]  /*1800*/  LEA.HI.X R5, R4, R25, R5, 0x6, P0 ;  /* 0x0000001904057211 */ /* 0x000fe200000f3405 */
[----:B------:R-:W-:Y:S01]  /*1810*/  UIMAD UR10, UR10, UR4, URZ ;  /* 0x000000040a0a72a4 */ /* 0x000fe2000f8e023f */
[C---:B------:R-:W-:Y:S01]  /*1820*/  LEA R4, P0, R3.reuse, c[0x0][0x160], 0x1 ;  /* 0x0000580003047a11 */ /* 0x040fe200078008ff */
[----:B------:R4:W-:Y:S01]  /*1830*/  LDGSTS.E.BYPASS.LTC128B.128 [R240+0x6080], [R6.64+0x180], !P5 ;  /* 0x0608018006f07fae */ /* 0x0009e2000e901d4c */
[----:B------:R-:W-:Y:S01]  /*1840*/  IADD3 R0, -R0, UR8, -R248 ;  /* 0x0000000800007c10 */ /* 0x000fe2000fffe9f8 */
[----:B--2---:R-:W-:Y:S01]  /*1850*/  IMAD.WIDE.U32 R8, R24, c[0x0][0x270], R14 ;  /* 0x00009c0018087a25 */ /* 0x004fe200078e000e */
[----:B------:R-:W-:Y:S01]  /*1860*/  LEA.HI.X R5, R3, c[0x0][0x164], R5, 0x1, P0 ;  /* 0x0000590003057a11 */ /* 0x000fe200000f0c05 */
[----:B------:R1:W-:Y:S01]  /*1870*/  LDGSTS.E.BYPASS.LTC128B.128 [R240+0x1080], [R10.64], !P4 ;  /* 0x010800000af07fae */ /* 0x0003e2000e101d4c */
[----:B------:R-:W-:Y:S01]  /*1880*/  ISETP.GE.AND P6, PT, R29, c[0x0][0x16c], PT ;  /* 0x00005b001d007a0c */ /* 0x000fe20003fc6270 */
[----:B------:R-:W-:Y:S01]  /*1890*/  IMAD.IADD R13, R9, 0x1, R18 ;  /* 0x00000001090d7824 */ /* 0x000fe200078e0212 */
[----:B------:R-:W-:Y:S01]  /*18a0*/  ISETP.GE.AND P5, PT, R28, c[0x0][0x16c], PT ;  /* 0x00005b001c007a0c */ /* 0x000fe20003fa6270 */
[----:B------:R1:W-:Y:S01]  /*18b0*/  LDGSTS.E.BYPASS.LTC128B.128 [R240+0x3080], [R10.64+0x80], !P3 ;  /* 0x030800800af07fae */ /* 0x0003e2000d901d4c */
[----:B------:R-:W-:Y:S01]  /*18c0*/  ISETP.GE.AND P4, PT, R27, c[0x0][0x16c], PT ;  /* 0x00005b001b007a0c */ /* 0x000fe20003f86270 */
[----:B------:R-:W-:Y:S01]  /*18d0*/  IMAD.MOV.U32 R12, RZ, RZ, R8 ;  /* 0x000000ffff0c7224 */ /* 0x000fe200078e0008 */
[----:B------:R-:W-:Y:S01]  /*18e0*/  ISETP.LT.OR P3, PT, R0, 0x1, P5 ;  /* 0x000000010000780c */ /* 0x000fe20002f61670 */
[----:B------:R1:W-:Y:S01]  /*18f0*/  LDGSTS.E.BYPASS.LTC128B.128 [R240+0x5080], [R10.64+0x100], !P2 ;  /* 0x050801000af07fae */ /* 0x0003e2000d101d4c */
[----:B------:R-:W-:Y:S01]  /*1900*/  ISETP.GE.AND P2, PT, R2, c[0x0][0x16c], PT ;  /* 0x00005b0002007a0c */ /* 0x000fe20003f46270 */
[----:B------:R-:W-:Y:S01]  /*1910*/  IMAD.IADD R9, R17, 0x1, R20 ;  /* 0x0000000111097824 */ /* 0x000fe200078e0214 */
[----:B------:R-:W-:Y:S01]  /*1920*/  UIMAD.WIDE.U32 UR18, UR11, UR4, URZ ;  /* 0x000000040b1272a5 */ /* 0x000fe2000f8e003f */
[----:B------:R1:W-:Y:S01]  /*1930*/  LDGSTS.E.BYPASS.LTC128B.128 [R240+0x7080], [R10.64+0x180], !P1 ;  /* 0x070801800af07fae */ /* 0x0003e2000c901d4c */
[C---:B------:R-:W-:Y:S01]  /*1940*/  ISETP.LT.OR P1, PT, R0.reuse, 0x1, P6 ;  /* 0x000000010000780c */ /* 0x040fe20003721670 */
[----:B------:R-:W-:Y:S01]  /*1950*/  IMAD.MOV.U32 R8, RZ, RZ, R16 ;  /* 0x000000ffff087224 */ /* 0x000fe200078e0010 */
[----:B------:R-:W-:Y:S01]  /*1960*/  ISETP.LT.OR P6, PT, R0, 0x21, P6 ;  /* 0x000000210000780c */ /* 0x000fe200037c1670 */
[----:B------:R-:W0:Y:S01]  /*1970*/  LDGDEPBAR ;  /* 0x00000000000079af */ /* 0x000e220000000000 */
[----:B------:R-:W-:Y:S01]  /*1980*/  IMAD.WIDE.U32 R14, R24, c[0x0][0x288], R14 ;  /* 0x0000a200180e7a25 */ /* 0x000fe200078e000e */
[----:B------:R-:W-:Y:S01]  /*1990*/  UIMAD UR10, UR11, UR5, UR10 ;  /* 0x000000050b0a72a4 */ /* 0x000fe2000f8e020a */
[----:B------:R-:W-:Y:S01]  /*19a0*/  ISETP.LT.OR P5, PT, R0, 0x21, P5 ;  /* 0x000000210000780c */ /* 0x000fe20002fa1670 */
[----:B------:R-:W-:Y:S01]  /*19b0*/  CS2R R82, SRZ ;  /* 0x0000000000527805 */ /* 0x000fe2000001ff00 */
[----:B------:R-:W-:Y:S01]  /*19c0*/  IMAD.WIDE.U32 R8, R24, c[0x0][0x210], R8 ;  /* 0x0000840018087a25 */ /* 0x000fe200078e0008 */
[--C-:B---3--:R-:W-:Y:S01]  /*19d0*/  SHF.R.S32.HI R25, RZ, 0x2, R33.reuse ;  /* 0x00000002ff197819 */ /* 0x108fe20000011421 */
[----:B------:R-:W-:Y:S01]  /*19e0*/  UIADD3 UR10, UR19, UR10, URZ ;  /* 0x0000000a130a7290 */ /* 0x000fe2000fffe03f */
[----:B------:R-:W-:Y:S01]  /*19f0*/  SHF.R.S32.HI R20, RZ, 0x1f, R33 ;  /* 0x0000001fff147819 */ /* 0x000fe20000011421 */
[----:B----4-:R-:W-:Y:S01]  /*1a00*/  IMAD.SHL.U32 R6, R22, 0x100, RZ ;  /* 0x0000010016067824 */ /* 0x010fe200078e00ff */
[----:B------:R-:W-:Y:S01]  /*1a10*/  CS2R R80, SRZ ;  /* 0x0000000000507805 */ /* 0x000fe2000001ff00 */
[----:B------:R-:W-:Y:S01]  /*1a20*/  IMAD R22, R23, c[0x0][0x288], RZ ;  /* 0x0000a20017167a24 */ /* 0x000fe200078e02ff */
[----:B------:R-:W-:Y:S01]  /*1a30*/  CS2R R78, SRZ ;  /* 0x00000000004e7805 */ /* 0x000fe2000001ff00 */
[----:B------:R-:W-:Y:S01]  /*1a40*/  IMAD.WIDE.U32 R36, R21, c[0x0][0x278], R12 ;  /* 0x00009e0015247a25 */ /* 0x000fe200078e000c */
[----:B------:R-:W-:Y:S01]  /*1a50*/  SHF.R.S32.HI R3, RZ, 0x1f, R6 ;  /* 0x0000001fff037819 */ /* 0x000fe20000011406 */
[----:B------:R-:W-:Y:S01]  /*1a60*/  CS2R R76, SRZ ;  /* 0x00000000004c7805 */ /* 0x000fe2000001ff00 */
[-C--:B------:R-:W-:Y:S01]  /*1a70*/  IADD3 R6, P0, R6, R166.reuse, RZ ;  /* 0x000000a606067210 */ /* 0x080fe20007f1e0ff */
[----:B------:R-:W-:Y:S01]  /*1a80*/  IMAD R22, R24, c[0x0][0x28c], R22 ;  /* 0x0000a30018167a24 */ /* 0x000fe200078e0216 */
[----:B------:R2:W-:Y:S01]  /*1a90*/  STL.64 [R1+0x20], R36 ;  /* 0x0000202401007387 */ /* 0x0005e20000100a00 */
[----:B------:R-:W-:Y:S01]  /*1aa0*/  CS2R R74, SRZ ;  /* 0x00000000004a7805 */ /* 0x000fe2000001ff00 */
[----:B------:R-:W-:Y:S01]  /*1ab0*/  LEA.HI.X.SX32 R7, R166, R3, 0x1, P0 ;  /* 0x00000003a6077211 */ /* 0x000fe200000f0eff */
[----:B------:R-:W-:Y:S01]  /*1ac0*/  IMAD R3, R19, c[0x0][0x278], RZ ;  /* 0x00009e0013037a24 */ /* 0x000fe200078e02ff */
[C---:B------:R-:W-:Y:S01]  /*1ad0*/  ISETP.LT.OR P0, PT, R0.reuse, 0x1, P2 ;  /* 0x000000010000780c */ /* 0x040fe20001701670 */
[C---:B-1----:R-:W-:Y:S01]  /*1ae0*/  IMAD R11, R23.reuse, c[0x0][0x210], RZ ;  /* 0x00008400170b7a24 */ /* 0x042fe200078e02ff */
[----:B------:R-:W-:Y:S01]  /*1af0*/  ISETP.LT.OR P2, PT, R0, 0x21, P2 ;  /* 0x000000210000780c */ /* 0x000fe20001741670 */
[C---:B------:R-:W-:Y:S01]  /*1b00*/  IMAD.WIDE.U32 R16, R24.reuse, c[0x0][0x238], R6 ;  /* 0x00008e0018107a25 */ /* 0x040fe200078e0006 */
[----:B------:R-:W-:Y:S01]  /*1b10*/  CS2R R72, SRZ ;  /* 0x0000000000487805 */ /* 0x000fe2000001ff00 */
[----:B------:R-:W-:Y:S01]  /*1b20*/  CS2R R70, SRZ ;  /* 0x0000000000467805 */ /* 0x000fe2000001ff00 */
[----:B------:R-:W-:Y:S01]  /*1b30*/  CS2R R68, SRZ ;  /* 0x0000000000447805 */ /* 0x000fe2000001ff00 */
[----:B------:R-:W-:Y:S01]  /*1b40*/  IMAD R23, R23, c[0x0][0x238], RZ ;  /* 0x00008e0017177a24 */ /* 0x000fe200078e02ff */
[----:B------:R-:W-:Y:S01]  /*1b50*/  CS2R R66, SRZ ;  /* 0x0000000000427805 */ /* 0x000fe2000001ff00 */
[----:B------:R-:W-:Y:S01]  /*1b60*/  IMAD.MOV.U32 R7, RZ, RZ, c[0x0][0x178] ;  /* 0x00005e00ff077624 */ /* 0x000fe200078e00ff */
[----:B------:R-:W-:Y:S01]  /*1b70*/  CS2R R64, SRZ ;  /* 0x0000000000407805 */ /* 0x000fe2000001ff00 */
[----:B------:R-:W-:Y:S01]  /*1b80*/  IMAD R11, R24, c[0x0][0x214], R11 ;  /* 0x00008500180b7a24 */ /* 0x000fe200078e020b */
[----:B------:R-:W-:Y:S01]  /*1b90*/  CS2R R62, SRZ ;  /* 0x00000000003e7805 */ /* 0x000fe2000001ff00 */
[----:B------:R1:W-:Y:S01]  /*1ba0*/  LDGSTS.E.BYPASS.LTC128B.128 [R240+0x10080], [R4.64], !P0 ;  /* 0x1008000004f07fae */ /* 0x0003e2000c101d4c */
[----:B------:R-:W-:Y:S01]  /*1bb0*/  ISETP.GT.AND P0, PT, R166, 0xf, PT ;  /* 0x0000000fa600780c */ /* 0x000fe20003f04270 */
[----:B------:R-:W-:Y:S01]  /*1bc0*/  IMAD R23, R24, c[0x0][0x23c], R23 ;  /* 0x00008f0018177a24 */ /* 0x000fe200078e0217 */
[----:B------:R-:W-:Y:S01]  /*1bd0*/  LEA.HI R24, R35, R166, RZ, 0x4 ;  /* 0x000000a623187211 */ /* 0x000fe200078f20ff */
[----:B------:R1:W-:Y:S01]  /*1be0*/  LDGSTS.E.BYPASS.LTC128B.128 [R240+0x12080], [R4.64+0x80], !P1 ;  /* 0x1208008004f07fae */ /* 0x0003e2000c901d4c */
[C---:B------:R-:W-:Y:S01]  /*1bf0*/  ISETP.LT.OR P1, PT, R0.reuse, 0x1, P4 ;  /* 0x000000010000780c */ /* 0x040fe20002721670 */
[----:B------:R-:W-:Y:S01]  /*1c00*/  IMAD.MOV.U32 R10, RZ, RZ, c[0x0][0x17c] ;  /* 0x00005f00ff0a7624 */ /* 0x000fe200078e00ff */
[----:B------:R-:W-:Y:S01]  /*1c10*/  SHF.R.S32.HI R236, RZ, 0x4, R24 ;  /* 0x00000004ffec7819 */ /* 0x000fe20000011418 */
[----:B------:R1:W-:Y:S01]  /*1c20*/  LDGSTS.E.BYPASS.LTC128B.128 [R240+0x14080], [R4.64+0x100], !P3 ;  /* 0x1408010004f07fae */ /* 0x0003e2000d901d4c */
[----:B------:R-:W-:Y:S01]  /*1c30*/  LEA R6, P3, R7, R4, 0x6 ;  /* 0x0000000407067211 */ /* 0x000fe200078630ff */
[----:B------:R-:W-:Y:S01]  /*1c40*/  IMAD R3, R21, c[0x0][0x27c], R3 ;  /* 0x00009f0015037a24 */ /* 0x000fe200078e0203 */
[----:B------:R-:W-:Y:S01]  /*1c50*/  ISETP.LT.OR P4, PT, R0, 0x21, P4 ;  /* 0x000000210000780c */ /* 0x000fe20002781670 */
[----:B------:R-:W-:Y:S01]  /*1c60*/  CS2R R60, SRZ ;  /* 0x00000000003c7805 */ /* 0x000fe2000001ff00 */
[----:B------:R-:W-:Y:S01]  /*1c70*/  LEA.HI.X R7, R7, R5, R10, 0x6, P3 ;  /* 0x0000000507077211 */ /* 0x000fe200018f340a */
[----:B------:R-:W-:Y:S01]  /*1c80*/  IMAD.IADD R18, R37, 0x1, R3 ;  /* 0x0000000125127824 */ /* 0x000fe200078e0203 */
[----:B------:R-:W-:Y:S01]  /*1c90*/  LEA.HI R10, R24, R236, RZ, 0x1 ;  /* 0x000000ec180a7211 */ /* 0x000fe200078f08ff */
[----:B------:R-:W-:Y:S01]  /*1ca0*/  IMAD.IADD R3, R9, 0x1, R11 ;  /* 0x0000000109037824 */ /* 0x000fe200078e020b */
[----:B------:R-:W-:Y:S01]  /*1cb0*/  CS2R R58, SRZ ;  /* 0x00000000003a7805 */ /* 0x000fe2000001ff00 */
[----:B------:R1:W-:Y:S01]  /*1cc0*/  LDGSTS.E.BYPASS.LTC128B.128 [R240+0x16080], [R4.64+0x180], !P1 ;  /* 0x1608018004f07fae */ /* 0x0003e2000c901d4c */
[----:B------:R-:W-:Y:S01]  /*1cd0*/  LOP3.LUT R10, R10, 0xfffffffe, RZ, 0xc0, !PT ;  /* 0xfffffffe0a0a7812 */ /* 0x000fe200078ec0ff */
[----:B------:R-:W-:Y:S01]  /*1ce0*/  CS2R R56, SRZ ;  /* 0x0000000000387805 */ /* 0x000fe2000001ff00 */
[----:B------:R-:W-:Y:S01]  /*1cf0*/  ISETP.GE.AND P1, PT, R2, c[0x0][0x16c], PT ;  /* 0x00005b0002007a0c */ /* 0x000fe20003f26270 */
[----:B------:R3:W-:Y:S01]  /*1d00*/  STL [R1+0x38], R18 ;  /* 0x0000381201007387 */ /* 0x0007e20000100800 */
[----:B------:R-:W-:Y:S01]  /*1d10*/  CS2R R54, SRZ ;  /* 0x0000000000367805 */ /* 0x000fe2000001ff00 */
[----:B------:R-:W-:Y:S01]  /*1d20*/  IMAD.IADD R236, R236, 0x1, -R10 ;  /* 0x00000001ecec7824 */ /* 0x000fe200078e0a0a */
[----:B------:R-:W-:Y:S01]  /*1d30*/  SEL R34, RZ, 0x1, P1 ;  /* 0x00000001ff227807 */ /* 0x000fe20000800000 */
[----:B------:R4:W-:Y:S01]  /*1d40*/  LDGSTS.E.BYPASS.LTC128B.128 [R240+0x11080], [R6.64], !P2 ;  /* 0x1108000006f07fae */ /* 0x0009e2000d101d4c */
[C---:B------:R-:W-:Y:S01]  /*1d50*/  ISETP.GE.AND P2, PT, R2.reuse, c[0x0][0x1fc], PT ;  /* 0x00007f0002007a0c */ /* 0x040fe20003f46270 */
[----:B------:R-:W-:Y:S01]  /*1d60*/  CS2R R52, SRZ ;  /* 0x0000000000347805 */ /* 0x000fe2000001ff00 */
[----:B------:R-:W-:Y:S01]  /*1d70*/  ISETP.GE.AND P1, PT, R29, c[0x0][0x1fc], PT ;  /* 0x00007f001d007a0c */ /* 0x000fe20003f26270 */
[----:B------:R4:W-:Y:S01]  /*1d80*/  LDGSTS.E.BYPASS.LTC128B.128 [R240+0x13080], [R6.64+0x80], !P6 ;  /* 0x1308008006f07fae */ /* 0x0009e2000f101d4c */
[----:B------:R-:W-:Y:S01]  /*1d90*/  ISETP.GE.AND P6, PT, R2, c[0x0][0x1fc], PT ;  /* 0x00007f0002007a0c */ /* 0x000fe20003fc6270 */
[----:B------:R-:W-:Y:S01]  /*1da0*/  IMAD.MOV.U32 R2, RZ, RZ, R8 ;  /* 0x000000ffff027224 */ /* 0x000fe200078e0008 */
[----:B------:R-:W-:Y:S01]  /*1db0*/  CS2R R50, SRZ ;  /* 0x0000000000327805 */ /* 0x000fe2000001ff00 */
[----:B------:R-:W-:Y:S01]  /*1dc0*/  IMAD R8, R19, c[0x0][0x218], RZ ;  /* 0x0000860013087a24 */ /* 0x000fe200078e02ff */
[----:B------:R4:W-:Y:S01]  /*1dd0*/  LDGSTS.E.BYPASS.LTC128B.128 [R240+0x15080], [R6.64+0x100], !P5 ;  /* 0x1508010006f07fae */ /* 0x0009e2000e901d4c */
[----:B------:R-:W-:Y:S01]  /*1de0*/  ISETP.GE.AND P5, PT, R29, c[0x0][0x16c], PT ;  /* 0x00005b001d007a0c */ /* 0x000fe20003fa6270 */
[----:B------:R-:W-:Y:S01]  /*1df0*/  CS2R R48, SRZ ;  /* 0x0000000000307805 */ /* 0x000fe2000001ff00 */
[----:B------:R-:W-:Y:S01]  /*1e00*/  IMAD R10, R21, c[0x0][0x21c], R8 ;  /* 0x00008700150a7a24 */ /* 0x000fe200078e0208 */
[----:B------:R-:W-:Y:S01]  /*1e10*/  LEA.HI R8, R20, R25, RZ, 0x3 ;  /* 0x0000001914087211 */ /* 0x000fe200078f18ff */
[----:B------:R4:W-:Y:S01]  /*1e20*/  LDGSTS.E.BYPASS.LTC128B.128 [R240+0x17080], [R6.64+0x180], !P4 ;  /* 0x1708018006f07fae */ /* 0x0009e2000e101d4c */
[----:B------:R-:W-:Y:S01]  /*1e30*/  ISETP.GE.AND P4, PT, R27, c[0x0][0x16c], PT ;  /* 0x00005b001b007a0c */ /* 0x000fe20003f86270 */
[----:B------:R-:W-:Y:S01]  /*1e40*/  CS2R R46, SRZ ;  /* 0x00000000002e7805 */ /* 0x000fe2000001ff00 */
[----:B------:R-:W-:Y:S01]  /*1e50*/  CS2R R44, SRZ ;  /* 0x00000000002c7805 */ /* 0x000fe2000001ff00 */
[----:B------:R-:W-:Y:S01]  /*1e60*/  CS2R R42, SRZ ;  /* 0x00000000002a7805 */ /* 0x000fe2000001ff00 */
[----:B-1----:R-:W-:Y:S01]  /*1e70*/  @!P0 IADD3 R4, P3, R36, UR17, RZ ;  /* 0x0000001124048c10 */ /* 0x002fe2000ff7e0ff */
[----:B--2---:R-:W-:Y:S01]  /*1e80*/  IMAD.WIDE.U32 R36, R21, c[0x0][0x218], R2 ;  /* 0x0000860015247a25 */ /* 0x004fe200078e0002 */
[----:B------:R-:W-:Y:S01]  /*1e90*/  SEL R243, RZ, 0x8, P4 ;  /* 0x00000008fff37807 */ /* 0x000fe20002000000 */
[----:B------:R-:W-:Y:S01]  /*1ea0*/  CS2R R40, SRZ ;  /* 0x0000000000287805 */ /* 0x000fe2000001ff00 */
[----:B------:R-:W-:Y:S01]  /*1eb0*/  @!P0 IADD3.X R5, R18, UR15, RZ, P3, !PT ;  /* 0x0000000f12058c10 */ /* 0x000fe20009ffe4ff */
[----:B------:R-:W-:Y:S01]  /*1ec0*/  IMAD.U32 R2, RZ, RZ, UR10 ;  /* 0x0000000aff027e24 */ /* 0x000fe2000f8e00ff */
[----:B---3--:R-:W-:Y:S01]  /*1ed0*/  LEA.HI R18, R35, R166, RZ, 0x5 ;  /* 0x000000a623127211 */ /* 0x008fe200078f28ff */
[----:B------:R-:W-:Y:S01]  /*1ee0*/  IMAD.IADD R31, R37, 0x1, R10 ;  /* 0x00000001251f7824 */ /* 0x000fe200078e020a */
[C---:B------:R-:W-:Y:S01]  /*1ef0*/  @!P0 LEA R12, P3, R4.reuse, c[0x0][0x258], 0x2 ;  /* 0x00009600040c8a11 */ /* 0x040fe200078610ff */
[----:B------:R-:W-:Y:S01]  /*1f00*/  STL.64 [R1], R36 ;  /* 0x0000002401007387 */ /* 0x000fe20000100a00 */
[--C-:B------:R-:W-:Y:S01]  /*1f10*/  SHF.R.S32.HI R11, RZ, 0x5, R18.reuse ;  /* 0x00000005ff0b7819 */ /* 0x100fe20000011412 */
[----:B------:R-:W-:Y:S01]  /*1f20*/  USHF.L.U64.HI UR10, UR4, 0x5, UR5 ;  /* 0x00000005040a7899 */ /* 0x000fe20008010205 */
[----:B------:R-:W-:Y:S01]  /*1f30*/  SHF.R.S32.HI R9, RZ, 0x1f, R18 ;  /* 0x0000001fff097819 */ /* 0x000fe20000011412 */
[----:B------:R1:W-:Y:S01]  /*1f40*/  STL [R1+0x10], R31 ;  /* 0x0000101f01007387 */ /* 0x0003e20000100800 */
[----:B------:R-:W-:Y:S01]  /*1f50*/  @!P0 LEA.HI.X R13, R4, c[0x0][0x25c], R5, 0x2, P3 ;  /* 0x00009700040d8a11 */ /* 0x000fe200018f1405 */
[----:B------:R-:W-:Y:S01]  /*1f60*/  IMAD.U32 R5, RZ, RZ, UR19 ;  /* 0x00000013ff057e24 */ /* 0x000fe2000f8e00ff */
[----:B------:R-:W-:Y:S01]  /*1f70*/  LEA.HI R5, R9, R11, RZ, 0x2 ;  /* 0x0000000b09057211 */ /* 0x000fe200078f10ff */
[----:B------:R-:W-:Y:S01]  /*1f80*/  IMAD.U32 R4, RZ, RZ, UR18 ;  /* 0x00000012ff047e24 */ /* 0x000fe2000f8e00ff */
[----:B------:R-:W-:Y:S01]  /*1f90*/  ISETP.GE.AND P4, PT, R28, c[0x0][0x1fc], PT ;  /* 0x00007f001c007a0c */ /* 0x000fe20003f86270 */
[----:B------:R-:W-:Y:S01]  /*1fa0*/  UISETP.GT.AND UP2, UPT, UR6, -0x1, UPT ;  /* 0xffffffff0600788c */ /* 0x000fe2000bf44270 */
[----:B------:R-:W-:-:S02]  /*1fb0*/  LOP3.LUT R9, R5, 0xfffffffc, RZ, 0xc0, !PT ;  /* 0xfffffffc05097812 */ /* 0x000fc400078ec0ff */
[----:B------:R-:W-:Y:S01]  /*1fc0*/  LOP3.LUT R5, R8, 0xfffffff8, RZ, 0xc0, !PT ;  /* 0xfffffff808057812 */ /* 0x000fe200078ec0ff */
[----:B----4-:R-:W-:Y:S01]  /*1fd0*/  IMAD.IADD R7, R15, 0x1, R22 ;  /* 0x000000010f077824 */ /* 0x010fe200078e0216 */
[C---:B------:R-:W-:Y:S01]  /*1fe0*/  LEA R8, P3, R4.reuse, R36, 0x6 ;  /* 0x0000002404087211 */ /* 0x040fe200078630ff */
[----:B------:R-:W-:Y:S01]  /*1ff0*/  IMAD.MOV.U32 R6, RZ, RZ, R14 ;  /* 0x000000ffff067224 */ /* 0x000fe200078e000e */
[----:B------:R-:W-:Y:S01]  /*2000*/  SEL R15, RZ, 0xffffffff, P1 ;  /* 0xffffffffff0f7807 */ /* 0x000fe20000800000 */
[----:B------:R-:W-:Y:S01]  /*2010*/  IMAD.IADD R25, R25, 0x1, -R5 ;  /* 0x0000000119197824 */ /* 0x000fe200078e0a05 */
[----:B------:R-:W-:Y:S01]  /*2020*/  LEA.HI.X R2, R4, R31, R2, 0x6, P3 ;  /* 0x0000001f04027211 */ /* 0x000fe200018f3402 */
[----:B------:R-:W-:Y:S01]  /*2030*/  IMAD.WIDE.U32 R38, R21, c[0x0][0x290], R6 ;  /* 0x0000a40015267a25 */ /* 0x000fe200078e0006 */
[----:B------:R-:W-:Y:S02]  /*2040*/  ISETP.GE.AND P3, PT, R28, c[0x0][0x16c], PT ;  /* 0x00005b001c007a0c */ /* 0x000fe40003f66270 */
[----:B------:R-:W-:Y:S01]  /*2050*/  LEA R4, P1, R8, c[0x0][0x1f0], 0x1 ;  /* 0x00007c0008047a11 */ /* 0x000fe200078208ff */
[----:B------:R-:W-:Y:S01]  /*2060*/  IMAD.SHL.U32 R6, R32, 0x40, RZ ;  /* 0x0000004020067824 */ /* 0x000fe200078e00ff */
[----:B------:R-:W-:Y:S01]  /*2070*/  LEA.HI R20, R11, R11, RZ, 0x1 ;  /* 0x0000000b0b147211 */ /* 0x000fe200078f08ff */
[----:B------:R-:W-:Y:S01]  /*2080*/  IMAD.SHL.U32 R7, R236, 0x20, RZ ;  /* 0x00000020ec077824 */ /* 0x000fe200078e00ff */
[----:B------:R-:W-:Y:S01]  /*2090*/  LEA.HI.X R5, R8, c[0x0][0x1f4], R2, 0x1, P1 ;  /* 0x00007d0008057a11 */ /* 0x000fe200008f0c02 */
[----:B------:R-:W-:Y:S01]  /*20a0*/  IMAD.MOV.U32 R2, RZ, RZ, R16 ;  /* 0x000000ffff027224 */ /* 0x000fe200078e0010 */
[----:B-1----:R-:W-:Y:S01]  /*20b0*/  SEL R31, RZ, 0xffffffff, P5 ;  /* 0xffffffffff1f7807 */ /* 0x002fe20002800000 */
[----:B------:R1:W-:Y:S01]  /*20c0*/  STL.64 [R1+0x18], R38 ;  /* 0x0000182601007387 */ /* 0x0003e20000100a00 */
[----:B------:R-:W-:-:S02]  /*20d0*/  ISETP.GE.AND P5, PT, R29, c[0x0][0x1fc], PT ;  /* 0x00007f001d007a0c */ /* 0x000fc40003fa6270 */
[----:B------:R-:W-:Y:S02]  /*20e0*/  SEL R29, RZ, 0x4, P3 ;  /* 0x00000004ff1d7807 */ /* 0x000fe40001800000 */
[----:B------:R-:W-:Y:S02]  /*20f0*/  ISETP.GE.AND P3, PT, R28, c[0x0][0x1fc], PT ;  /* 0x00007f001c007a0c */ /* 0x000fe40003f66270 */
[----:B------:R-:W-:Y:S02]  /*2100*/  SEL R28, RZ, 0x1, P2 ;  /* 0x00000001ff1c7807 */ /* 0x000fe40001000000 */
[----:B------:R-:W-:Y:S02]  /*2110*/  ISETP.GE.AND P2, PT, R27, c[0x0][0x1fc], PT ;  /* 0x00007f001b007a0c */ /* 0x000fe40003f46270 */
[----:B------:R-:W-:Y:S01]  /*2120*/  LOP3.LUT R3, R20, 0xfffffffe, RZ, 0xc0, !PT ;  /* 0xfffffffe14037812 */ /* 0x000fe200078ec0ff */
[----:B------:R-:W-:Y:S01]  /*2130*/  IMAD.IADD R20, R11, 0x1, -R9 ;  /* 0x000000010b147824 */ /* 0x000fe200078e0a09 */
[----:B------:R-:W-:-:S02]  /*2140*/  SEL R242, RZ, 0x8, P2 ;  /* 0x00000008fff27807 */ /* 0x000fc40001000000 */
[C---:B------:R-:W-:Y:S01]  /*2150*/  ISETP.LT.OR P1, PT, R0.reuse, 0x1, P6 ;  /* 0x000000010000780c */ /* 0x040fe20003721670 */
[----:B------:R-:W-:Y:S01]  /*2160*/  IMAD.IADD R26, R11, 0x1, -R3 ;  /* 0x000000010b1a7824 */ /* 0x000fe200078e0a03 */
[----:B------:R-:W-:Y:S01]  /*2170*/  ISETP.LT.OR P2, PT, R0, 0x1, P5 ;  /* 0x000000010000780c */ /* 0x000fe20002f41670 */
[----:B------:R-:W-:Y:S01]  /*2180*/  @!P0 IMAD.SHL.U32 R11, R166, 0x10, RZ ;  /* 0x00000010a60b8824 */ /* 0x000fe200078e00ff */
[----:B------:R-:W-:Y:S01]  /*2190*/  LOP3.LUT R9, R18, 0xffffffe0, RZ, 0xc0, !PT ;  /* 0xffffffe012097812 */ /* 0x000fe200078ec0ff */
[----:B------:R-:W-:Y:S01]  /*21a0*/  IMAD.IADD R3, R17, 0x1, R23 ;  /* 0x0000000111037824 */ /* 0x000fe200078e0217 */
[----:B------:R-:W-:Y:S02]  /*21b0*/  LOP3.LUT R8, R24, 0xfffffff0, RZ, 0xc0, !PT ;  /* 0xfffffff018087812 */ /* 0x000fe400078ec0ff */
[----:B------:R-:W-:Y:S01]  /*21c0*/  SEL R22, RZ, 0x4, P3 ;  /* 0x00000004ff167807 */ /* 0x000fe20001800000 */
[C---:B------:R-:W-:Y:S01]  /*21d0*/  IMAD.IADD R9, R166.reuse, 0x1, -R9 ;  /* 0x00000001a6097824 */ /* 0x040fe200078e0a09 */
[----:B------:R-:W-:Y:S01]  /*21e0*/  ISETP.GE.AND P3, PT, R27, c[0x0][0x1fc], PT ;  /* 0x00007f001b007a0c */ /* 0x000fe20003f66270 */
[----:B------:R-:W-:Y:S01]  /*21f0*/  IMAD.IADD R8, R166, 0x1, -R8 ;  /* 0x00000001a6087824 */ /* 0x000fe200078e0a08 */
[----:B------:R2:W-:Y:S01]  /*2200*/  @!P0 LDGSTS.E.BYPASS.LTC128B.128 [R11+0x20080], [R12.64] ;  /* 0x200800000c0b8fae */ /* 0x0005e2000b901d4c */
[C---:B------:R-:W-:Y:S01]  /*2210*/  ISETP.LT.OR P6, PT, R0.reuse, 0x21, P6 ;  /* 0x000000210000780c */ /* 0x040fe200037c1670 */
[----:B------:R-:W-:Y:S01]  /*2220*/  IMAD.WIDE.U32 R164, R21, c[0x0][0x240], R2 ;  /* 0x0000900015a47a25 */ /* 0x000fe200078e0002 */
[----:B------:R-:W-:Y:S01]  /*2230*/  ISETP.LT.OR P5, PT, R0, 0x21, P5 ;  /* 0x000000210000780c */ /* 0x000fe20002fa1670 */
[----:B------:R-:W0:Y:S01]  /*2240*/  LDGDEPBAR ;  /* 0x00000000000079af */ /* 0x000e220000000000 */
[----:B------:R-:W-:Y:S01]  /*2250*/  SHF.R.S32.HI R10, RZ, 0x1f, R8 ;  /* 0x0000001fff0a7819 */ /* 0x000fe20000011408 */
[----:B------:R-:W-:Y:S01]  /*2260*/  IMAD.SHL.U32 R3, R248, 0x8, RZ ;  /* 0x00000008f8037824 */ /* 0x000fe200078e00ff */
[----:B------:R-:W-:Y:S01]  /*2270*/  LEA.HI R2, R35, R166, RZ, 0x7 ;  /* 0x000000a623027211 */ /* 0x000fe200078f38ff */
[----:B------:R3:W-:Y:S01]  /*2280*/  LDGSTS.E.BYPASS.LTC128B.128 [R240+0x18080], [R4.64], !P1 ;  /* 0x1808000004f07fae */ /* 0x0007e2000c901d4c */
[----:B------:R-:W-:-:S02]  /*2290*/  ISETP.LT.OR P1, PT, R0, 0x1, P4 ;  /* 0x000000010000780c */ /* 0x000fc40002721670 */
[C---:B------:R-:W-:Y:S01]  /*22a0*/  ISETP.LT.OR P4, PT, R0.reuse, 0x21, P4 ;  /* 0x000000210000780c */ /* 0x040fe20002781670 */
[----:B------:R3:W-:Y:S01]  /*22b0*/  LDGSTS.E.BYPASS.LTC128B.128 [R240+0x1a080], [R4.64+0x80], !P2 ;  /* 0x1a08008004f07fae */ /* 0x0007e2000d101d4c */
[C---:B------:R-:W-:Y:S02]  /*22c0*/  ISETP.LT.OR P2, PT, R0.reuse, 0x1, P3 ;  /* 0x000000010000780c */ /* 0x040fe40001f41670 */
[----:B------:R-:W-:Y:S01]  /*22d0*/  ISETP.LT.OR P3, PT, R0, 0x21, P3 ;  /* 0x000000210000780c */ /* 0x000fe20001f61670 */
[C---:B------:R-:W-:Y:S01]  /*22e0*/  IMAD R0, R19.reuse, c[0x0][0x240], RZ ;  /* 0x0000900013007a24 */ /* 0x040fe200078e02ff */
[----:B------:R-:W-:Y:S01]  /*22f0*/  LEA.HI R230, R10, R8, RZ, 0x3 ;  /* 0x000000080ae67211 */ /* 0x000fe200078f18ff */
[----:B------:R-:W-:Y:S01]  /*2300*/  IMAD R10, R19, c[0x0][0x290], RZ ;  /* 0x0000a400130a7a24 */ /* 0x000fe200078e02ff */
[----:B------:R-:W-:Y:S01]  /*2310*/  LOP3.LUT R3, R3, 0x8, RZ, 0xc0, !PT ;  /* 0x0000000803037812 */ /* 0x000fe200078ec0ff */
[C---:B------:R-:W-:Y:S01]  /*2320*/  IMAD R19, R21.reuse, c[0x0][0x244], R0 ;  /* 0x0000910015137a24 */ /* 0x040fe200078e0200 */
[----:B------:R-:W-:Y:S01]  /*2330*/  STL.64 [R1+0x30], R164 ;  /* 0x000030a401007387 */ /* 0x000fe20000100a00 */
[----:B------:R-:W-:-:S03]  /*2340*/  IMAD R14, R21, c[0x0][0x294], R10 ;  /* 0x0000a500150e7a24 */ /* 0x000fc600078e020a */
[----:B------:R3:W-:Y:S01]  /*2350*/  LDGSTS.E.BYPASS.LTC128B.128 [R240+0x1c080], [R4.64+0x100], !P1 ;  /* 0x1c08010004f07fae */ /* 0x0007e2000c901d4c */
[----:B------:R-:W-:Y:S01]  /*2360*/  IMAD.IADD R36, R39, 0x1, R14 ;  /* 0x0000000127247824 */ /* 0x000fe200078e020e */
[----:B--2---:R-:W-:Y:S02]  /*2370*/  SHF.R.S32.HI R12, RZ, 0x1f, R9 ;  /* 0x0000001fff0c7819 */ /* 0x004fe40000011409 */
[----:B------:R-:W-:Y:S01]  /*2380*/  LOP3.LUT R11, R230, 0xfffffff8, RZ, 0xc0, !PT ;  /* 0xfffffff8e60b7812 */ /* 0x000fe200078ec0ff */
[----:B------:R3:W-:Y:S01]  /*2390*/  LDGSTS.E.BYPASS.LTC128B.128 [R240+0x1e080], [R4.64+0x180], !P2 ;  /* 0x1e08018004f07fae */ /* 0x0007e2000d101d4c */
[----:B------:R-:W-:Y:S01]  /*23a0*/  LEA.HI R17, R12, R9, RZ, 0x2 ;  /* 0x000000090c117211 */ /* 0x000fe200078f10ff */
[----:B------:R-:W-:Y:S02]  /*23b0*/  IMAD.SHL.U32 R230, R230, 0x40, RZ ;  /* 0x00000040e6e67824 */ /* 0x000fe400078e00ff */
[----:B------:R-:W-:Y:S01]  /*23c0*/  IMAD.IADD R16, R8, 0x1, -R11 ;  /* 0x0000000108107824 */ /* 0x000fe200078e0a0b */
[----:B------:R-:W-:Y:S01]  /*23d0*/  LOP3.LUT R0, R17, 0x7ffffffc, RZ, 0xc0, !PT ;  /* 0x7ffffffc11007812 */ /* 0x000fe200078ec0ff */
[----:B------:R-:W-:Y:S01]  /*23e0*/  IMAD.SHL.U32 R11, R30, 0x8, RZ ;  /* 0x000000081e0b7824 */ /* 0x000fe200078e00ff */
[----:B------:R-:W-:Y:S01]  /*23f0*/  LOP3.LUT R230, R230, 0xfffffe00, RZ, 0xc0, !PT ;  /* 0xfffffe00e6e67812 */ /* 0x000fe200078ec0ff */
[----:B------:R2:W-:Y:S02]  /*2400*/  STL [R1+0x28], R36 ;  /* 0x0000282401007387 */ /* 0x0005e40000100800 */
[----:B------:R-:W-:Y:S01]  /*2410*/  IMAD.IADD R12, R9, 0x1, -R0 ;  /* 0x00000001090c7824 */ /* 0x000fe200078e0a00 */
[----:B------:R-:W-:-:S02]  /*2420*/  SHF.R.S32.HI R0, RZ, 0x7, R2 ;  /* 0x00000007ff007819 */ /* 0x000fc40000011402 */
[----:B------:R-:W-:Y:S01]  /*2430*/  LOP3.LUT R2, R6, 0x1c0, RZ, 0xc0, !PT ;  /* 0x000001c006027812 */ /* 0x000fe200078ec0ff */
[----:B------:R-:W-:Y:S01]  /*2440*/  IMAD.SHL.U32 R6, R26, 0x10, RZ ;  /* 0x000000101a067824 */ /* 0x000fe200078e00ff */
[----:B------:R-:W-:Y:S01]  /*2450*/  LEA.HI R13, R0, R0, RZ, 0x1 ;  /* 0x00000000000d7211 */ /* 0x000fe200078f08ff */
[----:B------:R-:W-:Y:S01]  /*2460*/  IMAD R10, R236, 0x2, R0 ;  /* 0x00000002ec0a7824 */ /* 0x000fe200078e0200 */
[----:B------:R-:W-:Y:S02]  /*2470*/  SHF.R.U32.HI R9, RZ, 0x3, R2 ;  /* 0x00000003ff097819 */ /* 0x000fe40000011602 */
[----:B------:R-:W-:Y:S02]  /*2480*/  LOP3.LUT R8, R2, 0x10, R6, 0xf8, !PT ;  /* 0x0000001002087812 */ /* 0x000fe400078ef806 */
[C---:B------:R-:W-:Y:S02]  /*2490*/  LOP3.LUT R2, R9.reuse, R3, R2, 0x1e, !PT ;  /* 0x0000000309027212 */ /* 0x040fe400078e1e02 */
[----:B------:R-:W-:Y:S01]  /*24a0*/  LOP3.LUT R18, R9, R8, R3, 0x1e, !PT ;  /* 0x0000000809127212 */ /* 0x000fe200078e1e03 */
[----:B------:R-:W-:Y:S01]  /*24b0*/  IMAD.U32 R9, RZ, RZ, UR5 ;  /* 0x00000005ff097e24 */ /* 0x000fe2000f8e00ff */
[----:B------:R-:W-:Y:S01]  /*24c0*/  LOP3.LUT R3, R13, 0x1ffffffe, RZ, 0xc0, !PT ;  /* 0x1ffffffe0d037812 */ /* 0x000fe200078ec0ff */
[----:B------:R-:W-:Y:S01]  /*24d0*/  IMAD.U32 R2, R10, 0x200, R2 ;  /* 0x000002000a027824 */ /* 0x000fe200078e0002 */
[----:B------:R-:W-:Y:S01]  /*24e0*/  LOP3.LUT R6, R7, 0x20, RZ, 0xc0, !PT ;  /* 0x0000002007067812 */ /* 0x000fe200078ec0ff */
[----:B------:R-:W-:Y:S01]  /*24f0*/  IMAD.U32 R7, RZ, RZ, UR4 ;  /* 0x00000004ff077e24 */ /* 0x000fe2000f8e00ff */
[----:B------:R-:W-:Y:S01]  /*2500*/  UIADD3 UR5, UR14, 0x1, -UR9 ;  /* 0x000000010e057890 */ /* 0x000fe2000fffe809 */
[----:B------:R-:W-:Y:S01]  /*2510*/  IMAD.IADD R3, R0, 0x1, -R3 ;  /* 0x0000000100037824 */ /* 0x000fe200078e0a03 */
[----:B------:R-:W-:Y:S01]  /*2520*/  LOP3.LUT R13, R6, 0x18, R11, 0xf8, !PT ;  /* 0x00000018060d7812 */ /* 0x000fe200078ef80b */
[----:B------:R-:W-:Y:S01]  /*2530*/  IMAD.SHL.U32 R6, R31, 0x2, RZ ;  /* 0x000000021f067824 */ /* 0x000fe200078e00ff */
[----:B------:R-:W-:Y:S01]  /*2540*/  LEA R8, P1, R7, R4, 0x6 ;  /* 0x0000000407087211 */ /* 0x000fe200078230ff */
[----:B------:R-:W-:Y:S01]  /*2550*/  IMAD R250, R3, 0x4, R12 ;  /* 0x0000000403fa7824 */ /* 0x000fe200078e020c */
[----:B---3--:R-:W-:Y:S01]  /*2560*/  SHF.R.S32.HI R4, RZ, 0x2, R17 ;  /* 0x00000002ff047819 */ /* 0x008fe20000011411 */
[----:B------:R-:W-:Y:S01]  /*2570*/  IMAD.SHL.U32 R3, R25, 0x40, RZ ;  /* 0x0000004019037824 */ /* 0x000fe200078e00ff */
[----:B------:R-:W-:Y:S01]  /*2580*/  LOP3.LUT R11, R6, 0x2, R34, 0xe2, !PT ;  /* 0x00000002060b7812 */ /* 0x000fe200078ee222 */
[----:B------:R-:W-:Y:S01]  /*2590*/  IMAD.SHL.U32 R6, R0, 0x8, RZ ;  /* 0x0000000800067824 */ /* 0x000fe200078e00ff */
[----:B------:R-:W-:Y:S01]  /*25a0*/  LEA.HI.X R9, R7, R5, R9, 0x6, P1 ;  /* 0x0000000507097211 */ /* 0x000fe200008f3409 */
[----:B------:R-:W-:Y:S01]  /*25b0*/  IMAD.SHL.U32 R10, R15, 0x2, RZ ;  /* 0x000000020f0a7824 */ /* 0x000fe200078e00ff */
[----:B------:R-:W-:Y:S01]  /*25c0*/  LOP3.LUT R3, R3, 0x1c0, RZ, 0xc0, !PT ;  /* 0x000001c003037812 */ /* 0x000fe200078ec0ff */
[----:B------:R-:W-:Y:S01]  /*25d0*/  IMAD R241, R20, 0x10, R4 ;  /* 0x0000001014f17824 */ /* 0x000fe200078e0204 */
[----:B------:R-:W-:Y:S01]  /*25e0*/  IADD3 R0, P1, R38, UR17, RZ ;  /* 0x0000001126007c10 */ /* 0x000fe2000ff3e0ff */
[----:B------:R3:W-:Y:S01]  /*25f0*/  LDGSTS.E.BYPASS.LTC128B.128 [R240+0x19080], [R8.64], !P6 ;  /* 0x1908000008f07fae */ /* 0x0007e2000f101d4c */
[----:B------:R-:W-:Y:S01]  /*2600*/  LOP3.LUT R7, R3, 0x8, R6, 0xf8, !PT ;  /* 0x0000000803077812 */ /* 0x000fe200078ef806 */
[----:B------:R-:W-:Y:S01]  /*2610*/  IMAD.SHL.U32 R250, R250, 0x2, RZ ;  /* 0x00000002fafa7824 */ /* 0x000fe200078e00ff */
[----:B------:R-:W-:Y:S01]  /*2620*/  SHF.R.U32.HI R6, RZ, 0x3, R3 ;  /* 0x00000003ff067819 */ /* 0x000fe20000011603 */
[----:B------:R3:W-:Y:S01]  /*2630*/  LDGSTS.E.BYPASS.LTC128B.128 [R240+0x1b080], [R8.64+0x80], !P5 ;  /* 0x1b08008008f07fae */ /* 0x0007e2000e901d4c */
[----:B------:R-:W-:Y:S01]  /*2640*/  IADD3.X R3, R36, UR15, RZ, P1, !PT ;  /* 0x0000000f24037c10 */ /* 0x000fe20008ffe4ff */
[----:B------:R-:W-:Y:S01]  /*2650*/  USHF.L.U32 UR15, UR4, 0x5, URZ ;  /* 0x00000005040f7899 */ /* 0x000fe2000800063f */
[----:B------:R-:W-:Y:S01]  /*2660*/  LEA R14, P1, R0, c[0x0][0x280], 0x2 ;  /* 0x0000a000000e7a11 */ /* 0x000fe200078210ff */
[----:B------:R3:W-:Y:S01]  /*2670*/  LDGSTS.E.BYPASS.LTC128B.128 [R240+0x1d080], [R8.64+0x100], !P4 ;  /* 0x1d08010008f07fae */ /* 0x0007e2000e101d4c */
[----:B------:R-:W-:Y:S01]  /*2680*/  LOP3.LUT R10, R10, 0x2, R28, 0xe2, !PT ;  /* 0x000000020a0a7812 */ /* 0x000fe200078ee21c */
[----:B------:R-:W-:Y:S01]  /*2690*/  ULDC UR4, c[0x0][0x2a0] ;  /* 0x0000a80000047ab9 */ /* 0x000fe20000000800 */
[----:B------:R-:W-:Y:S01]  /*26a0*/  LEA.HI.X R15, R0, c[0x0][0x284], R3, 0x2, P1 ;  /* 0x0000a100000f7a11 */ /* 0x000fe200008f1403 */
[----:B------:R-:W-:Y:S01]  /*26b0*/  IMAD.SHL.U32 R3, R16, 0x40, RZ ;  /* 0x0000004010037824 */ /* 0x000fe200078e00ff */
[----:B------:R-:W-:Y:S01]  /*26c0*/  LOP3.LUT R0, R33, 0x3ffffffc, RZ, 0xc0, !PT ;  /* 0x3ffffffc21007812 */ /* 0x000fe200078ec0ff */
[----:B------:R3:W-:Y:S01]  /*26d0*/  LDGSTS.E.BYPASS.LTC128B.128 [R240+0x1f080], [R8.64+0x180], !P3 ;  /* 0x1f08018008f07fae */ /* 0x0007e2000d901d4c */
[----:B------:R-:W-:Y:S01]  /*26e0*/  LOP3.LUT R243, R243, R11, R29, 0xfe, !PT ;  /* 0x0000000bf3f37212 */ /* 0x000fe200078efe1d */
[----:B------:R-:W-:Y:S01]  /*26f0*/  IMAD.MOV.U32 R11, RZ, RZ, 0x10 ;  /* 0x00000010ff0b7424 */ /* 0x000fe200078e00ff */
[----:B------:R-:W-:Y:S01]  /*2700*/  LOP3.LUT R12, R7, R6, RZ, 0x3c, !PT ;  /* 0x00000006070c7212 */ /* 0x000fe200078e3cff */
[----:B------:R-:W-:Y:S01]  /*2710*/  IMAD.IADD R7, R166, 0x1, -R0 ;  /* 0x00000001a6077824 */ /* 0x000fe200078e0a00 */
[----:B------:R-:W-:Y:S01]  /*2720*/  LOP3.LUT R242, R242, R10, R22, 0xfe, !PT ;  /* 0x0000000af2f27212 */ /* 0x000fe200078efe16 */
[----:B------:R-:W-:Y:S01]  /*2730*/  IMAD.SHL.U32 R10, R20, 0x400, RZ ;  /* 0x00000400140a7824 */ /* 0x000fe200078e00ff */
[----:B------:R-:W-:Y:S01]  /*2740*/  R2P PR, R16, 0x6 ;  /* 0x0000000610007804 */ /* 0x000fe20000000000 */
[C---:B------:R-:W-:Y:S01]  /*2750*/  IMAD R0, R236.reuse, 0x200, R18 ;  /* 0x00000200ec007824 */ /* 0x040fe200078e0212 */
[----:B------:R-:W-:Y:S01]  /*2760*/  LOP3.LUT R3, R3, 0x1c0, RZ, 0xc0, !PT ;  /* 0x000001c003037812 */ /* 0x000fe200078ec0ff */
[----:B------:R-:W-:Y:S01]  /*2770*/  IMAD.SHL.U32 R236, R236, 0x8, RZ ;  /* 0x00000008ecec7824 */ /* 0x000fe200078e00ff */
[----:B------:R-:W-:Y:S01]  /*2780*/  ULOP3.LUT UR4, URZ, UR4, URZ, 0x33, !UPT ;  /* 0x000000043f047292 */ /* 0x000fe2000f8e333f */
[----:B------:R-:W-:Y:S01]  /*2790*/  SEL R5, R11, 0xfffffff0, !P1 ;  /* 0xfffffff00b057807 */ /* 0x000fe20004800000 */
[----:B------:R-:W-:Y:S01]  /*27a0*/  IMAD R7, R7, 0x2, R10 ;  /* 0x0000000207077824 */ /* 0x000fe200078e020a */
[----:B------:R-:W-:Y:S01]  /*27b0*/  SEL R4, R246, 0xffffffe0, !P2 ;  /* 0xffffffe0f6047807 */ /* 0x000fe20005000000 */
[----:B------:R-:W-:Y:S01]  /*27c0*/  IMAD.SHL.U32 R2, R2, 0x2, RZ ;  /* 0x0000000202027824 */ /* 0x000fe200078e00ff */
[----:B------:R-:W-:Y:S01]  /*27d0*/  R2P PR, R32, 0x6 ;  /* 0x0000000620007804 */ /* 0x000fe20000000000 */
[----:B------:R-:W-:Y:S01]  /*27e0*/  IMAD.IADD R12, R12, 0x1, R7 ;  /* 0x000000010c0c7824 */ /* 0x000fe200078e0207 */
[--C-:B------:R-:W-:Y:S01]  /*27f0*/  SHF.R.U32.HI R6, RZ, 0x3, R3.reuse ;  /* 0x00000003ff067819 */ /* 0x100fe20000011603 */
[----:B------:R-:W-:Y:S01]  /*2800*/  IMAD.SHL.U32 R235, R0, 0x2, RZ ;  /* 0x0000000200eb7824 */ /* 0x000fe200078e00ff */
[----:B------:R-:W-:Y:S01]  /*2810*/  LOP3.LUT R236, R3, 0x8, R236, 0xf8, !PT ;  /* 0x0000000803ec7812 */ /* 0x000fe200078ef8ec */
[----:B------:R-:W-:Y:S01]  /*2820*/  IMAD.SHL.U32 R244, R12, 0x2, RZ ;  /* 0x000000020cf47824 */ /* 0x000fe200078e00ff */
[----:B------:R-:W-:Y:S01]  /*2830*/  LOP3.LUT R7, R6, R13, R3, 0x1e, !PT ;  /* 0x0000000d06077212 */ /* 0x000fe200078e1e03 */
[----:B-1----:R-:W-:Y:S01]  /*2840*/  CS2R R38, SRZ ;  /* 0x0000000000267805 */ /* 0x002fe2000001ff00 */
[----:B------:R-:W-:Y:S01]  /*2850*/  SEL R3, R11, 0xfffffff0, !P1 ;  /* 0xfffffff00b037807 */ /* 0x000fe20004800000 */
[----:B------:R-:W-:Y:S01]  /*2860*/  IMAD R11, R26, 0x400, R230 ;  /* 0x000004001a0b7824 */ /* 0x000fe200078e02e6 */
[----:B------:R-:W-:Y:S01]  /*2870*/  SEL R228, R246, 0xffffffe0, !P2 ;  /* 0xffffffe0f6e47807 */ /* 0x000fe20005000000 */
[----:B---3--:R-:W-:Y:S01]  /*2880*/  IMAD.IADD R8, R165, 0x1, R19 ;  /* 0x00000001a5087824 */ /* 0x008fe200078e0213 */
[----:B------:R-:W-:Y:S01]  /*2890*/  R2P PR, R25, 0x6 ;  /* 0x0000000619007804 */ /* 0x000fe20000000000 */
[----:B------:R-:W-:Y:S01]  /*28a0*/  IMAD R3, R3, 0x2, R2 ;  /* 0x0000000203037824 */ /* 0x000fe200078e0202 */
[----:B------:R-:W-:Y:S01]  /*28b0*/  ISETP.GE.AND P6, PT, R166, 0x10, PT ;  /* 0x00000010a600780c */ /* 0x000fe20003fc6270 */
[----:B------:R-:W-:Y:S01]  /*28c0*/  IMAD.IADD R232, R0, 0x1, R228 ;  /* 0x0000000100e87824 */ /* 0x000fe200078e02e4 */
[----:B------:R-:W-:Y:S01]  /*28d0*/  LOP3.LUT R236, R236, R6, RZ, 0x3c, !PT ;  /* 0x00000006ecec7212 */ /* 0x000fe200078e3cff */
[----:B------:R1:W-:Y:S01]  /*28e0*/  STL [R1+0x2c], R8 ;  /* 0x00002c0801007387 */ /* 0x0003e20000100800 */
[-C--:B------:R-:W-:Y:S01]  /*28f0*/  LOP3.LUT R6, R7, R230.reuse, RZ, 0xfc, !PT ;  /* 0x000000e607067212 */ /* 0x080fe200078efcff */
[----:B------:R-:W-:Y:S01]  /*2900*/  IMAD R229, R228, 0x2, R2 ;  /* 0x00000002e4e57824 */ /* 0x000fe200078e0202 */
[C---:B------:R-:W-:Y:S01]  /*2910*/  IADD3 R7, R244.reuse, 0x20280, RZ ;  /* 0x00020280f4077810 */ /* 0x040fe20007ffe0ff */
[----:B--2---:R-:W-:Y:S01]  /*2920*/  CS2R R36, SRZ ;  /* 0x0000000000247805 */ /* 0x004fe2000001ff00 */
[----:B------:R-:W-:Y:S01]  /*2930*/  IADD3 R245, R244, 0x202c0, RZ ;  /* 0x000202c0f4f57810 */ /* 0x000fe20007ffe0ff */
[----:B------:R-:W-:Y:S01]  /*2940*/  IMAD.SHL.U32 R0, R6, 0x2, RZ ;  /* 0x0000000206007824 */ /* 0x000fe200078e00ff */
[C---:B------:R-:W-:Y:S01]  /*2950*/  IADD3 R230, R236.reuse, R230, R10 ;  /* 0x000000e6ece67210 */ /* 0x040fe20007ffe00a */
[----:B------:R-:W-:Y:S01]  /*2960*/  IMAD.IADD R236, R236, 0x1, R11 ;  /* 0x00000001ecec7824 */ /* 0x000fe200078e020b */
[----:B------:R-:W-:Y:S01]  /*2970*/  @P2 IADD3 R245, R7, -0x40, RZ ;  /* 0xffffffc007f52810 */ /* 0x000fe20007ffe0ff */
[----:B------:R-:W-:Y:S01]  /*2980*/  @!P6 IMAD.SHL.U32 R7, R166, 0x10, RZ ;  /* 0x00000010a607e824 */ /* 0x000fe200078e00ff */
[----:B------:R-:W-:Y:S01]  /*2990*/  SEL R246, R246, 0xffffffe0, !P1 ;  /* 0xffffffe0f6f67807 */ /* 0x000fe20004800000 */
[----:B------:R-:W-:Y:S01]  /*29a0*/  IMAD.SHL.U32 R230, R230, 0x2, RZ ;  /* 0x00000002e6e67824 */ /* 0x000fe200078e00ff */
[----:B------:R-:W-:Y:S01]  /*29b0*/  LEA R236, R236, 0x22280, 0x1 ;  /* 0x00022280ecec7811 */ /* 0x000fe200078e08ff */
[----:B------:R-:W-:Y:S01]  /*29c0*/  IMAD R228, R228, 0x2, R3 ;  /* 0x00000002e4e47824 */ /* 0x000fe200078e0203 */
[----:B------:R2:W-:Y:S01]  /*29d0*/  @!P6 LDGSTS.E.BYPASS.LTC128B.128 [R7+0x20180], [R14.64] ;  /* 0x201800000e07efae */ /* 0x0005e2000b901d4c */
[C---:B------:R-:W-:Y:S01]  /*29e0*/  IMAD R231, R5.reuse, 0x2, R230 ;  /* 0x0000000205e77824 */ /* 0x040fe200078e02e6 */
[----:B------:R-:W-:Y:S01]  /*29f0*/  IADD3 R252, -R250, UR16, RZ ;  /* 0x00000010fafc7c10 */ /* 0x000fe2000fffe1ff */
[----:B------:R-:W-:Y:S01]  /*2a00*/  IMAD R237, R5, 0x2, R236 ;  /* 0x0000000205ed7824 */ /* 0x000fe200078e02ec */
[----:B------:R-:W0:Y:S01]  /*2a10*/  LDGDEPBAR ;  /* 0x00000000000079af */ /* 0x000e220000000000 */
[----:B------:R-:W-:Y:S01]  /*2a20*/  IMAD.IADD R247, R244, 0x1, R246 ;  /* 0x00000001f4f77824 */ /* 0x000fe200078e02f6 */
[----:B------:R-:W-:Y:S01]  /*2a30*/  ULDC UR17, c[0x0][0x2a8] ;  /* 0x0000aa0000117ab9 */ /* 0x000fe20000000800 */
[----:B------:R-:W-:Y:S01]  /*2a40*/  IMAD.SHL.U32 R232, R232, 0x2, RZ ;  /* 0x00000002e8e87824 */ /* 0x000fe200078e00ff */
[----:B------:R-:W-:Y:S01]  /*2a50*/  UIADD3 UR14, UR14, -UR8, URZ ;  /* 0x800000080e0e7290 */ /* 0x000fe2000fffe03f */
[----:B------:R-:W-:Y:S01]  /*2a60*/  IMAD.IADD R246, R246, 0x1, R245 ;  /* 0x00000001f6f67824 */ /* 0x000fe200078e02f5 */
[----:B------:R-:W-:Y:S01]  /*2a70*/  UISETP.GE.AND UP1, UPT, UR17, 0x1, UPT ;  /* 0x000000011100788c */ /* 0x000fe2000bf26270 */
[----:B------:R-:W-:-:S02]  /*2a80*/  IMAD R234, R4, 0x2, R230 ;  /* 0x0000000204ea7824 */ /* 0x000fc400078e02e6 */
[C---:B------:R-:W-:Y:S02]  /*2a90*/  IMAD R239, R4.reuse, 0x2, R236 ;  /* 0x0000000204ef7824 */ /* 0x040fe400078e02ec */
[C---:B------:R-:W-:Y:S02]  /*2aa0*/  IMAD R233, R4.reuse, 0x2, R231 ;  /* 0x0000000204e97824 */ /* 0x040fe400078e02e7 */
[----:B------:R-:W-:Y:S02]  /*2ab0*/  IMAD R238, R4, 0x2, R237 ;  /* 0x0000000204ee7824 */ /* 0x000fe400078e02ed */
[----:B--2---:R-:W-:-:S05]  /*2ac0*/  IMAD.U32 R7, RZ, RZ, UR5 ;  /* 0x00000005ff077e24 */ /* 0x004fca000f8e00ff */
[----:B------:R-:W-:-:S04]  /*2ad0*/  IADD3 R7, R7, -UR8, -R250 ;  /* 0x8000000807077c10 */ /* 0x000fc8000fffe8fa */
[C---:B------:R-:W-:Y:S02]  /*2ae0*/  IADD3 R249, R7.reuse, c[0x0][0x2a4], RZ ;  /* 0x0000a90007f97a10 */ /* 0x040fe40007ffe0ff */
[----:B-1----:R-:W-:Y:S02]  /*2af0*/  IADD3 R251, R7, UR4, RZ ;  /* 0x0000000407fb7c10 */ /* 0x002fe4000fffe0ff */
.L_x_895:
[----:B------:R-:W-:Y:S04]  /*2b00*/  DEPBAR.LE SB0, 0x0 ;  /* 0x000080000000791a */ /* 0x000fe80000000000 */
[----:B------:R-:W-:Y:S01]  /*2b10*/  BAR.SYNC.DEFER_BLOCKING 0x0 ;  /* 0x0000000000007b1d */ /* 0x000fe20000010000 */
[----:B------:R-:W-:Y:S05]  /*2b20*/  PLOP3.LUT P1, PT, PT, PT, UP1, 0x40, 0x0 ;  /* 0x000000000000781c */ /* 0x000fea0003f2e818 */
        /* <DEDUP_REMOVED lines=114> */
[----:B------:R-:W-:Y:S01]  /*3250*/  IADD3 R197, R249, R21, RZ ;  /* 0x00000015f9c57210 */ /* 0x000fe20007ffe0ff */
[----:B------:R-:W-:Y:S03]  /*3260*/  IMAD.IADD R196, R251, 0x1, R21 ;  /* 0x00000001fbc47824 */ /* 0x000fe600078e0215 */
[C---:B---3--:R-:W-:Y:S04]  /*3270*/  HMMA.16816.F32 R12, R24.reuse, R32, R12 ;  /* 0x00000020180c723c */ /* 0x048fe8000000180c */
[----:B------:R-:W-:Y:S04]  /*3280*/  IMNMX R197, R252, R197, PT ;  /* 0x000000c5fcc57217 */ /* 0x000fe80003800200 */
[----:B------:R-:W-:Y:S01]  /*3290*/  HMMA.16816.F32 R16, R24, R34, R16 ;  /* 0x000000221810723c */ /* 0x000fe20000001810 */
[----:B------:R-:W-:-:S07]  /*32a0*/  @P1 BRA `(.L_x_885) ;  /* 0x0000019000001947 */ /* 0x000fce0003800000 */
        /* <DEDUP_REMOVED lines=13> */
.L_x_887:
[----:B------:R-:W-:Y:S04]  /*3380*/  MOV R22, c[0x0][0x2a8] ;  /* 0x0000aa0000167a02 */ /* 0x000fe80000000f00 */
[----:B------:R-:W-:Y:S11]  /*3390*/  ISETP.NE.AND P1, PT, R22, 0x1, PT ;  /* 0x000000011600780c */ /* 0x000ff60003f25270 */
[----:B------:R-:W-:Y:S02]  /*33a0*/  @!UPT UIADD3 URZ, URZ, URZ, URZ ;  /* 0x0000003f3f3ff290 */ /* 0x000fe4000fffe03f */
[----:B------:R-:W-:Y:S05]  /*33b0*/  @P1 IMAD.HI.U32 R22, R20, c[0x0][0x2ac], RZ ;  /* 0x0000ab0014161a27 */ /* 0x000fea00078e00ff */
[----:B------:R-:W-:Y:S02]  /*33c0*/  @P1 SHF.R.U32.HI R20, RZ, c[0x0][0x2b0], R22 ;  /* 0x0000ac00ff141a19 */ /* 0x000fe40000011616 */
.L_x_888:
[----:B------:R-:W-:Y:S05]  /*33d0*/  BSYNC B0 ;  /* 0x0000000000007941 */ /* 0x000fea0003800000 */
.L_x_886:
[----:B------:R-:W-:Y:S04]  /*33e0*/  IMAD.MOV.U32 R22, RZ, RZ, c[0x0][0x2a8] ;  /* 0x0000aa00ff167624 */ /* 0x000fe800078e00ff */
[----:B------:R-:W-:Y:S04]  /*33f0*/  IMAD R20, R20, R22, -UR9 ;  /* 0x8000000914147e24 */ /* 0x000fe8000f8e0216 */
[----:B------:R-:W-:Y:S05]  /*3400*/  IMAD.IADD R20, R20, 0x1, -R250 ;  /* 0x0000000114147824 */ /* 0x000fea00078e0afa */
[----:B------:R-:W-:Y:S02]  /*3410*/  IADD3 R22, R20, c[0x0][0x2a8], RZ ;  /* 0x0000aa0014167a10 */ /* 0x000fe40007ffe0ff */
[----:B------:R-:W-:Y:S02]  /*3420*/  IMNMX R196, R196, R20, !PT ;  /* 0x00000014c4c47217 */ /* 0x000fe40007800200 */
[----:B------:R-:W-:Y:S02]  /*3430*/  IMNMX R197, R197, R22, PT ;  /* 0x00000016c5c57217 */ /* 0x000fe40003800200 */
.L_x_885:
[----:B------:R-:W-:Y:S02]  /*3440*/  PLOP3.LUT P1, PT, PT, PT, UP1, 0x40, 0x0 ;  /* 0x000000000000781c */ /* 0x000fe40003f2e818 */
[----:B------:R-:W-:Y:S05]  /*3450*/  IADD3 R20, R21, 0x8, RZ ;  /* 0x0000000815147810 */ /* 0x000fea0007ffe0ff */
[--C-:B------:R-:W-:Y:S02]  /*3460*/  IMAD.IADD R199, R249, 0x1, R20.reuse ;  /* 0x00000001f9c77824 */ /* 0x100fe400078e0214 */
[----:B------:R-:W-:Y:S03]  /*3470*/  IMAD.IADD R198, R251, 0x1, R20 ;  /* 0x00000001fbc67824 */ /* 0x000fe600078e0214 */
[----:B------:R-:W-:Y:S01]  /*3480*/  IMNMX R199, R252, R199, PT ;  /* 0x000000c7fcc77217 */ /* 0x000fe20003800200 */
[----:B------:R-:W-:-:S05]  /*3490*/  @P1 BRA `(.L_x_889) ;  /* 0x0000019000001947 */ /* 0x000fca0003800000 */
        /* <DEDUP_REMOVED lines=13> */
.L_x_891:
[----:B------:R-:W-:Y:S04]  /*3570*/  MOV R21, c[0x0][0x2a8] ;  /* 0x0000aa0000157a02 */ /* 0x000fe80000000f00 */
[----:B------:R-:W-:Y:S11]  /*3580*/  ISETP.NE.AND P1, PT, R21, 0x1, PT ;  /* 0x000000011500780c */ /* 0x000ff60003f25270 */
[----:B------:R-:W-:Y:S02]  /*3590*/  @!UPT UIADD3 URZ, URZ, URZ, URZ ;  /* 0x0000003f3f3ff290 */ /* 0x000fe4000fffe03f */
[----:B------:R-:W-:Y:S05]  /*35a0*/  @P1 IMAD.HI.U32 R21, R20, c[0x0][0x2ac], RZ ;  /* 0x0000ab0014151a27 */ /* 0x000fea00078e00ff */
[----:B------:R-:W-:Y:S02]  /*35b0*/  @P1 SHF.R.U32.HI R20, RZ, c[0x0][0x2b0], R21 ;  /* 0x0000ac00ff141a19 */ /* 0x000fe40000011615 */
.L_x_892:
[----:B------:R-:W-:Y:S05]  /*35c0*/  BSYNC B0 ;  /* 0x0000000000007941 */ /* 0x000fea0003800000 */
.L_x_890:
[----:B------:R-:W-:Y:S04]  /*35d0*/  IMAD.MOV.U32 R21, RZ, RZ, c[0x0][0x2a8] ;  /* 0x0000aa00ff157624 */ /* 0x000fe800078e00ff */
[----:B------:R-:W-:Y:S04]  /*35e0*/  IMAD R20, R20, R21, -UR9 ;  /* 0x8000000914147e24 */ /* 0x000fe8000f8e0215 */
[----:B------:R-:W-:Y:S05]  /*35f0*/  IMAD.IADD R20, R20, 0x1, -R250 ;  /* 0x0000000114147824 */ /* 0x000fea00078e0afa */
[----:B------:R-:W-:Y:S02]  /*3600*/  IADD3 R21, R20, c[0x0][0x2a8], RZ ;  /* 0x0000aa0014157a10 */ /* 0x000fe40007ffe0ff */
[----:B------:R-:W-:Y:S02]  /*3610*/  IMNMX R198, R198, R20, !PT ;  /* 0x00000014c6c67217 */ /* 0x000fe40007800200 */
[----:B------:R-:W-:Y:S02]  /*3620*/  IMNMX R199, R199, R21, PT ;  /* 0x00000015c7c77217 */ /* 0x000fe40003800200 */
.L_x_889:
        /* <DEDUP_REMOVED lines=179> */
[C---:B--2---:R-:W-:Y:S08]  /*4160*/  HMMA.16816.F32 R28, R164.reuse, R4, R28 ;  /* 0x00000004a41c723c */ /* 0x044ff0000000181c */
[----:B------:R-:W-:Y:S07]  /*4170*/  HMMA.16816.F32 R32, R164, R6, R32 ;  /* 0x00000006a420723c */ /* 0x000fee0000001820 */
        /* <DEDUP_REMOVED lines=188> */
[C---:B------:R-:W-:Y:S01]  /*4d40*/  LOP3.LUT P5, RZ, R242.reuse, 0x1, RZ, 0xc0, !PT ;  /* 0x00000001f2ff7812 */ /* 0x040fe200078ac0ff */
[----:B------:R-:W-:Y:S01]  /*4d50*/  IMAD.U32 R16, RZ, RZ, UR10 ;  /* 0x0000000aff107e24 */ /* 0x000fe2000f8e00ff */
[----:B------:R-:W3:Y:S01]  /*4d60*/  LDL R202, [R1+0x10] ;  /* 0x0000100001ca7983 */ /* 0x000ee20000100800 */
[----:B------:R-:W-:Y:S01]  /*4d70*/  LOP3.LUT P4, RZ, R242, 0x2, RZ, 0xc0, !PT ;  /* 0x00000002f2ff7812 */ /* 0x000fe2000788c0ff */
[----:B------:R-:W-:Y:S02]  /*4d80*/  UIMAD.WIDE.U32 UR18, UR16, UR4, URZ ;  /* 0x00000004101272a5 */ /* 0x000fe4000f8e003f */
[----:B------:R-:W4:Y:S01]  /*4d90*/  LDL.64 R206, [R1+0x18] ;  /* 0x0000180001ce7983 */ /* 0x000f220000100a00 */
[----:B------:R-:W-:Y:S03]  /*4da0*/  USHF.R.S32.HI UR17, URZ, 0x1f, UR16 ;  /* 0x0000001f3f117899 */ /* 0x000fe60008011410 */
[----:B------:R-:W5:Y:S01]  /*4db0*/  LDL R203, [R1+0x28] ;  /* 0x0000280001cb7983 */ /* 0x000f620000100800 */
[----:B------:R-:W-:Y:S02]  /*4dc0*/  UIMAD UR17, UR17, UR4, URZ ;  /* 0x00000004111172a4 */ /* 0x000fe4000f8e023f */
[----:B------:R-:W-:Y:S02]  /*4dd0*/  USHF.L.U32 UR4, UR18, 0x6, URZ ;  /* 0x0000000612047899 */ /* 0x000fe4000800063f */
[----:B------:R-:W-:Y:S02]  /*4de0*/  UIMAD UR17, UR16, UR5, UR17 ;  /* 0x00000005101172a4 */ /* 0x000fe4000f8e0211 */
[----:B------:R-:W-:Y:S02]  /*4df0*/  USHF.L.U32 UR5, UR16, 0x6, URZ ;  /* 0x0000000610057899 */ /* 0x000fe4000800063f */
[----:B------:R-:W-:Y:S04]  /*4e00*/  UIADD3 UR17, UR19, UR17, URZ ;  /* 0x0000001113117290 */ /* 0x000fe8000fffe03f */
[----:B------:R-:W-:Y:S01]  /*4e10*/  USHF.L.U64.HI UR17, UR18, 0x6, UR17 ;  /* 0x0000000612117899 */ /* 0x000fe20008010211 */
[----:B------:R-:W-:Y:S02]  /*4e20*/  IMAD.U32 R10, RZ, RZ, UR5 ;  /* 0x00000005ff0a7e24 */ /* 0x000fe4000f8e00ff */
[----:B------:R-:W-:Y:S01]  /*4e30*/  IMAD.U32 R15, RZ, RZ, UR5 ;  /* 0x00000005ff0f7e24 */ /* 0x000fe2000f8e00ff */
[----:B--2---:R-:W-:Y:S04]  /*4e40*/  IADD3 R8, P2, R204, UR4, RZ ;  /* 0x00000004cc087c10 */ /* 0x004fe8000ff5e0ff */
[----:B------:R-:W-:Y:S02]  /*4e50*/  LEA R12, P1, R8, c[0x0][0x1f0], 0x1 ;  /* 0x00007c00080c7a11 */ /* 0x000fe400078208ff */
[----:B---3--:R-:W-:Y:S04]  /*4e60*/  IADD3.X R9, R202, UR17, RZ, P2, !PT ;  /* 0x00000011ca097c10 */ /* 0x008fe800097fe4ff */
[----:B------:R-:W-:Y:S01]  /*4e70*/  LEA.HI.X R13, R8, c[0x0][0x1f4], R9, 0x1, P1 ;  /* 0x00007d00080d7a11 */ /* 0x000fe200008f0c09 */
[----:B------:R-:W-:Y:S01]  /*4e80*/  IMAD.U32 R9, RZ, RZ, UR15 ;  /* 0x0000000fff097e24 */ /* 0x000fe2000f8e00ff */
[----:B------:R-:W-:Y:S02]  /*4e90*/  IADD3 R8, -R248, UR8, -R10 ;  /* 0x00000008f8087c10 */ /* 0x000fe4000fffe90a */
[----:B----4-:R-:W-:Y:S02]  /*4ea0*/  IADD3 R11, P1, R206, UR5, RZ ;  /* 0x00000005ce0b7c10 */ /* 0x010fe4000ff3e0ff */
[----:B------:R-:W-:Y:S02]  /*4eb0*/  ISETP.LT.OR P6, PT, R8, 0x1, !P5 ;  /* 0x000000010800780c */ /* 0x000fe40006fc1670 */
[----:B------:R-:W-:Y:S02]  /*4ec0*/  IADD3 R9, P3, P2, R204, UR4, R9 ;  /* 0x00000004cc097c10 */ /* 0x000fe4000fa7e009 */
[----:B-----5:R-:W-:Y:S02]  /*4ed0*/  LEA.HI.X.SX32 R15, R15, R203, 0x1, P1 ;  /* 0x000000cb0f0f7211 */ /* 0x020fe400008f0eff */
[----:B------:R-:W-:Y:S02]  /*4ee0*/  ISETP.LT.OR P1, PT, R8, 0x1, !P4 ;  /* 0x000000010800780c */ /* 0x000fe40006721670 */
[----:B------:R-:W-:Y:S02]  /*4ef0*/  IADD3.X R16, R202, UR17, R16, P3, P2 ;  /* 0x00000011ca107c10 */ /* 0x000fe40009fe4410 */
[----:B------:R-:W1:Y:S01]  /*4f00*/  S2R R202, SR_TID.X ;  /* 0x0000000000ca7919 */ /* 0x000e620000002100 */
[----:B------:R-:W-:Y:S02]  /*4f10*/  LEA R14, P2, R11, c[0x0][0x280], 0x2 ;  /* 0x0000a0000b0e7a11 */ /* 0x000fe400078410ff */
[----:B------:R-:W-:Y:S01]  /*4f20*/  LEA R10, P3, R9, c[0x0][0x1f0], 0x1 ;  /* 0x00007c00090a7a11 */ /* 0x000fe200078608ff */
[----:B------:R-:W-:Y:S01]  /*4f30*/  @!PT LDS RZ, [RZ] ;  /* 0x00000000fffff984 */ /* 0x000fe20000000800 */
[----:B------:R-:W-:Y:S01]  /*4f40*/  @!PT LDS RZ, [RZ] ;  /* 0x00000000fffff984 */ /* 0x000fe20000000800 */
[----:B------:R-:W-:Y:S01]  /*4f50*/  @!PT LDS RZ, [RZ] ;  /* 0x00000000fffff984 */ /* 0x000fe20000000800 */
[----:B------:R2:W-:Y:S01]  /*4f60*/  LDGSTS.E.BYPASS.LTC128B.128 [R240+0x18080], [R12.64], !P6 ;  /* 0x180800000cf07fae */ /* 0x0005e2000f101d4c */
[----:B------:R-:W-:Y:S02]  /*4f70*/  LEA.HI.X R15, R11, c[0x0][0x284], R15, 0x2, P2 ;  /* 0x0000a1000b0f7a11 */ /* 0x000fe400010f140f */
[----:B------:R-:W-:Y:S02]  /*4f80*/  LOP3.LUT P2, RZ, R242, 0x4, RZ, 0xc0, !PT ;  /* 0x00000004f2ff7812 */ /* 0x000fe4000784c0ff */
[----:B------:R2:W-:Y:S01]  /*4f90*/  LDGSTS.E.BYPASS.LTC128B.128 [R240+0x1a080], [R12.64+0x80], !P1 ;  /* 0x1a0800800cf07fae */ /* 0x0005e2000c901d4c */
[----:B------:R-:W-:Y:S02]  /*4fa0*/  LEA.HI.X R11, R9, c[0x0][0x1f4], R16, 0x1, P3 ;  /* 0x00007d00090b7a11 */ /* 0x000fe400018f0c10 */
[----:B------:R-:W-:Y:S02]  /*4fb0*/  ISETP.LT.OR P6, PT, R8, 0x1, !P2 ;  /* 0x000000010800780c */ /* 0x000fe400057c1670 */
[----:B------:R-:W-:Y:S02]  /*4fc0*/  LOP3.LUT P3, RZ, R242, 0x8, RZ, 0xc0, !PT ;  /* 0x00000008f2ff7812 */ /* 0x000fe4000786c0ff */
[C---:B------:R-:W-:Y:S02]  /*4fd0*/  ISETP.LT.OR P5, PT, R8.reuse, 0x21, !P5 ;  /* 0x000000210800780c */ /* 0x040fe40006fa1670 */
[C---:B------:R-:W-:Y:S02]  /*4fe0*/  ISETP.LT.OR P1, PT, R8.reuse, 0x1, !P3 ;  /* 0x000000010800780c */ /* 0x040fe40005f21670 */
[C---:B------:R-:W-:Y:S02]  /*4ff0*/  ISETP.LT.OR P4, PT, R8.reuse, 0x21, !P4 ;  /* 0x000000210800780c */ /* 0x040fe40006781670 */
[C---:B------:R-:W-:Y:S02]  /*5000*/  ISETP.LT.OR P2, PT, R8.reuse, 0x21, !P2 ;  /* 0x000000210800780c */ /* 0x040fe40005741670 */
[----:B------:R-:W-:Y:S01]  /*5010*/  ISETP.LT.OR P3, PT, R8, 0x21, !P3 ;  /* 0x000000210800780c */ /* 0x000fe20005f61670 */
[----:B------:R2:W-:Y:S01]  /*5020*/  LDGSTS.E.BYPASS.LTC128B.128 [R240+0x1c080], [R12.64+0x100], !P6 ;  /* 0x1c0801000cf07fae */ /* 0x0005e2000f101d4c */
[----:B-1----:R-:W-:Y:S05]  /*5030*/  @!P0 IMAD.SHL.U32 R8, R202, 0x10, RZ ;  /* 0x00000010ca088824 */ /* 0x002fea00078e00ff */
[----:B------:R2:W-:Y:S04]  /*5040*/  LDGSTS.E.BYPASS.LTC128B.128 [R240+0x1e080], [R12.64+0x180], !P1 ;  /* 0x1e0801800cf07fae */ /* 0x0005e8000c901d4c */
[----:B------:R2:W-:Y:S04]  /*5050*/  LDGSTS.E.BYPASS.LTC128B.128 [R240+0x19080], [R10.64], !P5 ;  /* 0x190800000af07fae */ /* 0x0005e8000e901d4c */
[----:B------:R2:W-:Y:S04]  /*5060*/  LDGSTS.E.BYPASS.LTC128B.128 [R240+0x1b080], [R10.64+0x80], !P4 ;  /* 0x1b0800800af07fae */ /* 0x0005e8000e101d4c */
[----:B------:R2:W-:Y:S04]  /*5070*/  LDGSTS.E.BYPASS.LTC128B.128 [R240+0x1d080], [R10.64+0x100], !P2 ;  /* 0x1d0801000af07fae */ /* 0x0005e8000d101d4c */
[----:B------:R2:W-:Y:S04]  /*5080*/  LDGSTS.E.BYPASS.LTC128B.128 [R240+0x1f080], [R10.64+0x180], !P3 ;  /* 0x1f0801800af07fae */ /* 0x0005e8000d901d4c */
[----:B------:R2:W-:Y:S02]  /*5090*/  @!P0 LDGSTS.E.BYPASS.LTC128B.128 [R8+0x20180], [R14.64] ;  /* 0x201800000e088fae */ /* 0x0005e4000b901d4c */
.L_x_893:
        /* <DEDUP_REMOVED lines=94> */
[C---:B------:R-:W-:Y:S01]  /*5680*/  LOP3.LUT P4, RZ, R243.reuse, 0x1, RZ, 0xc0, !PT ;  /* 0x00000001f3ff7812 */ /* 0x040fe2000788c0ff */
[----:B------:R-:W-:Y:S01]  /*5690*/  UIMAD.WIDE.U32 UR20, UR16, UR4, URZ ;  /* 0x00000004101472a5 */ /* 0x000fe2000f8e003f */
[----:B------:R-:W5:Y:S01]  /*56a0*/  LDL R224, [R1+0x14] ;  /* 0x0000140001e07983 */ /* 0x000f620000100800 */
[----:B------:R-:W-:Y:S01]  /*56b0*/  LOP3.LUT P3, RZ, R243, 0x2, RZ, 0xc0, !PT ;  /* 0x00000002f3ff7812 */ /* 0x000fe2000786c0ff */
[----:B------:R-:W-:Y:S02]  /*56c0*/  USHF.R.S32.HI UR17, URZ, 0x1f, UR16 ;  /* 0x0000001f3f117899 */ /* 0x000fe40008011410 */
[----:B----4-:R-:W4:Y:S01]  /*56d0*/  LDL.64 R180, [R1+0x20] ;  /* 0x0000200001b47983 */ /* 0x010f220000100a00 */
[----:B------:R-:W-:Y:S02]  /*56e0*/  USHF.L.U32 UR18, UR20, 0x6, URZ ;  /* 0x0000000614127899 */ /* 0x000fe4000800063f */
[----:B------:R-:W-:Y:S01]  /*56f0*/  UIMAD UR17, UR17, UR4, URZ ;  /* 0x00000004111172a4 */ /* 0x000fe2000f8e023f */
[----:B---3--:R-:W3:Y:S03]  /*5700*/  LDL R225, [R1+0x38] ;  /* 0x0000380001e17983 */ /* 0x008ee60000100800 */
[----:B------:R-:W-:Y:S04]  /*5710*/  UIMAD UR17, UR16, UR5, UR17 ;  /* 0x00000005101172a4 */ /* 0x000fe8000f8e0211 */
[----:B------:R-:W-:Y:S04]  /*5720*/  UIADD3 UR17, UR21, UR17, URZ ;  /* 0x0000001115117290 */ /* 0x000fe8000fffe03f */
[----:B------:R-:W-:Y:S02]  /*5730*/  USHF.L.U64.HI UR20, UR20, 0x6, UR17 ;  /* 0x0000000614147899 */ /* 0x000fe40008010211 */
[----:B------:R-:W-:Y:S06]  /*5740*/  USHF.L.U32 UR17, UR16, 0x6, URZ ;  /* 0x0000000610117899 */ /* 0x000fec000800063f */
[----:B------:R-:W-:Y:S02]  /*5750*/  IMAD.U32 R6, RZ, RZ, UR17 ;  /* 0x00000011ff067e24 */ /* 0x000fe4000f8e00ff */
[----:B------:R-:W-:Y:S01]  /*5760*/  IMAD.U32 R11, RZ, RZ, UR17 ;  /* 0x00000011ff0b7e24 */ /* 0x000fe2000f8e00ff */
[----:B--2---:R-:W-:Y:S01]  /*5770*/  IADD3 R4, P2, R226, UR18, RZ ;  /* 0x00000012e2047c10 */ /* 0x004fe2000ff5e0ff */
[----:B------:R-:W-:Y:S03]  /*5780*/  ULEA UR18, UP0, UR4, UR18, 0x5 ;  /* 0x0000001204127291 */ /* 0x000fe6000f80283f */
[----:B------:R-:W-:Y:S01]  /*5790*/  LEA R8, P1, R4, c[0x0][0x160], 0x1 ;  /* 0x0000580004087a11 */ /* 0x000fe200078208ff */
[----:B------:R-:W-:Y:S01]  /*57a0*/  ULEA.HI.X UR4, UR4, UR20, UR5, 0x5, UP0 ;  /* 0x0000001404047291 */ /* 0x000fe200080f2c05 */
[----:B-----5:R-:W-:Y:S04]  /*57b0*/  IADD3.X R5, R224, UR20, RZ, P2, !PT ;  /* 0x00000014e0057c10 */ /* 0x020fe800097fe4ff */
[----:B------:R-:W-:Y:S02]  /*57c0*/  LEA.HI.X R9, R4, c[0x0][0x164], R5, 0x1, P1 ;  /* 0x0000590004097a11 */ /* 0x000fe400008f0c05 */
[----:B------:R-:W-:Y:S02]  /*57d0*/  IADD3 R4, -R248, UR8, -R6 ;  /* 0x00000008f8047c10 */ /* 0x000fe4000fffe906 */
[----:B----4-:R-:W-:Y:S02]  /*57e0*/  IADD3 R7, P1, R180, UR17, RZ ;  /* 0x00000011b4077c10 */ /* 0x010fe4000ff3e0ff */
[C---:B------:R-:W-:Y:S02]  /*57f0*/  ISETP.LT.OR P6, PT, R4.reuse, 0x1, !P4 ;  /* 0x000000010400780c */ /* 0x040fe400067c1670 */
[----:B------:R-:W-:Y:S02]  /*5800*/  ISETP.LT.OR P5, PT, R4, 0x1, !P3 ;  /* 0x000000010400780c */ /* 0x000fe40005fa1670 */
[----:B------:R-:W-:Y:S02]  /*5810*/  IADD3 R5, P2, R226, UR18, RZ ;  /* 0x00000012e2057c10 */ /* 0x000fe4000ff5e0ff */
[----:B---3--:R-:W-:Y:S02]  /*5820*/  LEA.HI.X.SX32 R11, R11, R225, 0x1, P1 ;  /* 0x000000e10b0b7211 */ /* 0x008fe400008f0eff */
[----:B------:R-:W-:Y:S02]  /*5830*/  LEA R10, P1, R7, c[0x0][0x258], 0x2 ;  /* 0x00009600070a7a11 */ /* 0x000fe400078210ff */
[----:B------:R-:W-:Y:S02]  /*5840*/  IADD3.X R12, R224, UR4, RZ, P2, !PT ;  /* 0x00000004e00c7c10 */ /* 0x000fe400097fe4ff */
[----:B------:R-:W2:Y:S01]  /*5850*/  S2R R224, SR_TID.X ;  /* 0x0000000000e07919 */ /* 0x000ea20000002100 */
[----:B------:R-:W-:Y:S02]  /*5860*/  LEA R6, P2, R5, c[0x0][0x160], 0x1 ;  /* 0x0000580005067a11 */ /* 0x000fe400078408ff */
[----:B------:R-:W-:Y:S01]  /*5870*/  LEA.HI.X R11, R7, c[0x0][0x25c], R11, 0x2, P1 ;  /* 0x00009700070b7a11 */ /* 0x000fe200008f140b */
[----:B------:R-:W-:Y:S01]  /*5880*/  @!PT LDS RZ, [RZ] ;  /* 0x00000000fffff984 */ /* 0x000fe20000000800 */
[----:B------:R-:W-:Y:S01]  /*5890*/  @!PT LDS RZ, [RZ] ;  /* 0x00000000fffff984 */ /* 0x000fe20000000800 */
[----:B------:R-:W-:Y:S01]  /*58a0*/  @!PT LDS RZ, [RZ] ;  /* 0x00000000fffff984 */ /* 0x000fe20000000800 */
[----:B------:R3:W-:Y:S01]  /*58b0*/  LDGSTS.E.BYPASS.LTC128B.128 [R240+0x10080], [R8.64], !P6 ;  /* 0x1008000008f07fae */ /* 0x0007e2000f101d4c */
[----:B------:R-:W-:Y:S02]  /*58c0*/  LOP3.LUT P1, RZ, R243, 0x4, RZ, 0xc0, !PT ;  /* 0x00000004f3ff7812 */ /* 0x000fe4000782c0ff */
[----:B------:R-:W-:Y:S01]  /*58d0*/  LEA.HI.X R7, R5, c[0x0][0x164], R12, 0x1, P2 ;  /* 0x0000590005077a11 */ /* 0x000fe200010f0c0c */
[----:B------:R3:W-:Y:S01]  /*58e0*/  LDGSTS.E.BYPASS.LTC128B.128 [R240+0x12080], [R8.64+0x80], !P5 ;  /* 0x1208008008f07fae */ /* 0x0007e2000e901d4c */
[C---:B------:R-:W-:Y:S02]  /*58f0*/  ISETP.LT.OR P6, PT, R4.reuse, 0x1, !P1 ;  /* 0x000000010400780c */ /* 0x040fe40004fc1670 */
[----:B------:R-:W-:Y:S02]  /*5900*/  LOP3.LUT P2, RZ, R243, 0x8, RZ, 0xc0, !PT ;  /* 0x00000008f3ff7812 */ /* 0x000fe4000784c0ff */
[C---:B------:R-:W-:Y:S02]  /*5910*/  ISETP.LT.OR P4, PT, R4.reuse, 0x21, !P4 ;  /* 0x000000210400780c */ /* 0x040fe40006781670 */
[C---:B------:R-:W-:Y:S02]  /*5920*/  ISETP.LT.OR P5, PT, R4.reuse, 0x1, !P2 ;  /* 0x000000010400780c */ /* 0x040fe400057a1670 */
[C---:B------:R-:W-:Y:S02]  /*5930*/  ISETP.LT.OR P3, PT, R4.reuse, 0x21, !P3 ;  /* 0x000000210400780c */ /* 0x040fe40005f61670 */
[C---:B------:R-:W-:Y:S02]  /*5940*/  ISETP.LT.OR P1, PT, R4.reuse, 0x21, !P1 ;  /* 0x000000210400780c */ /* 0x040fe40004f21670 */
[----:B------:R-:W-:Y:S01]  /*5950*/  ISETP.LT.OR P2, PT, R4, 0x21, !P2 ;  /* 0x000000210400780c */ /* 0x000fe20005741670 */
[----:B------:R3:W-:Y:S01]  /*5960*/  LDGSTS.E.BYPASS.LTC128B.128 [R240+0x14080], [R8.64+0x100], !P6 ;  /* 0x1408010008f07fae */ /* 0x0007e2000f101d4c */
[----:B--2---:R-:W-:Y:S05]  /*5970*/  @!P0 IMAD.SHL.U32 R4, R224, 0x10, RZ ;  /* 0x00000010e0048824 */ /* 0x004fea00078e00ff */
[----:B------:R3:W-:Y:S04]  /*5980*/  LDGSTS.E.BYPASS.LTC128B.128 [R240+0x16080], [R8.64+0x180], !P5 ;  /* 0x1608018008f07fae */ /* 0x0007e8000e901d4c */
[----:B------:R3:W-:Y:S04]  /*5990*/  LDGSTS.E.BYPASS.LTC128B.128 [R240+0x11080], [R6.64], !P4 ;  /* 0x1108000006f07fae */ /* 0x0007e8000e101d4c */
[----:B------:R3:W-:Y:S04]  /*59a0*/  LDGSTS.E.BYPASS.LTC128B.128 [R240+0x13080], [R6.64+0x80], !P3 ;  /* 0x1308008006f07fae */ /* 0x0007e8000d901d4c */
[----:B------:R3:W-:Y:S04]  /*59b0*/  LDGSTS.E.BYPASS.LTC128B.128 [R240+0x15080], [R6.64+0x100], !P1 ;  /* 0x1508010006f07fae */ /* 0x0007e8000c901d4c */
[----:B------:R3:W-:Y:S04]  /*59c0*/  LDGSTS.E.BYPASS.LTC128B.128 [R240+0x17080], [R6.64+0x180], !P2 ;  /* 0x1708018006f07fae */ /* 0x0007e8000d101d4c */
[----:B------:R3:W-:Y:S02]  /*59d0*/  @!P0 LDGSTS.E.BYPASS.LTC128B.128 [R4+0x20080], [R10.64] ;  /* 0x200800000a048fae */ /* 0x0007e4000b901d4c */
.L_x_894:
        /* <DEDUP_REMOVED lines=218> */
.L_x_884:
[----:B------:R-:W-:Y:S05]  /*6780*/  @P3 EXIT ;  /* 0x000000000000394d */ /* 0x000fea0003800000 */
[----:B-1----:R-:W2:Y:S01]  /*6790*/  LDL.LU R9, [R1+0x3c] ;  /* 0x00003c0001097983 */ /* 0x002ea20000300800 */
[----:B------:R-:W-:-:S04]  /*67a0*/  ISETP.NE.U32.AND P2, PT, RZ, c[0x0][0x360], PT ;  /* 0x0000d800ff007a0c */ /* 0x000fc80003f45070 */
[----:B------:R-:W-:-:S13]  /*67b0*/  ISETP.NE.AND.EX P2, PT, RZ, c[0x0][0x364], PT, P2 ;  /* 0x0000d900ff007a0c */ /* 0x000fda0003f45320 */
[----:B------:R-:W-:-:S04]  /*67c0*/  @P2 IMAD.MOV.U32 R2, RZ, RZ, 0x4 ;  /* 0x00000004ff022424 */ /* 0x000fc800078e00ff */
[----:B--2---:R-:W-:-:S05]  /*67d0*/  @P2 IMAD.WIDE R2, R9, R2, c[0x0][0x360] ;  /* 0x0000d80009022625 */ /* 0x004fca00078e0202 */
[----:B------:R1:W2:Y:S01]  /*67e0*/  @P2 LDG.E R0, [R2.64] ;  /* 0x0000000c02002981 */ /* 0x0002a2000c1e1900 */
        /* <DEDUP_REMOVED lines=173> */
.L_x_896:
        /* <DEDUP_REMOVED lines=12> */
.L_x_1168:


//--------------------- .text._ZN7cutlass13device_kernelIN5flash19enable_sm80_to_sm89INS1_16FlashAttnBwdSm80INS1_25CollectiveMainloopBwdSm80ILi1ELi1EN4cute5tupleIJNS5_1CILi64EEES8_NS7_ILi256EEEEEENS_6half_tEfNS_4arch4Sm80ELb1ELb0ELb0ELb0ELb0ELb0ELb0ELb0ELi2ELi4ELi2ELi2ELb0EEENS1_21CollectiveEpilogueBwdISA_SB_SD_Li256ELb0ELb0ELi4EEENS1_25SingleTileBwdLPTSchedulerILb0ELi64ELb0EEEEEEEEEvNT_6ParamsE --------------------------
	.section	.text._ZN7cutlass13device_kernelIN5flash19enable_sm80_to_sm89INS1_16FlashAttnBwdSm80INS1_25CollectiveMainloopBwdSm80ILi1ELi1EN4cute5tupleIJNS5_1CILi64EEES8_NS7_ILi256EEEEEENS_6half_tEfNS_4arch4Sm80ELb1ELb0ELb0ELb0ELb0ELb0ELb0ELb0ELi2ELi4ELi2ELi2ELb0EEENS1_21CollectiveEpilogueBwdISA_SB_SD_Li256ELb0ELb0ELi4EEENS1_25SingleTileBwdLPTSchedulerILb0ELi64ELb0EEEEEEEEEvNT_6ParamsE,"ax",@progbits
	.sectioninfo	@"SHI_REGISTERS=255"
	.align	128
.text._ZN7cutlass13device_kernelIN5flash19enable_sm80_to_sm89INS1_16FlashAttnBwdSm80INS1_25CollectiveMainloopBwdSm80ILi1ELi1EN4cute5tupleIJNS5_1CILi64EEES8_NS7_ILi256EEEEEENS_6half_tEfNS_4arch4Sm80ELb1ELb0ELb0ELb0ELb0ELb0ELb0ELb0ELi2ELi4ELi2ELi2ELb0EEENS1_21CollectiveEpilogueBwdISA_SB_SD_Li256ELb0ELb0ELi4EEENS1_25SingleTileBwdLPTSchedulerILb0ELi64ELb0EEEEEEEEEvNT_6ParamsE:
        .type           _ZN7cutlass13device_kernelIN5flash19enable_sm80_to_sm89INS1_16FlashAttnBwdSm80INS1_25CollectiveMainloopBwdSm80ILi1ELi1EN4cute5tupleIJNS5_1CILi64EEES8_NS7_ILi256EEEEEENS_6half_tEfNS_4arch4Sm80ELb1ELb0ELb0ELb0ELb0ELb0ELb0ELb0ELi2ELi4ELi2ELi2ELb0EEENS1_21CollectiveEpilogueBwdISA_SB_SD_Li256ELb0ELb0ELi4EEENS1_25SingleTileBwdLPTSchedulerILb0ELi64ELb0EEEEEEEEEvNT_6ParamsE,@function
        .size           _ZN7cutlass13device_kernelIN5flash19enable_sm80_to_sm89INS1_16FlashAttnBwdSm80INS1_25CollectiveMainloopBwdSm80ILi1ELi1EN4cute5tupleIJNS5_1CILi64EEES8_NS7_ILi256EEEEEENS_6half_tEfNS_4arch4Sm80ELb1ELb0ELb0ELb0ELb0ELb0ELb0ELb0ELi2ELi4ELi2ELi2ELb0EEENS1_21CollectiveEpilogueBwdISA_SB_SD_Li256ELb0ELb0ELi4EEENS1_25SingleTileBwdLPTSchedulerILb0ELi64ELb0EEEEEEEEEvNT_6ParamsE,(.L_x_1169 - _ZN7cutlass13device_kernelIN5flash19enable_sm80_to_sm89INS1_16FlashAttnBwdSm80INS1_25CollectiveMainloopBwdSm80ILi1ELi1EN4cute5tupleIJNS5_1CILi64EEES8_NS7_ILi256EEEEEENS_6half_tEfNS_4arch4Sm80ELb1ELb0ELb0ELb0ELb0ELb0ELb0ELb0ELi2ELi4ELi2ELi2ELb0EEENS1_21CollectiveEpilogueBwdISA_SB_SD_Li256ELb0ELb0ELi4EEENS1_25SingleTileBwdLPTSchedulerILb0ELi64ELb0EEEEEEEEEvNT_6ParamsE)
        .other          _ZN7cutlass13device_kernelIN5flash19enable_sm80_to_sm89INS1_16FlashAttnBwdSm80INS1_25CollectiveMainloopBwdSm80ILi1ELi1EN4cute5tupleIJNS5_1CILi64EEES8_NS7_ILi256EEEEEENS_6half_tEfNS_4arch4Sm80ELb1ELb0ELb0ELb0ELb0ELb0ELb0ELb0ELi2ELi4ELi2ELi2ELb0EEENS1_21CollectiveEpilogueBwdISA_SB_SD_Li256ELb0ELb0ELi4EEENS1_25SingleTileBwdLPTSchedulerILb0ELi64ELb0EEEEEEEEEvNT_6ParamsE,@"STO_CUDA_ENTRY STV_DEFAULT"
_ZN7cutlass13device_kernelIN5flash19enable_sm80_to_sm89INS1_16FlashAttnBwdSm80INS1_25CollectiveMainloopBwdSm80ILi1ELi1EN4cute5tupleIJNS5_1CILi64EEES8_NS7_ILi256EEEEEENS_6half_tEfNS_4arch4Sm80ELb1ELb0ELb0ELb0ELb0ELb0ELb0ELb0ELi2ELi4ELi2ELi2ELb0EEENS1_21CollectiveEpilogueBwdISA_SB_SD_Li256ELb0ELb0ELi4EEENS1_25SingleTileBwdLPTSchedulerILb0ELi64ELb0EEEEEEEEEvNT_6ParamsE:
[----:B------:R-:W-:Y:S02]  /*0000*/  MOV R1, c[0x0][0x28] ;  /* 0x00000a0000017a02 */ /* 0x000fe40000000f00 */
[----:B------:R-:W1:Y:S01]  /*0010*/  S2R R248, SR_TID.X ;  /* 0x0000000000f87919 */ /* 0x000e620000002100 */
[----:B------:R-:W2:Y:S01]  /*0020*/  S2UR UR4, SR_CTAID.X ;  /* 0x00000000000479c3 */ /* 0x000ea20000002500 */
        /* <DEDUP_REMOVED lines=25> */
.L_x_898:
[----:B------:R-:W-:Y:S02]  /*01c0*/  ULDC UR7, c[0x0][0x3ac] ;  /* 0x0000eb0000077ab9 */ /* 0x000fe40000000800 */
[----:B------:R-:W-:Y:S02]  /*01d0*/  UISETP.NE.AND UP0, UPT, UR7, 0x1, UPT ;  /* 0x000000010700788c */ /* 0x000fe4000bf05270 */
[----:B------:R-:W-:Y:S02]  /*01e0*/  ULDC.64 UR4, c[0x0][0x3b0] ;  /* 0x0000ec0000047ab9 */ /* 0x000fe40000000a00 */
[----:B------:R-:W-:Y:S02]  /*01f0*/  UIMAD.WIDE.U32 UR10, UR6, UR4, URZ ;  /* 0x00000004060a72a5 */ /* 0x000fe4000f8e003f */
[----:B------:R-:W-:-:S05]  /*0200*/  UMOV UR15, UR6 ;  /* 0x00000006000f7c82 */ /* 0x000fca0008000000 */
[----:B------:R-:W-:-:S04]  /*0210*/  @UP0 USHF.R.U32.HI UR15, URZ, UR5, UR11 ;  /* 0x000000053f0f0299 */ /* 0x000fc8000801160b */
[----:B------:R-:W-:-:S04]  /*0220*/  UIMAD UR7, UR15, UR7, URZ ;  /* 0x000000070f0772a4 */ /* 0x000fc8000f8e023f */
.L_x_899:
[----:B------:R-:W-:Y:S02]  /*0230*/  UIADD3 UR9, UR6, -UR7, URZ ;  /* 0x8000000706097290 */ /* 0x000fe4000fffe03f */
[----:B------:R-:W-:Y:S02]  /*0240*/  ULDC.64 UR4, c[0x0][0x3a8] ;  /* 0x0000ea0000047ab9 */ /* 0x000fe40000000a00 */
[----:B------:R-:W-:Y:S02]  /*0250*/  ULDC.64 UR6, c[0x0][0x3a0] ;  /* 0x0000e80000067ab9 */ /* 0x000fe40000000a00 */
[----:B------:R-:W-:Y:S02]  /*0260*/  UISETP.NE.AND UP0, UPT, UR6, 0x1, UPT ;  /* 0x000000010600788c */ /* 0x000fe4000bf05270 */
[----:B------:R-:W-:-:S04]  /*0270*/  UIMAD UR5, UR8, UR5, UR9 ;  /* 0x00000005080572a4 */ /* 0x000fc8000f8e0209 */
[----:B------:R-:W-:-:S03]  /*0280*/  UIMAD.WIDE.U32 UR8, UR5, UR7, URZ ;  /* 0x00000007050872a5 */ /* 0x000fc6000f8e003f */
[----:B------:R-:W-:Y:S02]  /*0290*/  UMOV UR14, UR5 ;  /* 0x00000005000e7c82 */ /* 0x000fe40008000000 */
[----:B------:R-:W-:-:S04]  /*02a0*/  @UP0 USHF.R.U32.HI UR14, URZ, UR4, UR9 ;  /* 0x000000043f0e0299 */ /* 0x000fc80008011609 */
[----:B------:R-:W-:-:S04]  /*02b0*/  UIADD3 UR13, -UR14, URZ, URZ ;  /* 0x0000003f0e0d7290 */ /* 0x000fc8000fffe13f */
[----:B------:R-:W-:Y:S01]  /*02c0*/  UIMAD UR13, UR13, UR6, UR5 ;  /* 0x000000060d0d72a4 */ /* 0x000fe2000f8e0205 */
[----:B------:R-:W-:Y:S05]  /*02d0*/  BRA `(.L_x_900) ;  /* 0x0000025000007947 */ /* 0x000fea0003800000 */
.L_x_897:
        /* <DEDUP_REMOVED lines=20> */
.L_x_901:
[----:B------:R-:W-:Y:S02]  /*0420*/  ULDC UR7, c[0x0][0x3ac] ;  /* 0x0000eb0000077ab9 */ /* 0x000fe40000000800 */
[----:B------:R-:W-:Y:S02]  /*0430*/  UISETP.NE.AND UP0, UPT, UR7, 0x1, UPT ;  /* 0x000000010700788c */ /* 0x000fe4000bf05270 */
[----:B------:R-:W-:Y:S02]  /*0440*/  ULDC.64 UR4, c[0x0][0x3b0] ;  /* 0x0000ec0000047ab9 */ /* 0x000fe40000000a00 */
[----:B------:R-:W-:Y:S02]  /*0450*/  UIMAD.WIDE.U32 UR10, UR6, UR4, URZ ;  /* 0x00000004060a72a5 */ /* 0x000fe4000f8e003f */
[----:B------:R-:W-:-:S05]  /*0460*/  UMOV UR15, UR6 ;  /* 0x00000006000f7c82 */ /* 0x000fca0008000000 */
[----:B------:R-:W-:-:S04]  /*0470*/  @UP0 USHF.R.U32.HI UR15, URZ, UR5, UR11 ;  /* 0x000000053f0f0299 */ /* 0x000fc8000801160b */
[----:B------:R-:W-:-:S04]  /*0480*/  UIMAD UR7, UR15, UR7, URZ ;  /* 0x000000070f0772a4 */ /* 0x000fc8000f8e023f */
.L_x_902:
        /* <DEDUP_REMOVED lines=9> */
[----:B------:R-:W-:Y:S02]  /*0520*/  UIMAD UR13, UR13, UR6, UR5 ;  /* 0x000000060d0d72a4 */ /* 0x000fe4000f8e0205 */
.L_x_900:
        /* <DEDUP_REMOVED lines=16> */
[----:B------:R-:W-:Y:S01]  /*0630*/  UIADD3 UR6, UR6, 0x3f, URZ ;  /* 0x0000003f06067890 */ /* 0x000fe2000fffe03f */
[----:B------:R-:W-:Y:S01]  /*0640*/  CS2R R12, SRZ ;  /* 0x00000000000c7805 */ /* 0x000fe2000001ff00 */
[----:B------:R-:W-:Y:S01]  /*0650*/  USHF.R.S32.HI UR4, URZ, 0x1f, UR5 ;  /* 0x0000001f3f047899 */ /* 0x000fe20008011405 */
[----:B------:R-:W-:Y:S01]  /*0660*/  MOV R152, RZ ;  /* 0x000000ff00987202 */ /* 0x000fe20000000f00 */
[----:B------:R-:W-:Y:S01]  /*0670*/  ULDC.64 UR16, c[0x0][0x118] ;  /* 0x0000460000107ab9 */ /* 0x000fe20000000a00 */
        /* <DEDUP_REMOVED lines=15> */
[----:B------:R-:W-:Y:S01]  /*0770*/  MOV R144, RZ ;  /* 0x000000ff00907202 */ /* 0x000fe20000000f00 */
[----:B------:R-:W-:Y:S01]  /*0780*/  IMAD.MOV.U32 R138, RZ, RZ, RZ ;  /* 0x000000ffff8a7224 */ /* 0x000fe200078e00ff */
[----:B------:R-:W-:Y:S01]  /*0790*/  UISETP.GT.AND UP0, UPT, UR12, UR11, UPT ;  /* 0x0000000b0c00728c */ /* 0x000fe2000bf04270 */
[----:B------:R-:W-:Y:S01]  /*07a0*/  CS2R R20, SRZ ;  /* 0x0000000000147805 */ /* 0x000fe2000001ff00 */
        /* <DEDUP_REMOVED lines=60> */
[----:B------:R-:W-:Y:S01]  /*0b70*/  ULDC.64 UR4, c[0x0][0x248] ;  /* 0x0000920000047ab9 */ /* 0x000fe20000000a00 */
[--C-:B------:R-:W-:Y:S01]  /*0b80*/  SHF.R.S32.HI R20, RZ, 0x1f, R248.reuse ;  /* 0x0000001fff147819 */ /* 0x100fe200000114f8 */
[----:B------:R-:W-:Y:S01]  /*0b90*/  UISETP.NE.AND UP0, UPT, UR4, 0x1, UPT ;  /* 0x000000010400788c */ /* 0x000fe2000bf05270 */
[----:B------:R-:W-:Y:S01]  /*0ba0*/  SHF.R.S32.HI R249, RZ, 0x1f, R248 ;  /* 0x0000001ffff97819 */ /* 0x000fe200000114f8 */
[----:B------:R-:W-:Y:S01]  /*0bb0*/  UIMAD.WIDE.U32 UR8, UR13, UR5, URZ ;  /* 0x000000050d0872a5 */ /* 0x000fe2000f8e003f */
[----:B------:R-:W-:Y:S01]  /*0bc0*/  LEA.HI R0, R20, R248, RZ, 0x3 ;  /* 0x000000f814007211 */ /* 0x000fe200078f18ff */
[----:B------:R-:W-:Y:S01]  /*0bd0*/  ULDC UR4, c[0x0][0x250] ;  /* 0x0000940000047ab9 */ /* 0x000fe20000000800 */
[----:B------:R-:W-:Y:S01]  /*0be0*/  IMAD.U32 R2, RZ, RZ, UR13 ;  /* 0x0000000dff027e24 */ /* 0x000fe2000f8e00ff */
[----:B------:R-:W-:Y:S01]  /*0bf0*/  UMOV UR7, UR13 ;  /* 0x0000000d00077c82 */ /* 0x000fe20008000000 */
[----:B------:R-:W-:Y:S01]  /*0c00*/  LOP3.LUT R3, R0, 0xfffffff8, RZ, 0xc0, !PT ;  /* 0xfffffff800037812 */ /* 0x000fe200078ec0ff */
[----:B------:R-:W-:Y:S01]  /*0c10*/  IMAD.U32 R8, RZ, RZ, UR15 ;  /* 0x0000000fff087e24 */ /* 0x000fe2000f8e00ff */
[----:B------:R-:W-:Y:S01]  /*0c20*/  SHF.R.S32.HI R250, RZ, 0x3, R0 ;  /* 0x00000003fffa7819 */ /* 0x000fe20000011400 */
[----:B------:R-:W-:Y:S01]  /*0c30*/  IMAD.WIDE.U32 R22, R2, c[0x0][0x238], R248 ;  /* 0x00008e0002167a25 */ /* 0x000fe200078e00f8 */
[----:B------:R-:W-:Y:S01]  /*0c40*/  @UP0 UMOV UR5, UR9 ;  /* 0x0000000900050c82 */ /* 0x000fe20008000000 */
[----:B------:R-:W-:Y:S01]  /*0c50*/  LOP3.LUT R252, R252, 0xfffffffe, RZ, 0xc0, !PT ;  /* 0xfffffffefcfc7812 */ /* 0x000fe200078ec0ff */
[----:B------:R-:W-:Y:S01]  /*0c60*/  @UP0 USHF.R.U32.HI UR7, URZ, UR4, UR5 ;  /* 0x000000043f070299 */ /* 0x000fe20008011605 */
[----:B------:R-:W-:Y:S01]  /*0c70*/  IMAD.IADD R32, R248, 0x1, -R3 ;  /* 0x00000001f8207824 */ /* 0x000fe200078e0a03 */
[----:B------:R-:W-:Y:S01]  /*0c80*/  SHF.R.S32.HI R251, RZ, 0x1f, R250 ;  /* 0x0000001ffffb7819 */ /* 0x000fe200000114fa */
[----:B------:R-:W-:Y:S01]  /*0c90*/  ULDC.64 UR4, c[0x0][0x1e0] ;  /* 0x0000780000047ab9 */ /* 0x000fe20000000a00 */
[----:B------:R-:W-:Y:S01]  /*0ca0*/  IMAD.U32 R16, RZ, RZ, UR13 ;  /* 0x0000000dff107e24 */ /* 0x000fe2000f8e00ff */
[----:B------:R-:W-:Y:S01]  /*0cb0*/  USHF.R.S32.HI UR6, URZ, 0x1f, UR7 ;  /* 0x0000001f3f067899 */ /* 0x000fe20008011407 */
[----:B------:R-:W-:Y:S01]  /*0cc0*/  IMAD.SHL.U32 R2, R32, 0x8, RZ ;  /* 0x0000000820027824 */ /* 0x000fe200078e00ff */
[----:B------:R-:W-:Y:S01]  /*0cd0*/  USHF.R.S32.HI UR9, URZ, 0x1f, UR14 ;  /* 0x0000001f3f097899 */ /* 0x000fe2000801140e */
[----:B------:R-:W-:Y:S01]  /*0ce0*/  IMAD.U32 R10, RZ, RZ, UR7 ;  /* 0x00000007ff0a7e24 */ /* 0x000fe2000f8e00ff */
[----:B------:R-:W-:Y:S01]  /*0cf0*/  UIMAD UR4, UR6, UR4, URZ ;  /* 0x00000004060472a4 */ /* 0x000fe2000f8e023f */
[----:B------:R-:W-:Y:S01]  /*0d00*/  IMAD R0, R251, c[0x0][0x178], RZ ;  /* 0x00005e00fb007a24 */ /* 0x000fe200078e02ff */
[----:B------:R-:W-:Y:S01]  /*0d10*/  SHF.R.S32.HI R3, RZ, 0x1f, R2 ;  /* 0x0000001fff037819 */ /* 0x000fe20000011402 */
[----:B------:R-:W-:Y:S01]  /*0d20*/  IMAD.WIDE R8, R8, 0x40, R250 ;  /* 0x0000004008087825 */ /* 0x000fe200078e02fa */
[----:B------:R-:W-:Y:S01]  /*0d30*/  UIMAD UR8, UR7, UR5, UR4 ;  /* 0x00000005070872a4 */ /* 0x000fe2000f8e0204 */
[----:B------:R-:W-:Y:S01]  /*0d40*/  ISETP.GE.AND P4, PT, R2, c[0x0][0x1cc], PT ;  /* 0x0000730002007a0c */ /* 0x000fe20003f86270 */
[----:B------:R-:W-:Y:S01]  /*0d50*/  USHF.R.S32.HI UR20, URZ, 0x1f, UR13 ;  /* 0x0000001f3f147899 */ /* 0x000fe2000801140d */
[----:B------:R-:W-:Y:S01]  /*0d60*/  IMAD.WIDE.U32 R4, R10, c[0x0][0x1e0], R2 ;  /* 0x000078000a047a25 */ /* 0x000fe200078e0002 */
[----:B------:R-:W-:Y:S01]  /*0d70*/  ULDC.64 UR4, c[0x0][0x1b0] ;  /* 0x00006c0000047ab9 */ /* 0x000fe20000000a00 */
[----:B------:R-:W-:Y:S01]  /*0d80*/  IADD3 R28, R2, 0x40, RZ ;  /* 0x00000040021c7810 */ /* 0x000fe20007ffe0ff */
[----:B------:R-:W-:Y:S01]  /*0d90*/  UIMAD UR4, UR6, UR4, URZ ;  /* 0x00000004060472a4 */ /* 0x000fe2000f8e023f */
[C---:B------:R-:W-:Y:S01]  /*0da0*/  IMAD R0, R250.reuse, c[0x0][0x17c], R0 ;  /* 0x00005f00fa007a24 */ /* 0x040fe200078e0200 */
[----:B------:R-:W-:Y:S01]  /*0db0*/  IADD3 R7, R5, UR8, RZ ;  /* 0x0000000805077c10 */ /* 0x000fe2000fffe0ff */
[--C-:B------:R-:W-:Y:S01]  /*0dc0*/  IMAD.WIDE.U32 R12, R250, c[0x0][0x178], R2.reuse ;  /* 0x00005e00fa0c7a25 */ /* 0x100fe200078e0002 */
[----:B------:R-:W-:Y:S01]  /*0dd0*/  UIMAD UR8, UR7, UR5, UR4 ;  /* 0x00000005070872a4 */ /* 0x000fe2000f8e0204 */
[----:B------:R-:W-:Y:S01]  /*0de0*/  IADD3 R26, R2, 0x80, RZ ;  /* 0x00000080021a7810 */ /* 0x000fe20007ffe0ff */
[----:B------:R-:W-:Y:S01]  /*0df0*/  USHF.R.S32.HI UR19, URZ, 0x1f, UR11 ;  /* 0x0000001f3f137899 */ /* 0x000fe2000801140b */
[----:B------:R-:W-:Y:S01]  /*0e00*/  IMAD.WIDE.U32 R10, R10, c[0x0][0x1b0], R2 ;  /* 0x00006c000a0a7a25 */ /* 0x000fe200078e0002 */
[----:B------:R-:W-:Y:S01]  /*0e10*/  ULDC.64 UR6, c[0x0][0x1e8] ;  /* 0x00007a0000067ab9 */ /* 0x000fe20000000a00 */
[----:B------:R-:W-:Y:S01]  /*0e20*/  IADD3 R27, R2, 0xc0, RZ ;  /* 0x000000c0021b7810 */ /* 0x000fe20007ffe0ff */
[----:B------:R-:W-:Y:S01]  /*0e30*/  ULDC.64 UR4, c[0x0][0x1b8] ;  /* 0x00006e0000047ab9 */ /* 0x000fe20000000a00 */
[----:B------:R-:W-:Y:S01]  /*0e40*/  IMAD.IADD R13, R13, 0x1, R0 ;  /* 0x000000010d0d7824 */ /* 0x000fe200078e0200 */
[----:B------:R-:W-:Y:S01]  /*0e50*/  UIMAD UR6, UR9, UR6, URZ ;  /* 0x00000006090672a4 */ /* 0x000fe2000f8e023f */
[----:B------:R-:W-:Y:S01]  /*0e60*/  IMAD.MOV.U32 R6, RZ, RZ, R4 ;  /* 0x000000ffff067224 */ /* 0x000fe200078e0004 */
[----:B------:R-:W-:Y:S01]  /*0e70*/  IADD3 R5, R11, UR8, RZ ;  /* 0x000000080b057c10 */ /* 0x000fe2000fffe0ff */
[----:B------:R-:W-:Y:S01]  /*0e80*/  IMAD.U32 R0, RZ, RZ, UR14 ;  /* 0x0000000eff007e24 */ /* 0x000fe2000f8e00ff */
[----:B------:R-:W-:Y:S01]  /*0e90*/  UIMAD UR4, UR9, UR4, URZ ;  /* 0x00000004090472a4 */ /* 0x000fe2000f8e023f */
[----:B------:R-:W-:Y:S01]  /*0ea0*/  IMAD.U32 R11, RZ, RZ, UR14 ;  /* 0x0000000eff0b7e24 */ /* 0x000fe2000f8e00ff */
[----:B------:R-:W-:Y:S01]  /*0eb0*/  UIMAD UR7, UR14, UR7, UR6 ;  /* 0x000000070e0772a4 */ /* 0x000fe2000f8e0206 */
[----:B------:R-:W-:Y:S01]  /*0ec0*/  IMAD.MOV.U32 R4, RZ, RZ, R10 ;  /* 0x000000ffff047224 */ /* 0x000fe200078e000a */
[----:B------:R-:W-:Y:S01]  /*0ed0*/  UIMAD UR6, UR14, UR5, UR4 ;  /* 0x000000050e0672a4 */ /* 0x000fe2000f8e0204 */
[----:B------:R-:W-:Y:S01]  /*0ee0*/  IMAD.WIDE.U32 R6, R0, c[0x0][0x1e8], R6 ;  /* 0x00007a0000067a25 */ /* 0x000fe200078e0006 */
[----:B------:R-:W-:Y:S01]  /*0ef0*/  ULDC UR8, c[0x0][0x198] ;  /* 0x0000660000087ab9 */ /* 0x000fe20000000800 */
[----:B------:R-:W-:Y:S01]  /*0f00*/  ISETP.GE.AND P5, PT, R28, c[0x0][0x1cc], PT ;  /* 0x000073001c007a0c */ /* 0x000fe20003fa6270 */
[----:B------:R-:W-:Y:S01]  /*0f10*/  UIADD3 UR8, -UR10, UR8, URZ ;  /* 0x000000080a087290 */ /* 0x000fe2000fffe13f */
[----:B------:R-:W-:Y:S01]  /*0f20*/  IMAD.U32 R0, RZ, RZ, UR13 ;  /* 0x0000000dff007e24 */ /* 0x000fe2000f8e00ff */
[----:B------:R-:W-:Y:S01]  /*0f30*/  IADD3 R7, R7, UR7, RZ ;  /* 0x0000000707077c10 */ /* 0x000fe2000fffe0ff */
[----:B------:R-:W-:Y:S01]  /*0f40*/  IMAD.SHL.U32 R10, R250, 0x40, RZ ;  /* 0x00000040fa0a7824 */ /* 0x000fe200078e00ff */
[----:B------:R-:W-:Y:S01]  /*0f50*/  ULDC.64 UR4, c[0x0][0x180] ;  /* 0x0000600000047ab9 */ /* 0x000fe20000000a00 */
[----:B------:R-:W-:Y:S01]  /*0f60*/  IMAD.WIDE.U32 R4, R11, c[0x0][0x1b8], R4 ;  /* 0x00006e000b047a25 */ /* 0x000fe200078e0004 */
[----:B------:R-:W-:Y:S01]  /*0f70*/  UIMAD UR4, UR20, UR4, URZ ;  /* 0x00000004140472a4 */ /* 0x000fe2000f8e023f */
[----:B------:R-:W-:Y:S01]  /*0f80*/  ISETP.GE.AND P6, PT, R26, c[0x0][0x1cc], PT ;  /* 0x000073001a007a0c */ /* 0x000fe20003fc6270 */
[----:B------:R-:W-:Y:S01]  /*0f90*/  USHF.L.U32 UR18, UR11, 0x6, URZ ;  /* 0x000000060b127899 */ /* 0x000fe2000800063f */
[----:B------:R-:W-:Y:S01]  /*0fa0*/  IMAD.WIDE.U32 R12, R0, c[0x0][0x180], R12 ;  /* 0x00006000000c7a25 */ /* 0x000fe200078e000c */
[----:B------:R-:W-:Y:S01]  /*0fb0*/  LOP3.LUT R0, R10, 0x1c0, RZ, 0xc0, !PT ;  /* 0x000001c00a007812 */ /* 0x000fe200078ec0ff */
[----:B------:R-:W-:Y:S01]  /*0fc0*/  UIMAD UR4, UR13, UR5, UR4 ;  /* 0x000000050d0472a4 */ /* 0x000fe2000f8e0204 */
[----:B------:R-:W-:Y:S01]  /*0fd0*/  IADD3 R5, R5, UR6, RZ ;  /* 0x0000000605057c10 */ /* 0x000fe2000fffe0ff */
[C---:B------:R-:W-:Y:S01]  /*0fe0*/  IMAD R10, R9.reuse, c[0x0][0x1d8], RZ ;  /* 0x00007600090a7a24 */ /* 0x040fe200078e02ff */
[----:B------:R-:W-:Y:S01]  /*0ff0*/  LOP3.LUT R15, R0, 0x38, R2, 0xf8, !PT ;  /* 0x00000038000f7812 */ /* 0x000fe200078ef802 */
[----:B------:R-:W-:Y:S01]  /*1000*/  IMAD R9, R9, c[0x0][0x1a8], RZ ;  /* 0x00006a0009097a24 */ /* 0x000fe200078e02ff */
[----:B------:R-:W-:Y:S01]  /*1010*/  SHF.R.U32.HI R0, RZ, 0x3, R0 ;  /* 0x00000003ff007819 */ /* 0x000fe20000011600 */
[C---:B------:R-:W-:Y:S01]  /*1020*/  IMAD R14, R8.reuse, c[0x0][0x1dc], R10 ;  /* 0x00007700080e7a24 */ /* 0x040fe200078e020a */
[----:B------:R-:W-:Y:S01]  /*1030*/  IADD3 R13, R13, UR4, RZ ;  /* 0x000000040d0d7c10 */ /* 0x000fe2000fffe0ff */
[C---:B------:R-:W-:Y:S01]  /*1040*/  IMAD.WIDE.U32 R10, R8.reuse, c[0x0][0x1d8], R6 ;  /* 0x00007600080a7a25 */ /* 0x040fe200078e0006 */
[----:B------:R-:W-:Y:S01]  /*1050*/  LOP3.LUT R15, R15, R0, RZ, 0x3c, !PT ;  /* 0x000000000f0f7212 */ /* 0x000fe200078e3cff */
[----:B------:R-:W-:Y:S01]  /*1060*/  ULDC.64 UR4, c[0x0][0x188] ;  /* 0x0000620000047ab9 */ /* 0x000fe20000000a00 */
[----:B------:R-:W-:Y:S01]  /*1070*/  CS2R R162, SRZ ;  /* 0x0000000000a27805 */ /* 0x000fe2000001ff00 */
[C---:B------:R-:W-:Y:S01]  /*1080*/  IMAD R7, R8.reuse, c[0x0][0x1ac], R9 ;  /* 0x00006b0008077a24 */ /* 0x040fe200078e0209 */
[----:B------:R-:W-:Y:S01]  /*1090*/  UIMAD UR4, UR9, UR4, URZ ;  /* 0x00000004090472a4 */ /* 0x000fe2000f8e023f */
[----:B------:R-:W-:Y:S01]  /*10a0*/  IMAD.WIDE.U32 R8, R8, c[0x0][0x1a8], R4 ;  /* 0x00006a0008087a25 */ /* 0x000fe200078e0004 */
[----:B------:R-:W-:Y:S01]  /*10b0*/  LEA R4, P1, R10, c[0x0][0x1c0], 0x1 ;  /* 0x000070000a047a11 */ /* 0x000fe200078208ff */
[----:B------:R-:W-:Y:S01]  /*10c0*/  CS2R R160, SRZ ;  /* 0x0000000000a07805 */ /* 0x000fe2000001ff00 */
[----:B------:R-:W-:Y:S01]  /*10d0*/  UIMAD UR6, UR14, UR5, UR4 ;  /* 0x000000050e0672a4 */ /* 0x000fe2000f8e0204 */
[----:B------:R-:W-:Y:S01]  /*10e0*/  IMAD.IADD R7, R9, 0x1, R7 ;  /* 0x0000000109077824 */ /* 0x000fe200078e0207 */
[C---:B------:R-:W-:Y:S01]  /*10f0*/  LEA R6, P0, R8.reuse, c[0x0][0x190], 0x1 ;  /* 0x0000640008067a11 */ /* 0x040fe200078008ff */
[----:B------:R-:W-:Y:S01]  /*1100*/  IMAD.IADD R0, R11, 0x1, R14 ;  /* 0x000000010b007824 */ /* 0x000fe200078e020e */
[----:B------:R-:W-:Y:S01]  /*1110*/  ULDC.64 UR4, c[0x0][0x178] ;  /* 0x00005e0000047ab9 */ /* 0x000fe20000000a00 */
[----:B------:R-:W-:Y:S01]  /*1120*/  IMAD.MOV.U32 R9, RZ, RZ, c[0x0][0x1d8] ;  /* 0x00007600ff097624 */ /* 0x000fe200078e00ff */
[----:B------:R-:W-:Y:S01]  /*1130*/  LEA.HI.X R7, R8, c[0x0][0x194], R7, 0x1, P0 ;  /* 0x0000650008077a11 */ /* 0x000fe200000f0c07 */
[----:B------:R-:W-:Y:S01]  /*1140*/  IMAD.MOV.U32 R14, RZ, RZ, c[0x0][0x1a8] ;  /* 0x00006a00ff0e7624 */ /* 0x000fe200078e00ff */
[----:B------:R-:W-:Y:S01]  /*1150*/  LEA.HI R8, R20, R248, RZ, 0x6 ;  /* 0x000000f814087211 */ /* 0x000fe200078f30ff */
[----:B------:R-:W-:Y:S01]  /*1160*/  IMAD.U32 R11, RZ, RZ, UR14 ;  /* 0x0000000eff0b7e24 */ /* 0x000fe2000f8e00ff */
[----:B------:R-:W-:Y:S01]  /*1170*/  LEA.HI.X R5, R10, c[0x0][0x1c4], R0, 0x1, P1 ;  /* 0x000071000a057a11 */ /* 0x000fe200008f0c00 */
[----:B------:R-:W-:Y:S01]  /*1180*/  IMAD.MOV.U32 R10, RZ, RZ, c[0x0][0x1dc] ;  /* 0x00007700ff0a7624 */ /* 0x000fe200078e00ff */
[----:B------:R-:W-:Y:S01]  /*1190*/  IADD3 R0, -R250, UR8, RZ ;  /* 0x00000008fa007c10 */ /* 0x000fe2000fffe1ff */
[----:B------:R-:W-:Y:S01]  /*11a0*/  IMAD.WIDE.U32 R18, R11, c[0x0][0x188], R12 ;  /* 0x000062000b127a25 */ /* 0x000fe200078e000c */
[----:B------:R-:W-:Y:S01]  /*11b0*/  SHF.R.S32.HI R29, RZ, 0x6, R8 ;  /* 0x00000006ff1d7819 */ /* 0x000fe20000011408 */
[----:B------:R-:W-:Y:S01]  /*11c0*/  UIMAD UR7, UR19, UR4, URZ ;  /* 0x00000004130772a4 */ /* 0x000fe2000f8e023f */
[C---:B------:R-:W-:Y:S01]  /*11d0*/  LEA R8, P0, R9.reuse, R4, 0x6 ;  /* 0x0000000409087211 */ /* 0x040fe200078030ff */
[----:B------:R-:W-:Y:S01]  /*11e0*/  UIMAD.WIDE.U32 UR22, UR11, UR4, URZ ;  /* 0x000000040b1672a5 */ /* 0x000fe2000f8e003f */
[C---:B------:R-:W-:Y:S01]  /*11f0*/  ISETP.LT.OR P1, PT, R0.reuse, 0x1, P4 ;  /* 0x000000010000780c */ /* 0x040fe20002721670 */
[----:B------:R-:W-:Y:S01]  /*1200*/  UIMAD UR5, UR11, UR5, UR7 ;  /* 0x000000050b0572a4 */ /* 0x000fe2000f8e0207 */
[----:B------:R-:W-:Y:S01]  /*1210*/  LEA.HI.X R9, R9, R5, R10, 0x6, P0 ;  /* 0x0000000509097211 */ /* 0x000fe200000f340a */
[----:B------:R-:W-:Y:S01]  /*1220*/  IMAD R10, R29, 0x200, R15 ;  /* 0x000002001d0a7824 */ /* 0x000fe200078e020f */
[----:B------:R-:W-:Y:S01]  /*1230*/  ISETP.GE.AND P0, PT, R27, c[0x0][0x1cc], PT ;  /* 0x000073001b007a0c */ /* 0x000fe20003f06270 */
[----:B------:R-:W-:Y:S01]  /*1240*/  IMAD.MOV.U32 R15, RZ, RZ, c[0x0][0x1ac] ;  /* 0x00006b00ff0f7624 */ /* 0x000fe200078e00ff */
[----:B------:R-:W-:Y:S01]  /*1250*/  ISETP.LT.OR P3, PT, R0, 0x1, P5 ;  /* 0x000000010000780c */ /* 0x000fe20002f61670 */
[----:B------:R-:W-:Y:S01]  /*1260*/  IMAD.SHL.U32 R240, R10, 0x2, RZ ;  /* 0x000000020af07824 */ /* 0x000fe200078e00ff */
[----:B------:R-:W-:Y:S01]  /*1270*/  ISETP.LT.OR P2, PT, R0, 0x1, P6 ;  /* 0x000000010000780c */ /* 0x000fe20003741670 */
[----:B------:R-:W-:Y:S01]  /*1280*/  IMAD.SHL.U32 R12, R248, 0x4, RZ ;  /* 0x00000004f80c7824 */ /* 0x000fe200078e00ff */
[----:B------:R-:W-:Y:S01]  /*1290*/  UIADD3 UR5, UR23, UR5, URZ ;  /* 0x0000000517057290 */ /* 0x000fe2000fffe03f */
[C---:B------:R-:W-:Y:S01]  /*12a0*/  ISETP.LT.OR P6, PT, R0.reuse, 0x21, P6 ;  /* 0x000000210000780c */ /* 0x040fe200037c1670 */
[----:B------:R1:W-:Y:S01]  /*12b0*/  STL.64 [R1+0x10], R18 ;  /* 0x0000101201007387 */ /* 0x0003e20000100a00 */
[----:B------:R-:W-:Y:S01]  /*12c0*/  IADD3 R21, R19, UR6, RZ ;  /* 0x0000000613157c10 */ /* 0x000fe2000fffe0ff */
[----:B------:R-:W-:Y:S01]  /*12d0*/  ULDC.64 UR6, c[0x0][0x270] ;  /* 0x00009c0000067ab9 */ /* 0x000fe20000000a00 */
[--C-:B------:R-:W-:Y:S01]  /*12e0*/  SHF.R.S32.HI R13, RZ, 0x1f, R12.reuse ;  /* 0x0000001fff0d7819 */ /* 0x100fe2000001140c */
[----:B------:R-:W-:Y:S01]  /*12f0*/  @!PT LDS RZ, [RZ] ;  /* 0x00000000fffff984 */ /* 0x000fe20000000800 */
[----:B------:R-:W-:Y:S01]  /*1300*/  @!PT LDS RZ, [RZ] ;  /* 0x00000000fffff984 */ /* 0x000fe20000000800 */
[----:B------:R-:W-:Y:S01]  /*1310*/  @!PT LDS RZ, [RZ] ;  /* 0x00000000fffff984 */ /* 0x000fe20000000800 */
[----:B------:R2:W-:Y:S01]  /*1320*/  LDGSTS.E.BYPASS.LTC128B.128 [R240+0x8080], [R4.64], !P1 ;  /* 0x0808000004f07fae */ /* 0x0005e2000c901d50 */
[----:B------:R-:W-:Y:S01]  /*1330*/  ISETP.LT.OR P1, PT, R0, 0x1, P0 ;  /* 0x000000010000780c */ /* 0x000fe20000721670 */
[----:B------:R-:W-:Y:S01]  /*1340*/  IMAD.U32 R17, RZ, RZ, UR5 ;  /* 0x00000005ff117e24 */ /* 0x000fe2000f8e00ff */
[----:B------:R-:W-:Y:S01]  /*1350*/  LEA R10, P0, R14, R6, 0x6 ;  /* 0x000000060e0a7211 */ /* 0x000fe200078030ff */
[----:B------:R2:W-:Y:S01]  /*1360*/  LDGSTS.E.BYPASS.LTC128B.128 [R240+0xa080], [R4.64+0x80], !P3 ;  /* 0x0a08008004f07fae */ /* 0x0005e2000d901d50 */
[----:B------:R-:W-:Y:S01]  /*1370*/  ISETP.GE.AND P3, PT, R2, c[0x0][0x19c], PT ;  /* 0x0000670002007a0c */ /* 0x000fe20003f66270 */
[----:B------:R-:W-:Y:S01]  /*1380*/  ULDC.64 UR4, c[0x0][0x238] ;  /* 0x00008e0000047ab9 */ /* 0x000fe20000000a00 */
[----:B------:R-:W-:Y:S01]  /*1390*/  LEA.HI.X R11, R14, R7, R15, 0x6, P0 ;  /* 0x000000070e0b7211 */ /* 0x000fe200000f340f */
[----:B------:R2:W-:Y:S01]  /*13a0*/  LDGSTS.E.BYPASS.LTC128B.128 [R240+0xc080], [R4.64+0x100], !P2 ;  /* 0x0c08010004f07fae */ /* 0x0005e2000d101d50 */
[----:B------:R-:W-:Y:S01]  /*13b0*/  ISETP.LT.OR P0, PT, R0, 0x21, P5 ;  /* 0x000000210000780c */ /* 0x000fe20002f01670 */
[----:B------:R-:W-:Y:S01]  /*13c0*/  IMAD.U32 R14, RZ, RZ, UR13 ;  /* 0x0000000dff0e7e24 */ /* 0x000fe2000f8e00ff */
[C---:B------:R-:W-:Y:S01]  /*13d0*/  ISETP.GE.AND P2, PT, R27.reuse, c[0x0][0x1cc], PT ;  /* 0x000073001b007a0c */ /* 0x040fe20003f46270 */
[----:B------:R-:W-:Y:S01]  /*13e0*/  UIMAD UR4, UR20, UR4, URZ ;  /* 0x00000004140472a4 */ /* 0x000fe2000f8e023f */
[----:B------:R3:W-:Y:S01]  /*13f0*/  STL [R1+0x18], R21 ;  /* 0x0000181501007387 */ /* 0x0007e20000100800 */
[--C-:B------:R-:W-:Y:S01]  /*1400*/  IMAD.WIDE.U32 R14, R14, c[0x0][0x270], R12.reuse ;  /* 0x00009c000e0e7a25 */ /* 0x100fe200078e000c */
[C---:B------:R-:W-:Y:S01]  /*1410*/  ISETP.LT.OR P5, PT, R0.reuse, 0x21, P2 ;  /* 0x000000210000780c */ /* 0x040fe200017a1670 */
[----:B------:R-:W-:Y:S01]  /*1420*/  UIMAD UR4, UR13, UR5, UR4 ;  /* 0x000000050d0472a4 */ /* 0x000fe2000f8e0204 */
[----:B------:R2:W-:Y:S01]  /*1430*/  LDGSTS.E.BYPASS.LTC128B.128 [R240+0xe080], [R4.64+0x180], !P1 ;  /* 0x0e08018004f07fae */ /* 0x0005e2000c901d50 */
[----:B------:R-:W-:Y:S01]  /*1440*/  ISETP.LT.OR P1, PT, R0, 0x21, P4 ;  /* 0x000000210000780c */ /* 0x000fe20002721670 */
[----:B------:R-:W-:Y:S01]  /*1450*/  UIMAD UR6, UR20, UR6, URZ ;  /* 0x00000006140672a4 */ /* 0x000fe2000f8e023f */
[----:B------:R-:W-:Y:S01]  /*1460*/  ISETP.GE.AND P2, PT, R28, c[0x0][0x19c], PT ;  /* 0x000067001c007a0c */ /* 0x000fe20003f46270 */
[----:B------:R-:W-:Y:S01]  /*1470*/  IMAD.MOV.U32 R246, RZ, RZ, 0x20 ;  /* 0x00000020fff67424 */ /* 0x000fe200078e00ff */
[----:B------:R-:W-:Y:S01]  /*1480*/  CS2R R158, SRZ ;  /* 0x00000000009e7805 */ /* 0x000fe2000001ff00 */
[----:B------:R-:W-:Y:S01]  /*1490*/  UIMAD UR6, UR13, UR7, UR6 ;  /* 0x000000070d0672a4 */ /* 0x000fe2000f8e0206 */
[C---:B------:R-:W-:Y:S01]  /*14a0*/  ISETP.LT.OR P4, PT, R0.reuse, 0x1, P2 ;  /* 0x000000010000780c */ /* 0x040fe20001781670 */
[----:B------:R-:W-:Y:S01]  /*14b0*/  CS2R R156, SRZ ;  /* 0x00000000009c7805 */ /* 0x000fe2000001ff00 */
[----:B------:R-:W-:Y:S01]  /*14c0*/  CS2R R154, SRZ ;  /* 0x00000000009a7805 */ /* 0x000fe2000001ff00 */
[----:B------:R-:W-:Y:S01]  /*14d0*/  CS2R R152, SRZ ;  /* 0x0000000000987805 */ /* 0x000fe2000001ff00 */
[----:B------:R-:W-:Y:S01]  /*14e0*/  CS2R R150, SRZ ;  /* 0x0000000000967805 */ /* 0x000fe2000001ff00 */
[----:B------:R-:W-:Y:S01]  /*14f0*/  CS2R R148, SRZ ;  /* 0x0000000000947805 */ /* 0x000fe2000001ff00 */
[----:B------:R-:W-:Y:S01]  /*1500*/  CS2R R146, SRZ ;  /* 0x0000000000927805 */ /* 0x000fe2000001ff00 */
[----:B------:R4:W-:Y:S01]  /*1510*/  LDGSTS.E.BYPASS.LTC128B.128 [R240+0x9080], [R8.64], !P1 ;  /* 0x0908000008f07fae */ /* 0x0009e2000c901d50 */
[----:B------:R-:W-:Y:S01]  /*1520*/  ISETP.GE.AND P1, PT, R27, c[0x0][0x19c], PT ;  /* 0x000067001b007a0c */ /* 0x000fe20003f26270 */
[----:B------:R-:W-:Y:S01]  /*1530*/  CS2R R144, SRZ ;  /* 0x0000000000907805 */ /* 0x000fe2000001ff00 */
[----:B------:R-:W-:Y:S01]  /*1540*/  CS2R R142, SRZ ;  /* 0x00000000008e7805 */ /* 0x000fe2000001ff00 */
[----:B------:R4:W-:Y:S01]  /*1550*/  LDGSTS.E.BYPASS.LTC128B.128 [R240+0xb080], [R8.64+0x80], !P0 ;  /* 0x0b08008008f07fae */ /* 0x0009e2000c101d50 */
[----:B------:R-:W-:Y:S01]  /*1560*/  CS2R R140, SRZ ;  /* 0x00000000008c7805 */ /* 0x000fe2000001ff00 */
[----:B------:R-:W-:Y:S01]  /*1570*/  CS2R R138, SRZ ;  /* 0x00000000008a7805 */ /* 0x000fe2000001ff00 */
[----:B------:R-:W-:Y:S01]  /*1580*/  CS2R R136, SRZ ;  /* 0x0000000000887805 */ /* 0x000fe2000001ff00 */
[----:B------:R4:W-:Y:S01]  /*1590*/  LDGSTS.E.BYPASS.LTC128B.128 [R240+0xd080], [R8.64+0x100], !P6 ;  /* 0x0d08010008f07fae */ /* 0x0009e2000f101d50 */
[C---:B------:R-:W-:Y:S01]  /*15a0*/  ISETP.LT.OR P6, PT, R0.reuse, 0x1, P3 ;  /* 0x000000010000780c */ /* 0x040fe20001fc1670 */
[----:B------:R-:W-:Y:S01]  /*15b0*/  CS2R R134, SRZ ;  /* 0x0000000000867805 */ /* 0x000fe2000001ff00 */
[----:B------:R-:W-:Y:S01]  /*15c0*/  ISETP.LT.OR P3, PT, R0, 0x21, P3 ;  /* 0x000000210000780c */ /* 0x000fe20001f61670 */
[----:B------:R4:W-:Y:S01]  /*15d0*/  LDGSTS.E.BYPASS.LTC128B.128 [R240+0xf080], [R8.64+0x180], !P5 ;  /* 0x0f08018008f07fae */ /* 0x0009e2000e901d50 */
[----:B--2---:R-:W-:Y:S01]  /*15e0*/  IMAD.U32 R4, RZ, RZ, UR22 ;  /* 0x00000016ff047e24 */ /* 0x004fe2000f8e00ff */
[----:B------:R-:W-:Y:S01]  /*15f0*/  CS2R R132, SRZ ;  /* 0x0000000000847805 */ /* 0x000fe2000001ff00 */
[----:B------:R-:W-:Y:S01]  /*1600*/  IMAD.U32 R5, RZ, RZ, UR23 ;  /* 0x00000017ff057e24 */ /* 0x000fe2000f8e00ff */
[----:B------:R-:W-:Y:S01]  /*1610*/  CS2R R130, SRZ ;  /* 0x0000000000827805 */ /* 0x000fe2000001ff00 */
[----:B------:R-:W-:Y:S01]  /*1620*/  CS2R R128, SRZ ;  /* 0x0000000000807805 */ /* 0x000fe2000001ff00 */
[----:B------:R-:W-:Y:S01]  /*1630*/  LEA R5, P0, R4, R18, 0x6 ;  /* 0x0000001204057211 */ /* 0x000fe200078030ff */
[----:B-1----:R-:W-:Y:S01]  /*1640*/  IMAD.WIDE.U32 R18, R16, c[0x0][0x288], R12 ;  /* 0x0000a20010127a25 */ /* 0x002fe200078e000c */
[----:B------:R-:W-:Y:S01]  /*1650*/  IADD3 R13, R23, UR4, RZ ;  /* 0x00000004170d7c10 */ /* 0x000fe2000fffe0ff */
[----:B------:R-:W-:Y:S01]  /*1660*/  ULDC.64 UR4, c[0x0][0x278] ;  /* 0x00009e0000047ab9 */ /* 0x000fe20000000a00 */
[----:B------:R-:W-:Y:S01]  /*1670*/  LEA.HI.X R12, R4, R21, R17, 0x6, P0 ;  /* 0x00000015040c7211 */ /* 0x000fe200000f3411 */
[----:B------:R1:W-:Y:S01]  /*1680*/  LDGSTS.E.BYPASS.LTC128B.128 [R240+0x80], [R6.64], !P6 ;  /* 0x0008000006f07fae */ /* 0x0003e2000f101d50 */
[----:B------:R-:W-:Y:S01]  /*1690*/  ISETP.GE.AND P0, PT, R26, c[0x0][0x19c], PT ;  /* 0x000067001a007a0c */ /* 0x000fe20003f06270 */
[----:B------:R-:W-:Y:S01]  /*16a0*/  UIMAD UR4, UR9, UR4, URZ ;  /* 0x00000004090472a4 */ /* 0x000fe2000f8e023f */
[C---:B------:R-:W-:Y:S01]  /*16b0*/  ISETP.LT.OR P6, PT, R0.reuse, 0x21, P2 ;  /* 0x000000210000780c */ /* 0x040fe200017c1670 */
[----:B------:R1:W-:Y:S01]  /*16c0*/  LDGSTS.E.BYPASS.LTC128B.128 [R240+0x2080], [R6.64+0x80], !P4 ;  /* 0x0208008006f07fae */ /* 0x0003e2000e101d50 */
[C---:B------:R-:W-:Y:S01]  /*16d0*/  ISETP.LT.OR P5, PT, R0.reuse, 0x1, P0 ;  /* 0x000000010000780c */ /* 0x040fe200007a1670 */
[----:B------:R-:W-:Y:S01]  /*16e0*/  CS2R R126, SRZ ;  /* 0x00000000007e7805 */ /* 0x000fe2000001ff00 */
[C---:B------:R-:W-:Y:S01]  /*16f0*/  ISETP.LT.OR P4, PT, R0.reuse, 0x1, P1 ;  /* 0x000000010000780c */ /* 0x040fe20000f81670 */
[----:B------:R-:W-:Y:S01]  /*1700*/  CS2R R124, SRZ ;  /* 0x00000000007c7805 */ /* 0x000fe2000001ff00 */
[C---:B------:R-:W-:Y:S01]  /*1710*/  ISETP.LT.OR P2, PT, R0.reuse, 0x21, P0 ;  /* 0x000000210000780c */ /* 0x040fe20000741670 */
[----:B------:R-:W-:Y:S01]  /*1720*/  CS2R R122, SRZ ;  /* 0x00000000007a7805 */ /* 0x000fe2000001ff00 */
[C---:B------:R-:W-:Y:S01]  /*1730*/  LEA R4, P0, R5.reuse, c[0x0][0x160], 0x1 ;  /* 0x0000580005047a11 */ /* 0x040fe200078008ff */
[----:B------:R-:W-:Y:S01]  /*1740*/  CS2R R120, SRZ ;  /* 0x0000000000787805 */ /* 0x000fe2000001ff00 */
[----:B------:R-:W-:Y:S01]  /*1750*/  ISETP.LT.OR P1, PT, R0, 0x21, P1 ;  /* 0x000000210000780c */ /* 0x000fe20000f21670 */
[----:B------:R-:W-:Y:S01]  /*1760*/  IMAD.MOV.U32 R0, RZ, RZ, c[0x0][0x178] ;  /* 0x00005e00ff007624 */ /* 0x000fe200078e00ff */
[----:B------:R-:W-:Y:S01]  /*1770*/  LEA.HI.X R5, R5, c[0x0][0x164], R12, 0x1, P0 ;  /* 0x0000590005057a11 */ /* 0x000fe200000f0c0c */
[----:B----4-:R-:W-:Y:S01]  /*1780*/  IMAD.U32 R9, RZ, RZ, UR18 ;  /* 0x00000012ff097e24 */ /* 0x010fe2000f8e00ff */
[----:B------:R-:W-:Y:S01]  /*1790*/  P2R R8, PR, RZ, 0x8 ;  /* 0x00000008ff087803 */ /* 0x000fe20000000000 */
[----:B------:R1:W-:Y:S01]  /*17a0*/  LDGSTS.E.BYPASS.LTC128B.128 [R240+0x4080], [R6.64+0x100], !P5 ;  /* 0x0408010006f07fae */ /* 0x0003e2000e901d50 */
[----:B------:R-:W-:Y:S01]  /*17b0*/  ISETP.GE.AND P3, PT, R2, c[0x0][0x16c], PT ;  /* 0x00005b0002007a0c */ /* 0x000fe20003f66270 */
[----:B------:R-:W-:Y:S01]  /*17c0*/  IMAD.MOV.U32 R12, RZ, RZ, R22 ;  /* 0x000000ffff0c7224 */ /* 0x000fe200078e0016 */
[----:B------:R-:W-:Y:S01]  /*17d0*/  ISETP.NE.AND P5, PT, R8, RZ, PT ;  /* 0x000000ff0800720c */ /* 0x000fe20003fa5270 */
[----:B------:R1:W-:Y:S01]  /*17e0*/  LDGSTS.E.BYPASS.LTC128B.128 [R240+0x6080], [R6.64+0x180], !P4 ;  /* 0x0608018006f07fae */ /* 0x0003e2000e101d50 */
[----:B------:R-:W-:Y:S01]  /*17f0*/  IADD3 R9, -R9, c[0x0][0x168], -R250 ;  /* 0x00005a0009097a10 */ /* 0x000fe20007ffe9fa */
[----:B------:R-:W-:Y:S01]  /*1800*/  CS2R R118, SRZ ;  /* 0x0000000000767805 */ /* 0x000fe2000001ff00 */
[CC--:B------:R-:W-:Y:S01]  /*1810*/  LEA.HI R17, R20.reuse, R248.reuse, RZ, 0x4 ;  /* 0x000000f814117211 */ /* 0x0c0fe200078f20ff */
[----:B------:R-:W-:Y:S01]  /*1820*/  CS2R R116, SRZ ;  /* 0x0000000000747805 */ /* 0x000fe2000001ff00 */
[C---:B------:R-:W-:Y:S01]  /*1830*/  ISETP.LT.OR P0, PT, R9.reuse, 0x1, P3 ;  /* 0x000000010900780c */ /* 0x040fe20001f01670 */
[----:B------:R-:W-:Y:S01]  /*1840*/  CS2R R114, SRZ ;  /* 0x0000000000727805 */ /* 0x000fe2000001ff00 */
[----:B------:R-:W-:Y:S01]  /*1850*/  SHF.R.S32.HI R8, RZ, 0x4, R17 ;  /* 0x00000004ff087819 */ /* 0x000fe20000011411 */
[----:B------:R-:W-:Y:S01]  /*1860*/  CS2R R112, SRZ ;  /* 0x0000000000707805 */ /* 0x000fe2000001ff00 */
[----:B------:R-:W-:Y:S01]  /*1870*/  LEA.HI R16, R20, R248, RZ, 0x5 ;  /* 0x000000f814107211 */ /* 0x000fe200078f28ff */
        /* <DEDUP_REMOVED lines=17> */
[----:B-1----:R-:W-:Y:S01]  /*1990*/  IADD3 R7, R15, UR6, RZ ;  /* 0x000000060f077c10 */ /* 0x002fe2000fffe0ff */
[----:B------:R-:W0:Y:S01]  /*19a0*/  LDGDEPBAR ;  /* 0x00000000000079af */ /* 0x000e220000000000 */
[C---:B------:R-:W-:Y:S01]  /*19b0*/  ISETP.LT.OR P1, PT, R9.reuse, 0x1, P1 ;  /* 0x000000010900780c */ /* 0x040fe20000f21670 */
[----:B------:R-:W-:Y:S01]  /*19c0*/  IMAD.MOV.U32 R6, RZ, RZ, R14 ;  /* 0x000000ffff067224 */ /* 0x000fe200078e000e */
[----:B------:R-:W-:Y:S01]  /*19d0*/  ULDC.64 UR6, c[0x0][0x210] ;  /* 0x0000840000067ab9 */ /* 0x000fe20000000a00 */
[----:B------:R1:W-:Y:S01]  /*19e0*/  LDGSTS.E.BYPASS.LTC128B.128 [R240+0x10080], [R4.64], !P0 ;  /* 0x1008000004f07fae */ /* 0x0003e2000c101d50 */
[----:B------:R-:W-:Y:S01]  /*19f0*/  UIMAD UR21, UR20, UR6, URZ ;  /* 0x00000006141572a4 */ /* 0x000fe2000f8e023f */
[----:B------:R-:W-:Y:S01]  /*1a00*/  CS2R R94, SRZ ;  /* 0x00000000005e7805 */ /* 0x000fe2000001ff00 */
[----:B------:R-:W-:Y:S01]  /*1a10*/  UIMAD UR6, UR14, UR5, UR4 ;  /* 0x000000050e0672a4 */ /* 0x000fe2000f8e0204 */
[----:B------:R1:W-:Y:S01]  /*1a20*/  LDGSTS.E.BYPASS.LTC128B.128 [R240+0x12080], [R4.64+0x80], !P2 ;  /* 0x1208008004f07fae */ /* 0x0003e2000d101d50 */
[----:B------:R-:W-:Y:S01]  /*1a30*/  UIMAD UR7, UR13, UR7, UR21 ;  /* 0x000000070d0772a4 */ /* 0x000fe2000f8e0215 */
[----:B------:R-:W-:Y:S01]  /*1a40*/  ISETP.LT.OR P2, PT, R9, 0x21, P6 ;  /* 0x000000210900780c */ /* 0x000fe20003741670 */
[----:B------:R-:W-:Y:S01]  /*1a50*/  USHF.R.S32.HI UR21, URZ, 0x1f, UR18 ;  /* 0x0000001f3f157899 */ /* 0x000fe20008011412 */
[----:B------:R1:W-:Y:S01]  /*1a60*/  LDGSTS.E.BYPASS.LTC128B.128 [R240+0x14080], [R4.64+0x100], !P4 ;  /* 0x1408010004f07fae */ /* 0x0003e2000e101d50 */
[C---:B------:R-:W-:Y:S01]  /*1a70*/  ISETP.GE.AND P4, PT, R2.reuse, c[0x0][0x16c], PT ;  /* 0x00005b0002007a0c */ /* 0x040fe20003f86270 */
[----:B------:R-:W-:Y:S01]  /*1a80*/  ULDC.64 UR4, c[0x0][0x218] ;  /* 0x0000860000047ab9 */ /* 0x000fe20000000a00 */
[----:B------:R-:W-:Y:S01]  /*1a90*/  CS2R R92, SRZ ;  /* 0x00000000005c7805 */ /* 0x000fe2000001ff00 */
[----:B------:R1:W-:Y:S01]  /*1aa0*/  LDGSTS.E.BYPASS.LTC128B.128 [R240+0x16080], [R4.64+0x180], !P1 ;  /* 0x1608018004f07fae */ /* 0x0003e2000c901d50 */
[----:B------:R-:W-:Y:S01]  /*1ab0*/  ISETP.GE.AND P1, PT, R2, c[0x0][0x1fc], PT ;  /* 0x00007f0002007a0c */ /* 0x000fe20003f26270 */
[----:B------:R-:W-:Y:S01]  /*1ac0*/  UIMAD UR4, UR9, UR4, URZ ;  /* 0x00000004090472a4 */ /* 0x000fe2000f8e023f */
[----:B------:R-:W-:Y:S01]  /*1ad0*/  SEL R33, RZ, 0x1, P4 ;  /* 0x00000001ff217807 */ /* 0x000fe20002000000 */
[----:B------:R-:W-:Y:S01]  /*1ae0*/  CS2R R90, SRZ ;  /* 0x00000000005a7805 */ /* 0x000fe2000001ff00 */
[----:B------:R-:W-:Y:S01]  /*1af0*/  P2R R24, PR, RZ, 0x2 ;  /* 0x00000002ff187803 */ /* 0x000fe20000000000 */
[----:B------:R-:W-:Y:S01]  /*1b00*/  UIMAD UR22, UR14, UR5, UR4 ;  /* 0x000000050e1672a4 */ /* 0x000fe2000f8e0204 */
[----:B--2---:R-:W-:Y:S01]  /*1b10*/  IMAD.MOV.U32 R11, RZ, RZ, c[0x0][0x17c] ;  /* 0x00005f00ff0b7624 */ /* 0x004fe200078e00ff */
[----:B------:R-:W-:Y:S01]  /*1b20*/  LEA R10, P0, R0, R4, 0x6 ;  /* 0x00000004000a7211 */ /* 0x000fe200078030ff */
[----:B------:R-:W-:Y:S01]  /*1b30*/  ULDC.64 UR4, c[0x0][0x288] ;  /* 0x0000a20000047ab9 */ /* 0x000fe20000000a00 */
[----:B------:R-:W-:Y:S01]  /*1b40*/  ISETP.GT.AND P1, PT, R248, 0xf, PT ;  /* 0x0000000ff800780c */ /* 0x000fe20003f24270 */
[----:B------:R-:W-:Y:S01]  /*1b50*/  UIMAD UR4, UR20, UR4, URZ ;  /* 0x00000004140472a4 */ /* 0x000fe2000f8e023f */
[----:B------:R-:W-:Y:S01]  /*1b60*/  LEA.HI.X R11, R0, R5, R11, 0x6, P0 ;  /* 0x00000005000b7211 */ /* 0x000fe200000f340b */
[----:B------:R-:W-:Y:S01]  /*1b70*/  CS2R R88, SRZ ;  /* 0x0000000000587805 */ /* 0x000fe2000001ff00 */
[----:B------:R-:W-:Y:S01]  /*1b80*/  ISETP.GE.AND P0, PT, R2, c[0x0][0x1fc], PT ;  /* 0x00007f0002007a0c */ /* 0x000fe20003f06270 */
[----:B------:R-:W-:Y:S01]  /*1b90*/  IMAD.WIDE.U32 R2, R250, c[0x0][0x208], R2 ;  /* 0x00008200fa027a25 */ /* 0x000fe200078e0002 */
[----:B------:R-:W-:Y:S01]  /*1ba0*/  LEA.HI R0, R17, R8, RZ, 0x1 ;  /* 0x0000000811007211 */ /* 0x000fe200078f08ff */
[----:B------:R-:W-:Y:S01]  /*1bb0*/  UIMAD UR4, UR13, UR5, UR4 ;  /* 0x000000050d0472a4 */ /* 0x000fe2000f8e0204 */
[----:B------:R-:W-:Y:S01]  /*1bc0*/  P2R R23, PR, RZ, 0x1 ;  /* 0x00000001ff177803 */ /* 0x000fe20000000000 */
[----:B------:R-:W-:Y:S01]  /*1bd0*/  CS2R R86, SRZ ;  /* 0x0000000000567805 */ /* 0x000fe2000001ff00 */
[----:B------:R-:W-:Y:S01]  /*1be0*/  ISETP.LT.OR P0, PT, R9, 0x21, P3 ;  /* 0x000000210900780c */ /* 0x000fe20001f01670 */
[----:B------:R-:W-:Y:S01]  /*1bf0*/  CS2R R84, SRZ ;  /* 0x0000000000547805 */ /* 0x000fe2000001ff00 */
[----:B------:R-:W-:Y:S01]  /*1c00*/  LOP3.LUT R0, R0, 0xfffffffe, RZ, 0xc0, !PT ;  /* 0xfffffffe00007812 */ /* 0x000fe200078ec0ff */
[----:B------:R-:W-:Y:S01]  /*1c10*/  CS2R R82, SRZ ;  /* 0x0000000000527805 */ /* 0x000fe2000001ff00 */
[----:B------:R-:W-:Y:S01]  /*1c20*/  @P1 LOP3.LUT R252, R252, 0x1, RZ, 0xfc, !PT ;  /* 0x00000001fcfc1812 */ /* 0x000fe200078efcff */
[----:B------:R-:W-:Y:S01]  /*1c30*/  CS2R R80, SRZ ;  /* 0x0000000000507805 */ /* 0x000fe2000001ff00 */
[----:B------:R-:W-:Y:S01]  /*1c40*/  ISETP.GE.AND P3, PT, R28, c[0x0][0x1fc], PT ;  /* 0x00007f001c007a0c */ /* 0x000fe20003f66270 */
[----:B------:R-:W-:Y:S01]  /*1c50*/  IMAD.IADD R22, R8, 0x1, -R0 ;  /* 0x0000000108167824 */ /* 0x000fe200078e0a00 */
[----:B-1----:R-:W-:Y:S01]  /*1c60*/  SHF.R.S32.HI R5, RZ, 0x1f, R16 ;  /* 0x0000001fff057819 */ /* 0x002fe20000011410 */
[----:B------:R-:W-:Y:S01]  /*1c70*/  IMAD R0, R251, c[0x0][0x208], RZ ;  /* 0x00008200fb007a24 */ /* 0x000fe200078e02ff */
[----:B------:R-:W-:Y:S01]  /*1c80*/  LOP3.LUT P6, RZ, R252, 0x1, RZ, 0xc0, !PT ;  /* 0x00000001fcff7812 */ /* 0x000fe200078cc0ff */
[----:B------:R-:W-:Y:S01]  /*1c90*/  IMAD.U32 R4, RZ, RZ, UR14 ;  /* 0x0000000eff047e24 */ /* 0x000fe2000f8e00ff */
[----:B------:R-:W-:Y:S01]  /*1ca0*/  ISETP.GE.AND P4, PT, R28, c[0x0][0x1fc], PT ;  /* 0x00007f001c007a0c */ /* 0x000fe20003f86270 */
[----:B------:R1:W-:Y:S01]  /*1cb0*/  LDGSTS.E.BYPASS.LTC128B.128 [R240+0x11080], [R10.64], !P0 ;  /* 0x110800000af07fae */ /* 0x0003e2000c101d50 */
[----:B------:R-:W-:Y:S01]  /*1cc0*/  ISETP.LT.OR P0, PT, R9, 0x21, P5 ;  /* 0x000000210900780c */ /* 0x000fe20002f01670 */
[----:B------:R-:W-:Y:S01]  /*1cd0*/  IMAD R0, R250, c[0x0][0x20c], R0 ;  /* 0x00008300fa007a24 */ /* 0x000fe200078e0200 */
[----:B------:R-:W-:Y:S01]  /*1ce0*/  ISETP.NE.AND P5, PT, R23, RZ, PT ;  /* 0x000000ff1700720c */ /* 0x000fe20003fa5270 */
[----:B------:R-:W-:Y:S01]  /*1cf0*/  IMAD.WIDE.U32 R30, R4, c[0x0][0x278], R6 ;  /* 0x00009e00041e7a25 */ /* 0x000fe200078e0006 */
[----:B------:R-:W-:Y:S01]  /*1d00*/  SHF.R.S32.HI R4, RZ, 0x5, R16 ;  /* 0x00000005ff047819 */ /* 0x000fe20000011410 */
[----:B------:R-:W-:Y:S01]  /*1d10*/  CS2R R78, SRZ ;  /* 0x00000000004e7805 */ /* 0x000fe2000001ff00 */
[----:B------:R-:W-:Y:S01]  /*1d20*/  CS2R R76, SRZ ;  /* 0x00000000004c7805 */ /* 0x000fe2000001ff00 */
[----:B------:R-:W-:Y:S01]  /*1d30*/  IMAD.IADD R3, R3, 0x1, R0 ;  /* 0x0000000103037824 */ /* 0x000fe200078e0200 */
[-C--:B------:R-:W-:Y:S01]  /*1d40*/  LEA.HI R6, R5, R4.reuse, RZ, 0x2 ;  /* 0x0000000405067211 */ /* 0x080fe200078f10ff */
[----:B------:R-:W-:Y:S01]  /*1d50*/  IMAD.U32 R0, RZ, RZ, UR13 ;  /* 0x0000000dff007e24 */ /* 0x000fe2000f8e00ff */
[----:B------:R-:W-:Y:S01]  /*1d60*/  LEA.HI R5, R4, R4, RZ, 0x1 ;  /* 0x0000000404057211 */ /* 0x000fe200078f08ff */
[----:B------:R2:W-:Y:S01]  /*1d70*/  STL.64 [R1+0x28], R30 ;  /* 0x0000281e01007387 */ /* 0x0005e20000100a00 */
[----:B---3--:R-:W-:Y:S01]  /*1d80*/  IADD3 R21, R31, UR6, RZ ;  /* 0x000000061f157c10 */ /* 0x008fe2000fffe0ff */
[----:B------:R-:W-:Y:S01]  /*1d90*/  IMAD.WIDE.U32 R2, R0, c[0x0][0x210], R2 ;  /* 0x0000840000027a25 */ /* 0x000fe200078e0002 */
[----:B------:R-:W-:Y:S01]  /*1da0*/  LOP3.LUT R7, R5, 0xfffffffe, RZ, 0xc0, !PT ;  /* 0xfffffffe05077812 */ /* 0x000fe200078ec0ff */
[----:B------:R1:W-:Y:S01]  /*1db0*/  LDGSTS.E.BYPASS.LTC128B.128 [R240+0x13080], [R10.64+0x80], !P0 ;  /* 0x130800800af07fae */ /* 0x0003e2000c101d50 */
[----:B------:R-:W-:Y:S01]  /*1dc0*/  @!P1 IADD3 R0, P0, R30, UR18, RZ ;  /* 0x000000121e009c10 */ /* 0x000fe2000ff1e0ff */
[----:B------:R-:W-:Y:S01]  /*1dd0*/  CS2R R74, SRZ ;  /* 0x00000000004a7805 */ /* 0x000fe2000001ff00 */
[----:B------:R-:W-:Y:S01]  /*1de0*/  IADD3 R3, R3, UR7, RZ ;  /* 0x0000000703037c10 */ /* 0x000fe2000fffe0ff */
[----:B------:R-:W-:Y:S01]  /*1df0*/  ULDC.64 UR6, c[0x0][0x208] ;  /* 0x0000820000067ab9 */ /* 0x000fe20000000a00 */
[----:B------:R-:W-:Y:S01]  /*1e00*/  @!P1 IADD3.X R5, R21, UR21, RZ, P0, !PT ;  /* 0x0000001515059c10 */ /* 0x000fe200087fe4ff */
[----:B------:R3:W-:Y:S01]  /*1e10*/  STL [R1+0x40], R21 ;  /* 0x0000401501007387 */ /* 0x0007e20000100800 */
[----:B------:R-:W-:Y:S01]  /*1e20*/  LOP3.LUT R6, R6, 0xfffffffc, RZ, 0xc0, !PT ;  /* 0xfffffffc06067812 */ /* 0x000fe200078ec0ff */
[----:B------:R-:W-:Y:S01]  /*1e30*/  UIMAD UR19, UR19, UR6, URZ ;  /* 0x00000006131372a4 */ /* 0x000fe2000f8e023f */
[----:B------:R-:W-:Y:S01]  /*1e40*/  @!P1 LEA R14, P0, R0, c[0x0][0x258], 0x2 ;  /* 0x00009600000e9a11 */ /* 0x000fe200078010ff */
[----:B------:R-:W-:Y:S01]  /*1e50*/  UIMAD.WIDE.U32 UR24, UR11, UR6, URZ ;  /* 0x000000060b1872a5 */ /* 0x000fe2000f8e003f */
[----:B------:R1:W-:Y:S01]  /*1e60*/  LDGSTS.E.BYPASS.LTC128B.128 [R240+0x15080], [R10.64+0x100], !P2 ;  /* 0x150801000af07fae */ /* 0x0003e2000d101d50 */
[----:B------:R-:W-:Y:S01]  /*1e70*/  IMAD.IADD R25, R4, 0x1, -R6 ;  /* 0x0000000104197824 */ /* 0x000fe200078e0a06 */
[----:B------:R-:W-:Y:S01]  /*1e80*/  @!P1 LEA.HI.X R15, R0, c[0x0][0x25c], R5, 0x2, P0 ;  /* 0x00009700000f9a11 */ /* 0x000fe200000f1405 */
[----:B------:R-:W-:Y:S01]  /*1e90*/  IMAD.U32 R0, RZ, RZ, UR14 ;  /* 0x0000000eff007e24 */ /* 0x000fe2000f8e00ff */
[----:B------:R-:W-:Y:S01]  /*1ea0*/  UIMAD UR19, UR11, UR7, UR19 ;  /* 0x000000070b1372a4 */ /* 0x000fe2000f8e0213 */
[C---:B------:R-:W-:Y:S01]  /*1eb0*/  ISETP.GE.AND P1, PT, R27.reuse, c[0x0][0x16c], PT ;  /* 0x00005b001b007a0c */ /* 0x040fe20003f26270 */
[----:B------:R-:W-:Y:S01]  /*1ec0*/  IMAD.MOV.U32 R6, RZ, RZ, R18 ;  /* 0x000000ffff067224 */ /* 0x000fe200078e0012 */
[----:B------:R-:W-:Y:S01]  /*1ed0*/  ISETP.GE.AND P2, PT, R27, c[0x0][0x16c], PT ;  /* 0x00005b001b007a0c */ /* 0x000fe20003f46270 */
[----:B------:R-:W-:Y:S01]  /*1ee0*/  IMAD.WIDE.U32 R34, R0, c[0x0][0x218], R2 ;  /* 0x0000860000227a25 */ /* 0x000fe200078e0002 */
[----:B------:R-:W-:Y:S01]  /*1ef0*/  UIADD3 UR19, UR25, UR19, URZ ;  /* 0x0000001319137290 */ /* 0x000fe2000fffe03f */
[----:B------:R-:W-:Y:S01]  /*1f00*/  ISETP.LT.OR P1, PT, R9, 0x21, P1 ;  /* 0x000000210900780c */ /* 0x000fe20000f21670 */
[----:B------:R-:W-:Y:S01]  /*1f10*/  CS2R R72, SRZ ;  /* 0x0000000000487805 */ /* 0x000fe2000001ff00 */
[----:B--2---:R-:W-:Y:S01]  /*1f20*/  IMAD.IADD R30, R4, 0x1, -R7 ;  /* 0x00000001041e7824 */ /* 0x004fe200078e0a07 */
[----:B------:R-:W-:Y:S01]  /*1f30*/  IADD3 R31, R35, UR22, RZ ;  /* 0x00000016231f7c10 */ /* 0x000fe2000fffe0ff */
[----:B------:R-:W-:Y:S01]  /*1f40*/  IMAD.U32 R2, RZ, RZ, UR24 ;  /* 0x00000018ff027e24 */ /* 0x000fe2000f8e00ff */
[----:B------:R-:W-:Y:S01]  /*1f50*/  IADD3 R7, R19, UR4, RZ ;  /* 0x0000000413077c10 */ /* 0x000fe2000fffe0ff */
[----:B------:R-:W-:Y:S01]  /*1f60*/  IMAD.U32 R3, RZ, RZ, UR25 ;  /* 0x00000019ff037e24 */ /* 0x000fe2000f8e00ff */
[----:B------:R2:W-:Y:S01]  /*1f70*/  STL.64 [R1], R34 ;  /* 0x0000002201007387 */ /* 0x0005e20000100a00 */
[----:B------:R-:W-:Y:S01]  /*1f80*/  ULDC.64 UR4, c[0x0][0x290] ;  /* 0x0000a40000047ab9 */ /* 0x000fe20000000a00 */
[----:B------:R-:W-:Y:S01]  /*1f90*/  LEA R8, P0, R2, R34, 0x6 ;  /* 0x0000002202087211 */ /* 0x000fe200078030ff */
[----:B------:R-:W-:Y:S01]  /*1fa0*/  UIMAD UR4, UR9, UR4, URZ ;  /* 0x00000004090472a4 */ /* 0x000fe2000f8e023f */
[----:B---3--:R-:W-:Y:S01]  /*1fb0*/  LEA.HI R21, R20, R248, RZ, 0x2 ;  /* 0x000000f814157211 */ /* 0x008fe200078f10ff */
[----:B------:R3:W-:Y:S01]  /*1fc0*/  STL [R1+0xc], R31 ;  /* 0x00000c1f01007387 */ /* 0x0007e20000100800 */
[----:B------:R-:W-:Y:S01]  /*1fd0*/  CS2R R70, SRZ ;  /* 0x0000000000467805 */ /* 0x000fe2000001ff00 */
[----:B------:R-:W-:Y:S01]  /*1fe0*/  UIMAD UR4, UR14, UR5, UR4 ;  /* 0x000000050e0472a4 */ /* 0x000fe2000f8e0204 */
[--C-:B------:R-:W-:Y:S01]  /*1ff0*/  SHF.R.S32.HI R5, RZ, 0x2, R21.reuse ;  /* 0x00000002ff057819 */ /* 0x100fe20000011415 */
[----:B------:R1:W-:Y:S01]  /*2000*/  LDGSTS.E.BYPASS.LTC128B.128 [R240+0x17080], [R10.64+0x180], !P1 ;  /* 0x170801800af07fae */ /* 0x0003e2000c901d50 */
[----:B------:R-:W-:Y:S01]  /*2010*/  SHF.R.S32.HI R4, RZ, 0x1f, R21 ;  /* 0x0000001fff047819 */ /* 0x000fe20000011415 */
[----:B------:R-:W-:Y:S01]  /*2020*/  CS2R R68, SRZ ;  /* 0x0000000000447805 */ /* 0x000fe2000001ff00 */
[----:B------:R-:W-:Y:S01]  /*2030*/  ISETP.GE.AND P1, PT, R28, c[0x0][0x16c], PT ;  /* 0x00005b001c007a0c */ /* 0x000fe20003f26270 */
[----:B------:R-:W-:Y:S01]  /*2040*/  CS2R R66, SRZ ;  /* 0x0000000000427805 */ /* 0x000fe2000001ff00 */
[----:B------:R-:W-:Y:S01]  /*2050*/  LEA.HI R0, R4, R5, RZ, 0x3 ;  /* 0x0000000504007211 */ /* 0x000fe200078f18ff */
[----:B------:R-:W-:Y:S01]  /*2060*/  IMAD.U32 R4, RZ, RZ, UR14 ;  /* 0x0000000eff047e24 */ /* 0x000fe2000f8e00ff */
[----:B------:R-:W-:Y:S01]  /*2070*/  SEL R28, RZ, 0x8, P2 ;  /* 0x00000008ff1c7807 */ /* 0x000fe20001000000 */
[----:B------:R-:W-:Y:S01]  /*2080*/  CS2R R64, SRZ ;  /* 0x0000000000407805 */ /* 0x000fe2000001ff00 */
[----:B------:R-:W-:Y:S01]  /*2090*/  LOP3.LUT R3, R0, 0xfffffff8, RZ, 0xc0, !PT ;  /* 0xfffffff800037812 */ /* 0x000fe200078ec0ff */
[----:B------:R-:W-:Y:S01]  /*20a0*/  IMAD.U32 R0, RZ, RZ, UR19 ;  /* 0x00000013ff007e24 */ /* 0x000fe2000f8e00ff */
[----:B------:R-:W-:Y:S01]  /*20b0*/  ISETP.GE.AND P2, PT, R26, c[0x0][0x1fc], PT ;  /* 0x00007f001a007a0c */ /* 0x000fe20003f46270 */
[----:B------:R-:W-:Y:S01]  /*20c0*/  CS2R R62, SRZ ;  /* 0x00000000003e7805 */ /* 0x000fe2000001ff00 */
[----:B------:R-:W-:Y:S01]  /*20d0*/  CS2R R60, SRZ ;  /* 0x00000000003c7805 */ /* 0x000fe2000001ff00 */
[----:B------:R-:W-:Y:S01]  /*20e0*/  IMAD.IADD R23, R5, 0x1, -R3 ;  /* 0x0000000105177824 */ /* 0x000fe200078e0a03 */
[----:B------:R-:W-:Y:S01]  /*20f0*/  LEA.HI.X R5, R2, R31, R0, 0x6, P0 ;  /* 0x0000001f02057211 */ /* 0x000fe200000f3400 */
[----:B------:R-:W-:Y:S01]  /*2100*/  IMAD.U32 R0, RZ, RZ, UR14 ;  /* 0x0000000eff007e24 */ /* 0x000fe2000f8e00ff */
[----:B------:R-:W-:Y:S01]  /*2110*/  LOP3.LUT R2, R17, 0xfffffff0, RZ, 0xc0, !PT ;  /* 0xfffffff011027812 */ /* 0x000fe200078ec0ff */
[----:B--2---:R-:W-:Y:S01]  /*2120*/  IMAD.WIDE.U32 R34, R4, c[0x0][0x240], R12 ;  /* 0x0000900004227a25 */ /* 0x004fe200078e000c */
[----:B------:R-:W-:Y:S01]  /*2130*/  ISETP.GE.AND P0, PT, R26, c[0x0][0x16c], PT ;  /* 0x00005b001a007a0c */ /* 0x000fe20003f06270 */
[----:B------:R-:W-:Y:S01]  /*2140*/  CS2R R58, SRZ ;  /* 0x00000000003a7805 */ /* 0x000fe2000001ff00 */
[----:B------:R-:W-:Y:S01]  /*2150*/  LOP3.LUT R3, R16, 0xffffffe0, RZ, 0xc0, !PT ;  /* 0xffffffe010037812 */ /* 0x000fe200078ec0ff */
[----:B------:R-:W-:Y:S01]  /*2160*/  IMAD.IADD R2, R248, 0x1, -R2 ;  /* 0x00000001f8027824 */ /* 0x000fe200078e0a02 */
[----:B------:R-:W-:Y:S01]  /*2170*/  SEL R243, RZ, 0x4, P0 ;  /* 0x00000004fff37807 */ /* 0x000fe20000000000 */
[----:B------:R-:W-:Y:S01]  /*2180*/  IMAD.WIDE.U32 R38, R0, c[0x0][0x290], R6 ;  /* 0x0000a40000267a25 */ /* 0x000fe200078e0006 */
[----:B------:R-:W-:Y:S01]  /*2190*/  ISETP.GE.AND P0, PT, R26, c[0x0][0x1fc], PT ;  /* 0x00007f001a007a0c */ /* 0x000fe20003f06270 */
[----:B------:R-:W-:Y:S01]  /*21a0*/  STL.64 [R1+0x38], R34 ;  /* 0x0000382201007387 */ /* 0x000fe20000100a00 */
[----:B------:R-:W-:Y:S01]  /*21b0*/  SHF.R.S32.HI R6, RZ, 0x1f, R2 ;  /* 0x0000001fff067819 */ /* 0x000fe20000011402 */
[C---:B------:R-:W-:Y:S01]  /*21c0*/  IMAD.IADD R0, R248.reuse, 0x1, -R3 ;  /* 0x00000001f8007824 */ /* 0x040fe200078e0a03 */
[----:B------:R-:W-:Y:S01]  /*21d0*/  SEL R26, RZ, 0x4, P0 ;  /* 0x00000004ff1a7807 */ /* 0x000fe20000000000 */
[----:B------:R-:W-:Y:S01]  /*21e0*/  @!P6 IMAD.SHL.U32 R3, R248, 0x10, RZ ;  /* 0x00000010f803e824 */ /* 0x000fe200078e00ff */
[----:B------:R-:W-:Y:S01]  /*21f0*/  LEA R4, P0, R8, c[0x0][0x1f0], 0x1 ;  /* 0x00007c0008047a11 */ /* 0x000fe200078008ff */
[----:B-1----:R-:W-:Y:S01]  /*2200*/  IMAD.SHL.U32 R10, R29, 0x8, RZ ;  /* 0x000000081d0a7824 */ /* 0x002fe200078e00ff */
[----:B---3--:R-:W-:Y:S01]  /*2210*/  SEL R31, RZ, 0xffffffff, P1 ;  /* 0xffffffffff1f7807 */ /* 0x008fe20000800000 */
[----:B------:R1:W-:Y:S01]  /*2220*/  STL.64 [R1+0x20], R38 ;  /* 0x0000202601007387 */ /* 0x0003e20000100a00 */
[----:B------:R-:W-:Y:S01]  /*2230*/  LEA.HI R230, R6, R2, RZ, 0x3 ;  /* 0x0000000206e67211 */ /* 0x000fe200078f18ff */
[----:B------:R-:W-:Y:S01]  /*2240*/  CS2R R56, SRZ ;  /* 0x0000000000387805 */ /* 0x000fe2000001ff00 */
[----:B------:R-:W-:Y:S01]  /*2250*/  ISETP.NE.AND P1, PT, R24, RZ, PT ;  /* 0x000000ff1800720c */ /* 0x000fe20003f25270 */
[----:B------:R2:W-:Y:S01]  /*2260*/  @!P6 LDGSTS.E.BYPASS.LTC128B.128 [R3+0x20080], [R14.64] ;  /* 0x200800000e03efae */ /* 0x0005e2000b901d50 */
[----:B------:R-:W-:Y:S01]  /*2270*/  SHF.R.S32.HI R7, RZ, 0x1f, R0 ;  /* 0x0000001fff077819 */ /* 0x000fe20000011400 */
[----:B------:R-:W-:Y:S01]  /*2280*/  CS2R R54, SRZ ;  /* 0x0000000000367805 */ /* 0x000fe2000001ff00 */
[----:B------:R-:W-:Y:S01]  /*2290*/  LEA.HI.X R5, R8, c[0x0][0x1f4], R5, 0x1, P0 ;  /* 0x00007d0008057a11 */ /* 0x000fe200000f0c05 */
[----:B------:R-:W0:Y:S01]  /*22a0*/  LDGDEPBAR ;  /* 0x00000000000079af */ /* 0x000e220000000000 */
[----:B------:R-:W-:Y:S01]  /*22b0*/  ISETP.LT.OR P0, PT, R9, 0x1, P5 ;  /* 0x000000010900780c */ /* 0x000fe20002f01670 */
[----:B------:R-:W-:Y:S01]  /*22c0*/  CS2R R52, SRZ ;  /* 0x0000000000347805 */ /* 0x000fe2000001ff00 */
[----:B------:R-:W-:Y:S01]  /*22d0*/  SEL R19, RZ, 0x1, P1 ;  /* 0x00000001ff137807 */ /* 0x000fe20000800000 */
[----:B------:R-:W-:Y:S01]  /*22e0*/  CS2R R50, SRZ ;  /* 0x0000000000327805 */ /* 0x000fe2000001ff00 */
[----:B------:R-:W-:Y:S01]  /*22f0*/  LEA.HI R16, R7, R0, RZ, 0x2 ;  /* 0x0000000007107211 */ /* 0x000fe200078f10ff */
[----:B------:R-:W-:Y:S01]  /*2300*/  CS2R R48, SRZ ;  /* 0x0000000000307805 */ /* 0x000fe2000001ff00 */
[----:B------:R-:W-:Y:S01]  /*2310*/  ISETP.GE.AND P1, PT, R27, c[0x0][0x1fc], PT ;  /* 0x00007f001b007a0c */ /* 0x000fe20003f26270 */
[----:B------:R-:W-:Y:S01]  /*2320*/  CS2R R46, SRZ ;  /* 0x00000000002e7805 */ /* 0x000fe2000001ff00 */
[----:B------:R-:W-:Y:S01]  /*2330*/  LOP3.LUT R6, R16, 0x7ffffffc, RZ, 0xc0, !PT ;  /* 0x7ffffffc10067812 */ /* 0x000fe200078ec0ff */
[----:B------:R-:W-:Y:S01]  /*2340*/  CS2R R44, SRZ ;  /* 0x00000000002c7805 */ /* 0x000fe2000001ff00 */
[----:B------:R-:W-:Y:S01]  /*2350*/  SEL R242, RZ, 0x8, P1 ;  /* 0x00000008fff27807 */ /* 0x000fe20000800000 */
[----:B------:R-:W-:Y:S01]  /*2360*/  CS2R R42, SRZ ;  /* 0x00000000002a7805 */ /* 0x000fe2000001ff00 */
[----:B------:R-:W-:Y:S01]  /*2370*/  LEA.HI R7, R20, R248, RZ, 0x7 ;  /* 0x000000f814077211 */ /* 0x000fe200078f38ff */
[----:B------:R-:W-:Y:S01]  /*2380*/  IMAD.IADD R11, R0, 0x1, -R6 ;  /* 0x00000001000b7824 */ /* 0x000fe200078e0a06 */
[C---:B------:R-:W-:Y:S01]  /*2390*/  ISETP.LT.OR P1, PT, R9.reuse, 0x1, P4 ;  /* 0x000000010900780c */ /* 0x040fe20002721670 */
[----:B------:R3:W-:Y:S01]  /*23a0*/  LDGSTS.E.BYPASS.LTC128B.128 [R240+0x18080], [R4.64], !P0 ;  /* 0x1808000004f07fae */ /* 0x0007e2000c101d50 */
[----:B------:R-:W-:Y:S01]  /*23b0*/  SHF.R.S32.HI R12, RZ, 0x7, R7 ;  /* 0x00000007ff0c7819 */ /* 0x000fe20000011407 */
[----:B------:R-:W-:Y:S01]  /*23c0*/  IMAD.SHL.U32 R7, R30, 0x10, RZ ;  /* 0x000000101e077824 */ /* 0x000fe200078e00ff */
[----:B------:R-:W-:Y:S01]  /*23d0*/  ISETP.LT.OR P0, PT, R9, 0x1, P2 ;  /* 0x000000010900780c */ /* 0x000fe20001701670 */
[----:B------:R-:W-:Y:S01]  /*23e0*/  IMAD.SHL.U32 R6, R22, 0x20, RZ ;  /* 0x0000002016067824 */ /* 0x000fe200078e00ff */
[----:B------:R-:W-:Y:S01]  /*23f0*/  SEL R24, RZ, 0xffffffff, P3 ;  /* 0xffffffffff187807 */ /* 0x000fe20001800000 */
[----:B------:R-:W-:Y:S01]  /*2400*/  CS2R R40, SRZ ;  /* 0x0000000000287805 */ /* 0x000fe2000001ff00 */
[C---:B--2---:R-:W-:Y:S01]  /*2410*/  LOP3.LUT R3, R230.reuse, 0xfffffff8, RZ, 0xc0, !PT ;  /* 0xfffffff8e6037812 */ /* 0x044fe200078ec0ff */
[----:B------:R-:W-:Y:S01]  /*2420*/  IMAD.SHL.U32 R230, R230, 0x40, RZ ;  /* 0x00000040e6e67824 */ /* 0x000fe200078e00ff */
[----:B------:R-:W-:-:S02]  /*2430*/  ISETP.GE.AND P3, PT, R27, c[0x0][0x1fc], PT ;  /* 0x00007f001b007a0c */ /* 0x000fc40003f66270 */
[C---:B------:R-:W-:Y:S01]  /*2440*/  ISETP.LT.OR P6, PT, R9.reuse, 0x21, P5 ;  /* 0x000000210900780c */ /* 0x040fe20002fc1670 */
[----:B------:R-:W-:Y:S01]  /*2450*/  IMAD.IADD R13, R2, 0x1, -R3 ;  /* 0x00000001020d7824 */ /* 0x000fe200078e0a03 */
[----:B------:R3:W-:Y:S01]  /*2460*/  LDGSTS.E.BYPASS.LTC128B.128 [R240+0x1a080], [R4.64+0x80], !P1 ;  /* 0x1a08008004f07fae */ /* 0x0007e2000c901d50 */
[----:B------:R-:W-:Y:S01]  /*2470*/  IMAD.SHL.U32 R2, R32, 0x40, RZ ;  /* 0x0000004020027824 */ /* 0x000fe200078e00ff */
[C---:B------:R-:W-:Y:S01]  /*2480*/  ISETP.LT.OR P5, PT, R9.reuse, 0x21, P4 ;  /* 0x000000210900780c */ /* 0x040fe200027a1670 */
[----:B------:R-:W-:Y:S01]  /*2490*/  IMAD.SHL.U32 R3, R250, 0x8, RZ ;  /* 0x00000008fa037824 */ /* 0x000fe200078e00ff */
[----:B------:R-:W-:Y:S01]  /*24a0*/  ISETP.LT.OR P1, PT, R9, 0x1, P3 ;  /* 0x000000010900780c */ /* 0x000fe20001f21670 */
[----:B------:R3:W-:Y:S01]  /*24b0*/  LDGSTS.E.BYPASS.LTC128B.128 [R240+0x1c080], [R4.64+0x100], !P0 ;  /* 0x1c08010004f07fae */ /* 0x0007e2000c101d50 */
[----:B------:R-:W-:Y:S02]  /*24c0*/  LOP3.LUT R0, R2, 0x1c0, RZ, 0xc0, !PT ;  /* 0x000001c002007812 */ /* 0x000fe400078ec0ff */
[----:B------:R-:W-:-:S02]  /*24d0*/  LOP3.LUT R3, R3, 0x8, RZ, 0xc0, !PT ;  /* 0x0000000803037812 */ /* 0x000fc400078ec0ff */
[--C-:B------:R-:W-:Y:S02]  /*24e0*/  SHF.R.U32.HI R2, RZ, 0x3, R0.reuse ;  /* 0x00000003ff027819 */ /* 0x100fe40000011600 */
[----:B------:R-:W-:Y:S02]  /*24f0*/  LOP3.LUT R7, R0, 0x10, R7, 0xf8, !PT ;  /* 0x0000001000077812 */ /* 0x000fe400078ef807 */
[----:B------:R-:W-:Y:S02]  /*2500*/  LOP3.LUT R8, R2, R3, R0, 0x1e, !PT ;  /* 0x0000000302087212 */ /* 0x000fe400078e1e00 */
[----:B------:R-:W-:Y:S01]  /*2510*/  LOP3.LUT R0, R6, 0x20, RZ, 0xc0, !PT ;  /* 0x0000002006007812 */ /* 0x000fe200078ec0ff */
[----:B------:R-:W-:Y:S01]  /*2520*/  IMAD.U32 R6, RZ, RZ, UR6 ;  /* 0x00000006ff067e24 */ /* 0x000fe2000f8e00ff */
[----:B------:R-:W-:Y:S01]  /*2530*/  LOP3.LUT R17, R2, R7, R3, 0x1e, !PT ;  /* 0x0000000702117212 */ /* 0x000fe200078e1e03 */
[----:B------:R-:W-:Y:S01]  /*2540*/  IMAD.U32 R7, RZ, RZ, UR7 ;  /* 0x00000007ff077e24 */ /* 0x000fe2000f8e00ff */
[----:B------:R-:W-:Y:S01]  /*2550*/  LEA.HI R3, R12, R12, RZ, 0x1 ;  /* 0x0000000c0c037211 */ /* 0x000fe200078f08ff */
[----:B------:R3:W-:Y:S01]  /*2560*/  LDGSTS.E.BYPASS.LTC128B.128 [R240+0x1e080], [R4.64+0x180], !P1 ;  /* 0x1e08018004f07fae */ /* 0x0007e2000c901d50 */
[C---:B------:R-:W-:Y:S01]  /*2570*/  ISETP.LT.OR P4, PT, R9.reuse, 0x21, P2 ;  /* 0x000000210900780c */ /* 0x040fe20001781670 */
[----:B------:R-:W-:Y:S01]  /*2580*/  USHF.L.U64.HI UR7, UR6, 0x5, UR7 ;  /* 0x0000000506077899 */ /* 0x000fe20008010207 */
[----:B------:R-:W-:Y:S01]  /*2590*/  ISETP.LT.OR P3, PT, R9, 0x21, P3 ;  /* 0x000000210900780c */ /* 0x000fe20001f61670 */
[----:B------:R-:W-:Y:S01]  /*25a0*/  IMAD R9, R22, 0x2, R12 ;  /* 0x0000000216097824 */ /* 0x000fe200078e020c */
[----:B------:R-:W-:Y:S01]  /*25b0*/  LOP3.LUT R18, R0, 0x18, R10, 0xf8, !PT ;  /* 0x0000001800127812 */ /* 0x000fe200078ef80a */
[----:B------:R-:W-:Y:S01]  /*25c0*/  IMAD.SHL.U32 R10, R31, 0x2, RZ ;  /* 0x000000021f0a7824 */ /* 0x000fe200078e00ff */
[----:B------:R-:W-:Y:S01]  /*25d0*/  LOP3.LUT R0, R3, 0x1ffffffe, RZ, 0xc0, !PT ;  /* 0x1ffffffe03007812 */ /* 0x000fe200078ec0ff */
[----:B------:R-:W-:Y:S01]  /*25e0*/  IMAD.U32 R2, R9, 0x200, R8 ;  /* 0x0000020009027824 */ /* 0x000fe200078e0008 */
[----:B------:R-:W-:Y:S01]  /*25f0*/  LEA R8, P0, R6, R4, 0x6 ;  /* 0x0000000406087211 */ /* 0x000fe200078030ff */
[----:B------:R-:W-:Y:S01]  /*2600*/  IMAD.SHL.U32 R3, R23, 0x40, RZ ;  /* 0x0000004017037824 */ /* 0x000fe200078e00ff */
[----:B------:R-:W-:Y:S01]  /*2610*/  IADD3 R36, R39, UR4, RZ ;  /* 0x0000000427247c10 */ /* 0x000fe2000fffe0ff */
[----:B------:R-:W-:Y:S01]  /*2620*/  IMAD.IADD R0, R12, 0x1, -R0 ;  /* 0x000000010c007824 */ /* 0x000fe200078e0a00 */
[----:B------:R-:W-:Y:S01]  /*2630*/  LEA.HI.X R9, R6, R5, R7, 0x6, P0 ;  /* 0x0000000506097211 */ /* 0x000fe200000f3407 */
[----:B------:R-:W-:Y:S01]  /*2640*/  IMAD.SHL.U32 R7, R12, 0x8, RZ ;  /* 0x000000080c077824 */ /* 0x000fe200078e00ff */
[----:B------:R-:W-:Y:S01]  /*2650*/  LOP3.LUT R3, R3, 0x1c0, RZ, 0xc0, !PT ;  /* 0x000001c003037812 */ /* 0x000fe200078ec0ff */
[----:B------:R-:W-:Y:S01]  /*2660*/  IMAD R20, R0, 0x4, R11 ;  /* 0x0000000400147824 */ /* 0x000fe200078e020b */
[----:B------:R-:W-:Y:S01]  /*2670*/  IADD3 R0, P0, R38, UR18, RZ ;  /* 0x0000001226007c10 */ /* 0x000fe2000ff1e0ff */
[----:B------:R-:W-:Y:S01]  /*2680*/  IMAD.SHL.U32 R11, R24, 0x2, RZ ;  /* 0x00000002180b7824 */ /* 0x000fe200078e00ff */
[----:B------:R-:W-:Y:S01]  /*2690*/  LOP3.LUT R7, R3, 0x8, R7, 0xf8, !PT ;  /* 0x0000000803077812 */ /* 0x000fe200078ef807 */
[----:B------:R-:W-:Y:S01]  /*26a0*/  ULDC.64 UR4, c[0x0][0x240] ;  /* 0x0000900000047ab9 */ /* 0x000fe20000000a00 */
[----:B------:R-:W-:Y:S01]  /*26b0*/  SHF.R.U32.HI R6, RZ, 0x3, R3 ;  /* 0x00000003ff067819 */ /* 0x000fe20000011603 */
[----:B------:R-:W-:Y:S01]  /*26c0*/  UIMAD UR4, UR9, UR4, URZ ;  /* 0x00000004090472a4 */ /* 0x000fe2000f8e023f */
[----:B------:R-:W-:Y:S01]  /*26d0*/  IADD3.X R3, R36, UR21, RZ, P0, !PT ;  /* 0x0000001524037c10 */ /* 0x000fe200087fe4ff */
[----:B------:R2:W-:Y:S01]  /*26e0*/  LDGSTS.E.BYPASS.LTC128B.128 [R240+0x19080], [R8.64], !P6 ;  /* 0x1908000008f07fae */ /* 0x0005e2000f101d50 */
[----:B------:R-:W-:Y:S01]  /*26f0*/  LEA R14, P0, R0, c[0x0][0x280], 0x2 ;  /* 0x0000a000000e7a11 */ /* 0x000fe200078010ff */
[----:B------:R-:W-:Y:S01]  /*2700*/  UIMAD UR4, UR14, UR5, UR4 ;  /* 0x000000050e0472a4 */ /* 0x000fe2000f8e0204 */
[----:B------:R-:W-:Y:S01]  /*2710*/  LOP3.LUT R10, R10, 0x2, R33, 0xe2, !PT ;  /* 0x000000020a0a7812 */ /* 0x000fe200078ee221 */
[----:B------:R2:W-:Y:S01]  /*2720*/  LDGSTS.E.BYPASS.LTC128B.128 [R240+0x1b080], [R8.64+0x80], !P5 ;  /* 0x1b08008008f07fae */ /* 0x0005e2000e901d50 */
[----:B------:R-:W-:Y:S01]  /*2730*/  LEA.HI.X R15, R0, c[0x0][0x284], R3, 0x2, P0 ;  /* 0x0000a100000f7a11 */ /* 0x000fe200000f1403 */
[----:B------:R-:W-:Y:S01]  /*2740*/  IMAD.SHL.U32 R20, R20, 0x2, RZ ;  /* 0x0000000214147824 */ /* 0x000fe200078e00ff */
[----:B------:R-:W-:Y:S01]  /*2750*/  SHF.R.S32.HI R3, RZ, 0x2, R16 ;  /* 0x00000002ff037819 */ /* 0x000fe20000011410 */
[----:B------:R-:W-:Y:S01]  /*2760*/  IMAD.MOV.U32 R16, RZ, RZ, 0x10 ;  /* 0x00000010ff107424 */ /* 0x000fe200078e00ff */
[----:B------:R-:W-:Y:S01]  /*2770*/  LOP3.LUT R0, R21, 0x3ffffffc, RZ, 0xc0, !PT ;  /* 0x3ffffffc15007812 */ /* 0x000fe200078ec0ff */
[----:B------:R2:W-:Y:S01]  /*2780*/  LDGSTS.E.BYPASS.LTC128B.128 [R240+0x1d080], [R8.64+0x100], !P4 ;  /* 0x1d08010008f07fae */ /* 0x0005e2000e101d50 */
[----:B------:R-:W-:Y:S01]  /*2790*/  LOP3.LUT R243, R28, R10, R243, 0xfe, !PT ;  /* 0x0000000a1cf37212 */ /* 0x000fe200078efef3 */
[----:B------:R-:W-:Y:S01]  /*27a0*/  IMAD R241, R25, 0x10, R3 ;  /* 0x0000001019f17824 */ /* 0x000fe200078e0203 */
[----:B------:R-:W-:Y:S01]  /*27b0*/  LOP3.LUT R11, R11, 0x2, R19, 0xe2, !PT ;  /* 0x000000020b0b7812 */ /* 0x000fe200078ee213 */
[C---:B------:R-:W-:Y:S01]  /*27c0*/  IMAD.SHL.U32 R3, R13.reuse, 0x40, RZ ;  /* 0x000000400d037824 */ /* 0x040fe200078e00ff */
[----:B------:R-:W-:Y:S01]  /*27d0*/  R2P PR, R13, 0x6 ;  /* 0x000000060d007804 */ /* 0x000fe20000000000 */
[----:B---3--:R-:W-:Y:S01]  /*27e0*/  IMAD.IADD R4, R248, 0x1, -R0 ;  /* 0x00000001f8047824 */ /* 0x008fe200078e0a00 */
[----:B------:R-:W-:Y:S01]  /*27f0*/  LOP3.LUT R12, R7, R6, RZ, 0x3c, !PT ;  /* 0x00000006070c7212 */ /* 0x000fe200078e3cff */
[----:B------:R-:W-:Y:S01]  /*2800*/  IMAD.SHL.U32 R10, R25, 0x400, RZ ;  /* 0x00000400190a7824 */ /* 0x000fe200078e00ff */
[----:B------:R-:W-:Y:S01]  /*2810*/  LOP3.LUT R3, R3, 0x1c0, RZ, 0xc0, !PT ;  /* 0x000001c003037812 */ /* 0x000fe200078ec0ff */
[----:B------:R2:W-:Y:S01]  /*2820*/  LDGSTS.E.BYPASS.LTC128B.128 [R240+0x1f080], [R8.64+0x180], !P3 ;  /* 0x1f08018008f07fae */ /* 0x0005e2000d901d50 */
[----:B------:R-:W-:Y:S01]  /*2830*/  LOP3.LUT R242, R242, R11, R26, 0xfe, !PT ;  /* 0x0000000bf2f27212 */ /* 0x000fe200078efe1a */
[----:B------:R-:W-:Y:S01]  /*2840*/  IMAD R7, R4, 0x2, R10 ;  /* 0x0000000204077824 */ /* 0x000fe200078e020a */
[----:B------:R-:W-:Y:S01]  /*2850*/  SEL R5, R16, 0xfffffff0, !P1 ;  /* 0xfffffff010057807 */ /* 0x000fe20004800000 */
[----:B------:R-:W-:Y:S01]  /*2860*/  IMAD.SHL.U32 R11, R22, 0x8, RZ ;  /* 0x00000008160b7824 */ /* 0x000fe200078e00ff */
[----:B------:R-:W-:Y:S01]  /*2870*/  SEL R4, R246, 0xffffffe0, !P2 ;  /* 0xffffffe0f6047807 */ /* 0x000fe20005000000 */
[----:B------:R-:W-:Y:S01]  /*2880*/  IMAD.IADD R12, R12, 0x1, R7 ;  /* 0x000000010c0c7824 */ /* 0x000fe200078e0207 */
[----:B------:R-:W-:Y:S01]  /*2890*/  SHF.R.U32.HI R6, RZ, 0x3, R3 ;  /* 0x00000003ff067819 */ /* 0x000fe20000011603 */
[----:B------:R3:W-:Y:S01]  /*28a0*/  STL [R1+0x30], R36 ;  /* 0x0000302401007387 */ /* 0x0007e20000100800 */
[----:B------:R-:W-:Y:S01]  /*28b0*/  R2P PR, R32, 0x6 ;  /* 0x0000000620007804 */ /* 0x000fe20000000000 */
[----:B------:R-:W-:Y:S01]  /*28c0*/  IMAD.SHL.U32 R244, R12, 0x2, RZ ;  /* 0x000000020cf47824 */ /* 0x000fe200078e00ff */
[----:B------:R-:W-:Y:S01]  /*28d0*/  LOP3.LUT R11, R3, 0x8, R11, 0xf8, !PT ;  /* 0x00000008030b7812 */ /* 0x000fe200078ef80b */
[----:B------:R-:W-:Y:S01]  /*28e0*/  STL [R1+0x1c], R20 ;  /* 0x00001c1401007387 */ /* 0x000fe20000100800 */
[----:B------:R-:W-:Y:S01]  /*28f0*/  LOP3.LUT R7, R6, R18, R3, 0x1e, !PT ;  /* 0x0000001206077212 */ /* 0x000fe200078e1e03 */
[----:B------:R-:W-:Y:S01]  /*2900*/  IMAD R0, R22, 0x200, R17 ;  /* 0x0000020016007824 */ /* 0x000fe200078e0211 */
[----:B------:R-:W-:Y:S01]  /*2910*/  SEL R3, R16, 0xfffffff0, !P1 ;  /* 0xfffffff010037807 */ /* 0x000fe20004800000 */
[----:B------:R-:W-:Y:S01]  /*2920*/  IMAD.SHL.U32 R2, R2, 0x2, RZ ;  /* 0x0000000202027824 */ /* 0x000fe200078e00ff */
[----:B------:R-:W-:Y:S01]  /*2930*/  SEL R228, R246, 0xffffffe0, !P2 ;  /* 0xffffffe0f6e47807 */ /* 0x000fe20005000000 */
[----:B------:R-:W-:Y:S01]  /*2940*/  IMAD.SHL.U32 R235, R0, 0x2, RZ ;  /* 0x0000000200eb7824 */ /* 0x000fe200078e00ff */
[----:B------:R-:W-:Y:S01]  /*2950*/  R2P PR, R23, 0x6 ;  /* 0x0000000617007804 */ /* 0x000fe20000000000 */
[----:B------:R-:W-:Y:S01]  /*2960*/  IMAD R3, R3, 0x2, R2 ;  /* 0x0000000203037824 */ /* 0x000fe200078e0202 */
[----:B------:R-:W-:Y:S01]  /*2970*/  ISETP.GE.AND P0, PT, R248, 0x10, PT ;  /* 0x00000010f800780c */ /* 0x000fe20003f06270 */
[----:B------:R-:W-:Y:S01]  /*2980*/  IMAD.IADD R232, R0, 0x1, R228 ;  /* 0x0000000100e87824 */ /* 0x000fe200078e02e4 */
[----:B------:R-:W-:Y:S01]  /*2990*/  LOP3.LUT R230, R230, 0xfffffe00, RZ, 0xc0, !PT ;  /* 0xfffffe00e6e67812 */ /* 0x000fe200078ec0ff */
[----:B------:R-:W-:Y:S01]  /*29a0*/  IMAD R229, R228, 0x2, R2 ;  /* 0x00000002e4e57824 */ /* 0x000fe200078e0202 */
[----:B------:R-:W-:Y:S01]  /*29b0*/  LOP3.LUT R236, R11, R6, RZ, 0x3c, !PT ;  /* 0x000000060bec7212 */ /* 0x000fe200078e3cff */
[----:B-1----:R-:W-:Y:S01]  /*29c0*/  CS2R R38, SRZ ;  /* 0x0000000000267805 */ /* 0x002fe2000001ff00 */
[-C--:B------:R-:W-:Y:S01]  /*29d0*/  LOP3.LUT R6, R7, R230.reuse, RZ, 0xfc, !PT ;  /* 0x000000e607067212 */ /* 0x080fe200078efcff */
[----:B------:R-:W-:Y:S01]  /*29e0*/  IMAD R11, R30, 0x400, R230 ;  /* 0x000004001e0b7824 */ /* 0x000fe200078e02e6 */
[----:B------:R-:W-:Y:S01]  /*29f0*/  IADD3 R7, R244, 0x20280, RZ ;  /* 0x00020280f4077810 */ /* 0x000fe20007ffe0ff */
[----:B------:R-:W-:Y:S01]  /*2a00*/  IMAD R228, R228, 0x2, R3 ;  /* 0x00000002e4e47824 */ /* 0x000fe200078e0203 */
[----:B------:R-:W-:Y:S01]  /*2a10*/  IADD3 R245, R244, 0x202c0, RZ ;  /* 0x000202c0f4f57810 */ /* 0x000fe20007ffe0ff */
[----:B------:R-:W-:Y:S01]  /*2a20*/  IMAD.SHL.U32 R0, R6, 0x2, RZ ;  /* 0x0000000206007824 */ /* 0x000fe200078e00ff */
[----:B------:R-:W-:Y:S01]  /*2a30*/  @P2 IADD3 R245, R7, -0x40, RZ ;  /* 0xffffffc007f52810 */ /* 0x000fe20007ffe0ff */
[----:B------:R-:W-:Y:S01]  /*2a40*/  @!P0 IMAD.SHL.U32 R7, R248, 0x10, RZ ;  /* 0x00000010f8078824 */ /* 0x000fe200078e00ff */
[C---:B------:R-:W-:Y:S01]  /*2a50*/  IADD3 R230, R236.reuse, R230, R10 ;  /* 0x000000e6ece67210 */ /* 0x040fe20007ffe00a */
[----:B------:R-:W-:Y:S01]  /*2a60*/  IMAD.IADD R236, R236, 0x1, R11 ;  /* 0x00000001ecec7824 */ /* 0x000fe200078e020b */
[----:B------:R-:W-:Y:S01]  /*2a70*/  SEL R246, R246, 0xffffffe0, !P1 ;  /* 0xffffffe0f6f67807 */ /* 0x000fe20004800000 */
[----:B---3--:R-:W-:Y:S01]  /*2a80*/  CS2R R36, SRZ ;  /* 0x0000000000247805 */ /* 0x008fe2000001ff00 */
[----:B------:R1:W-:Y:S01]  /*2a90*/  @!P0 LDGSTS.E.BYPASS.LTC128B.128 [R7+0x20180], [R14.64] ;  /* 0x201800000e078fae */ /* 0x0003e2000b901d50 */
[----:B------:R-:W-:Y:S01]  /*2aa0*/  IMAD.SHL.U32 R230, R230, 0x2, RZ ;  /* 0x00000002e6e67824 */ /* 0x000fe200078e00ff */
[----:B------:R-:W-:Y:S01]  /*2ab0*/  LEA R236, R236, 0x22280, 0x1 ;  /* 0x00022280ecec7811 */ /* 0x000fe200078e08ff */
[----:B------:R-:W-:Y:S01]  /*2ac0*/  IMAD.IADD R247, R244, 0x1, R246 ;  /* 0x00000001f4f77824 */ /* 0x000fe200078e02f6 */
[----:B------:R-:W0:Y:S01]  /*2ad0*/  LDGDEPBAR ;  /* 0x00000000000079af */ /* 0x000e220000000000 */
[C---:B------:R-:W-:Y:S01]  /*2ae0*/  IMAD R231, R5.reuse, 0x2, R230 ;  /* 0x0000000205e77824 */ /* 0x040fe200078e02e6 */
[----:B------:R-:W-:Y:S01]  /*2af0*/  USHF.L.U32 UR6, UR6, 0x5, URZ ;  /* 0x0000000506067899 */ /* 0x000fe2000800063f */
[----:B------:R-:W-:-:S02]  /*2b00*/  IMAD R237, R5, 0x2, R236 ;  /* 0x0000000205ed7824 */ /* 0x000fc400078e02ec */
[----:B------:R-:W-:Y:S02]  /*2b10*/  IMAD.SHL.U32 R232, R232, 0x2, RZ ;  /* 0x00000002e8e87824 */ /* 0x000fe400078e00ff */
[----:B------:R-:W-:Y:S02]  /*2b20*/  IMAD.IADD R246, R246, 0x1, R245 ;  /* 0x00000001f6f67824 */ /* 0x000fe400078e02f5 */
[C---:B------:R-:W-:Y:S02]  /*2b30*/  IMAD R234, R4.reuse, 0x2, R230 ;  /* 0x0000000204ea7824 */ /* 0x040fe400078e02e6 */
[C---:B------:R-:W-:Y:S02]  /*2b40*/  IMAD R239, R4.reuse, 0x2, R236 ;  /* 0x0000000204ef7824 */ /* 0x040fe400078e02ec */
[C---:B------:R-:W-:Y:S02]  /*2b50*/  IMAD R233, R4.reuse, 0x2, R231 ;  /* 0x0000000204e97824 */ /* 0x040fe400078e02e7 */
[----:B------:R-:W-:Y:S01]  /*2b60*/  IMAD R238, R4, 0x2, R237 ;  /* 0x0000000204ee7824 */ /* 0x000fe200078e02ed */
[----:B-1----:R-:W-:-:S05]  /*2b70*/  IADD3 R7, R35, UR4, RZ ;  /* 0x0000000423077c10 */ /* 0x002fca000fffe0ff */
[----:B------:R1:W-:Y:S02]  /*2b80*/  STL [R1+0x34], R7 ;  /* 0x0000340701007387 */ /* 0x0003e40000100800 */
[----:B-1----:R-:W-:Y:S01]  /*2b90*/  IADD3 R7, -R20, UR8, RZ ;  /* 0x0000000814077c10 */ /* 0x002fe2000fffe1ff */
[----:B------:R-:W-:-:S04]  /*2ba0*/  ULDC UR8, c[0x0][0x198] ;  /* 0x0000660000087ab9 */ /* 0x000fc80000000800 */
[----:B------:R2:W-:Y:S02]  /*2bb0*/  STL [R1+0x8], R7 ;  /* 0x0000080701007387 */ /* 0x0005e40000100800 */
.L_x_906:
[----:B------:R-:W-:Y:S04]  /*2bc0*/  DEPBAR.LE SB0, 0x0 ;  /* 0x000080000000791a */ /* 0x000fe80000000000 */
[----:B------:R-:W-:Y:S01]  /*2bd0*/  BAR.SYNC.DEFER_BLOCKING 0x0 ;  /* 0x0000000000007b1d */ /* 0x000fe20000010000 */
[----:B------:R-:W-:Y:S02]  /*2be0*/  ULEA UR4, UR11, 0x1, 0x6 ;  /* 0x000000010b047891 */ /* 0x000fe4000f8e303f */
[----:B------:R-:W-:Y:S02]  /*2bf0*/  UIADD3 UR9, UR11, 0x1, URZ ;  /* 0x000000010b097890 */ /* 0x000fe4000fffe03f */
[----:B------:R-:W-:Y:S02]  /*2c00*/  UIADD3 UR4, UR4, UR8, -UR10 ;  /* 0x0000000804047290 */ /* 0x000fe4000fffe80a */
[----:B------:R-:W-:Y:S01]  /*2c10*/  UISETP.GE.AND UP0, UPT, UR9, UR12, UPT ;  /* 0x0000000c0900728c */ /* 0x000fe2000bf06270 */
[----:B-1----:R-:W-:Y:S05]  /*2c20*/  LDSM.16.M88.4 R16, [R230+0x10080] ;  /* 0x01008000e610783b */ /* 0x002fea0000000200 */
[----:B--2---:R-:W1:Y:S05]  /*2c30*/  LDSM.16.M88.4 R8, [R2+0x80] ;  /* 0x000080000208783b */ /* 0x004e6a0000000200 */
[----:B------:R-:W2:Y:S05]  /*2c40*/  LDSM.16.M88.4 R20, [R2+0x1080] ;  /* 0x001080000214783b */ /* 0x000eaa0000000200 */
[----:B------:R-:W-:Y:S05]  /*2c50*/  LDSM.16.M88.4 R24, [R231+0x10080] ;  /* 0x01008000e718783b */ /* 0x000fea0000000200 */
[----:B------:R-:W3:Y:S05]  /*2c60*/  LDSM.16.M88.4 R28, [R3+0x80] ;  /* 0x00008000031c783b */ /* 0x000eea0000000200 */
[----:B------:R-:W4:Y:S05]  /*2c70*/  LDSM.16.M88.4 R32, [R3+0x1080] ;  /* 0x001080000320783b */ /* 0x000f2a0000000200 */
[----:B------:R-:W-:Y:S05]  /*2c80*/  LDSM.16.M88.4 R164, [R234+0x10080] ;  /* 0x01008000eaa4783b */ /* 0x000fea0000000200 */
[----:B------:R-:W3:Y:S05]  /*2c90*/  LDSM.16.M88.4 R168, [R229+0x80] ;  /* 0x00008000e5a8783b */ /* 0x000eea0000000200 */
[----:B------:R-:W-:Y:S01]  /*2ca0*/  LDSM.16.M88.4 R172, [R228+0x80] ;  /* 0x00008000e4ac783b */ /* 0x000fe20000000200 */
[C---:B-1----:R-:W-:Y:S04]  /*2cb0*/  HMMA.16816.F32 R4, R16.reuse, R8, RZ ;  /* 0x000000081004723c */ /* 0x042fe800000018ff */
[----:B------:R-:W-:Y:S05]  /*2cc0*/  LDS R196, [R241.X4+0x20080] ;  /* 0x02008000f1c47984 */ /* 0x000fea0000004800 */
[----:B------:R-:W-:Y:S01]  /*2cd0*/  LDS R197, [R241.X4+0x200a0] ;  /* 0x0200a000f1c57984 */ /* 0x000fe20000004800 */
[C---:B------:R-:W-:Y:S04]  /*2ce0*/  HMMA.16816.F32 R8, R16.reuse, R10, RZ ;  /* 0x0000000a1008723c */ /* 0x040fe800000018ff */
[----:B------:R-:W5:Y:S04]  /*2cf0*/  LDL R199, [R1+0x1c] ;  /* 0x00001c0001c77983 */ /* 0x000f680000100800 */
[C---:B--2---:R-:W-:Y:S01]  /*2d00*/  HMMA.16816.F32 R12, R16.reuse, R20, RZ ;  /* 0x00000014100c723c */ /* 0x044fe200000018ff */
[----:B------:R-:W2:Y:S07]  /*2d10*/  LDL R198, [R1+0x8] ;  /* 0x0000080001c67983 */ /* 0x000eae0000100800 */
[----:B------:R-:W-:Y:S01]  /*2d20*/  HMMA.16816.F32 R16, R16, R22, RZ ;  /* 0x000000161010723c */ /* 0x000fe200000018ff */
[----:B------:R-:W1:Y:S07]  /*2d30*/  LDSM.16.M88.4 R20, [R229+0x1080] ;  /* 0x00108000e514783b */ /* 0x000e6e0000000200 */
[C---:B---3--:R-:W-:Y:S08]  /*2d40*/  HMMA.16816.F32 R4, R24.reuse, R28, R4 ;  /* 0x0000001c1804723c */ /* 0x048ff00000001804 */
[C---:B------:R-:W-:Y:S01]  /*2d50*/  HMMA.16816.F32 R8, R24.reuse, R30, R8 ;  /* 0x0000001e1808723c */ /* 0x040fe20000001808 */
[----:B------:R-:W3:Y:S07]  /*2d60*/  LDSM.16.M88.4 R28, [R233+0x10080] ;  /* 0x01008000e91c783b */ /* 0x000eee0000000200 */
[C---:B----4-:R-:W-:Y:S08]  /*2d70*/  HMMA.16816.F32 R12, R24.reuse, R32, R12 ;  /* 0x00000020180c723c */ /* 0x050ff0000000180c */
[----:B------:R-:W-:Y:S01]  /*2d80*/  HMMA.16816.F32 R16, R24, R34, R16 ;  /* 0x000000221810723c */ /* 0x000fe20000001810 */
[----:B------:R-:W4:Y:S05]  /*2d90*/  LDSM.16.M88.4 R24, [R228+0x1080] ;  /* 0x00108000e418783b */ /* 0x000f2a0000000200 */
[----:B------:R-:W-:Y:S02]  /*2da0*/  LDSM.16.M88.4 R32, [R230+0x12080] ;  /* 0x01208000e620783b */ /* 0x000fe40000000200 */
[C---:B------:R-:W-:Y:S08]  /*2db0*/  HMMA.16816.F32 R4, R164.reuse, R168, R4 ;  /* 0x000000a8a404723c */ /* 0x040ff00000001804 */
[C---:B------:R-:W-:Y:S01]  /*2dc0*/  HMMA.16816.F32 R8, R164.reuse, R170, R8 ;  /* 0x000000aaa408723c */ /* 0x040fe20000001808 */
[----:B------:R-:W4:Y:S07]  /*2dd0*/  LDSM.16.M88.4 R168, [R2+0x2080] ;  /* 0x0020800002a8783b */ /* 0x000f2e0000000200 */
[C---:B-1----:R-:W-:Y:S08]  /*2de0*/  HMMA.16816.F32 R12, R164.reuse, R20, R12 ;  /* 0x00000014a40c723c */ /* 0x042ff0000000180c */
[----:B------:R-:W-:Y:S01]  /*2df0*/  HMMA.16816.F32 R16, R164, R22, R16 ;  /* 0x00000016a410723c */ /* 0x000fe20000001810 */
[----:B------:R-:W1:Y:S05]  /*2e00*/  LDSM.16.M88.4 R20, [R2+0x3080] ;  /* 0x003080000214783b */ /* 0x000e6a0000000200 */
        /* <DEDUP_REMOVED lines=38> */
[----:B------:R-:W2:Y:S07]  /*3070*/  LDSM.16.M88.4 R168, [R229+0x4080] ;  /* 0x00408000e5a8783b */ /* 0x000eae0000000200 */
        /* <DEDUP_REMOVED lines=11> */
[C---:B--2---:R-:W-:Y:S08]  /*3130*/  HMMA.16816.F32 R4, R32.reuse, R168, R4 ;  /* 0x000000a82004723c */ /* 0x044ff00000001804 */
        /* <DEDUP_REMOVED lines=25> */
[----:B------:R-:W4:Y:S01]  /*32d0*/  LDSM.16.M88.4 R24, [R228+0x7080] ;  /* 0x00708000e418783b */ /* 0x000f220000000200 */
[----:B------:R-:W-:Y:S04]  /*32e0*/  DEPBAR.LE SB0, 0x0 ;  /* 0x000080000000791a */ /* 0x000fe80000000000 */
[----:B------:R-:W-:Y:S02]  /*32f0*/  BAR.SYNC.DEFER_BLOCKING 0x0 ;  /* 0x0000000000007b1d */ /* 0x000fe40000010000 */
[C---:B--2---:R-:W-:Y:S08]  /*3300*/  HMMA.16816.F32 R4, R164.reuse, R168, R4 ;  /* 0x000000a8a404723c */ /* 0x044ff00000001804 */
[C---:B------:R-:W-:Y:S08]  /*3310*/  HMMA.16816.F32 R8, R164.reuse, R170, R8 ;  /* 0x000000aaa408723c */ /* 0x040ff00000001808 */
[C---:B-1----:R-:W-:Y:S01]  /*3320*/  HMMA.16816.F32 R12, R164.reuse, R20, R12 ;  /* 0x00000014a40c723c */ /* 0x042fe2000000180c */
[----:B------:R-:W-:Y:S07]  /*3330*/  LDSM.16.M88.4 R32, [R230+0x18080] ;  /* 0x01808000e620783b */ /* 0x000fee0000000200 */
[----:B------:R-:W-:Y:S01]  /*3340*/  HMMA.16816.F32 R16, R164, R22, R16 ;  /* 0x00000016a410723c */ /* 0x000fe20000001810 */
[----:B------:R-:W1:Y:S07]  /*3350*/  LDSM.16.M88.4 R176, [R2+0x8080] ;  /* 0x0080800002b0783b */ /* 0x000e6e0000000200 */
[C---:B---3--:R-:W-:Y:S01]  /*3360*/  HMMA.16816.F32 R4, R28.reuse, R172, R4 ;  /* 0x000000ac1c04723c */ /* 0x048fe20000001804 */
[----:B------:R-:W2:Y:S05]  /*3370*/  LDSM.16.M88.4 R168, [R2+0x9080] ;  /* 0x0090800002a8783b */ /* 0x000eaa0000000200 */
[----:B------:R-:W-:Y:S02]  /*3380*/  LDSM.16.M88.4 R164, [R231+0x18080] ;  /* 0x01808000e7a4783b */ /* 0x000fe40000000200 */
[C---:B------:R-:W-:Y:S03]  /*3390*/  HMMA.16816.F32 R8, R28.reuse, R174, R8 ;  /* 0x000000ae1c08723c */ /* 0x040fe60000001808 */
[----:B------:R-:W3:Y:S05]  /*33a0*/  LDSM.16.M88.4 R180, [R3+0x8080] ;  /* 0x0080800003b4783b */ /* 0x000eea0000000200 */
[C---:B----4-:R-:W-:Y:S01]  /*33b0*/  HMMA.16816.F32 R12, R28.reuse, R24, R12 ;  /* 0x000000181c0c723c */ /* 0x050fe2000000180c */
[----:B------:R-:W4:Y:S05]  /*33c0*/  LDSM.16.M88.4 R172, [R3+0x9080] ;  /* 0x0090800003ac783b */ /* 0x000f2a0000000200 */
[----:B------:R-:W-:Y:S02]  /*33d0*/  LDSM.16.M88.4 R184, [R229+0x8080] ;  /* 0x00808000e5b8783b */ /* 0x000fe40000000200 */
[----:B------:R-:W-:Y:S03]  /*33e0*/  HMMA.16816.F32 R16, R28, R26, R16 ;  /* 0x0000001a1c10723c */ /* 0x000fe60000001810 */
[----:B------:R-:W-:Y:S05]  /*33f0*/  LDSM.16.M88.4 R188, [R229+0x9080] ;  /* 0x00908000e5bc783b */ /* 0x000fea0000000200 */
[----:B------:R-:W-:Y:S01]  /*3400*/  LDSM.16.M88.4 R192, [R228+0x9080] ;  /* 0x00908000e4c0783b */ /* 0x000fe20000000200 */
[C---:B-1----:R-:W-:Y:S08]  /*3410*/  HMMA.16816.F32 R20, R32.reuse, R176, RZ ;  /* 0x000000b02014723c */ /* 0x042ff000000018ff */
[C---:B------:R-:W-:Y:S01]  /*3420*/  HMMA.16816.F32 R24, R32.reuse, R178, RZ ;  /* 0x000000b22018723c */ /* 0x040fe200000018ff */
[----:B------:R-:W1:Y:S07]  /*3430*/  LDSM.16.M88.4 R176, [R234+0x18080] ;  /* 0x01808000eab0783b */ /* 0x000e6e0000000200 */
[C---:B--2---:R-:W-:Y:S08]  /*3440*/  HMMA.16816.F32 R28, R32.reuse, R168, RZ ;  /* 0x000000a8201c723c */ /* 0x044ff000000018ff */
        /* <DEDUP_REMOVED lines=26> */
[C---:B-1----:R-:W-:Y:S08]  /*35f0*/  HMMA.16816.F32 R28, R164.reuse, R184, R28 ;  /* 0x000000b8a41c723c */ /* 0x042ff0000000181c */
[----:B------:R-:W-:Y:S01]  /*3600*/  HMMA.16816.F32 R32, R164, R186, R32 ;  /* 0x000000baa420723c */ /* 0x000fe20000001820 */
[----:B------:R-:W-:Y:S05]  /*3610*/  LDSM.16.M88.4 R164, [R233+0x1a080] ;  /* 0x01a08000e9a4783b */ /* 0x000fea0000000200 */
[----:B------:R-:W-:Y:S02]  /*3620*/  LDSM.16.M88.4 R184, [R228+0xb080] ;  /* 0x00b08000e4b8783b */ /* 0x000fe40000000200 */
[C---:B--2---:R-:W-:Y:S08]  /*3630*/  HMMA.16816.F32 R20, R176.reuse, R180, R20 ;  /* 0x000000b4b014723c */ /* 0x044ff00000001814 */
[C---:B------:R-:W-:Y:S01]  /*3640*/  HMMA.16816.F32 R24, R176.reuse, R182, R24 ;  /* 0x000000b6b018723c */ /* 0x040fe20000001818 */
[----:B------:R-:W1:Y:S07]  /*3650*/  LDSM.16.M88.4 R180, [R228+0xa080] ;  /* 0x00a08000e4b4783b */ /* 0x000e6e0000000200 */
[C---:B------:R-:W-:Y:S08]  /*3660*/  HMMA.16816.F32 R28, R176.reuse, R188, R28 ;  /* 0x000000bcb01c723c */ /* 0x040ff0000000181c */
[----:B------:R-:W-:Y:S01]  /*3670*/  HMMA.16816.F32 R32, R176, R190, R32 ;  /* 0x000000beb020723c */ /* 0x000fe20000001820 */
[----:B------:R-:W-:Y:S05]  /*3680*/  LDSM.16.M88.4 R176, [R2+0xc080] ;  /* 0x00c0800002b0783b */ /* 0x000fea0000000200 */
[----:B------:R-:W-:Y:S02]  /*3690*/  LDSM.16.M88.4 R188, [R2+0xd080] ;  /* 0x00d0800002bc783b */ /* 0x000fe40000000200 */
[C---:B---3--:R-:W-:Y:S08]  /*36a0*/  HMMA.16816.F32 R20, R168.reuse, R172, R20 ;  /* 0x000000aca814723c */ /* 0x048ff00000001814 */
[C---:B------:R-:W-:Y:S01]  /*36b0*/  HMMA.16816.F32 R24, R168.reuse, R174, R24 ;  /* 0x000000aea818723c */ /* 0x040fe20000001818 */
[----:B------:R-:W2:Y:S07]  /*36c0*/  LDSM.16.M88.4 R172, [R230+0x1c080] ;  /* 0x01c08000e6ac783b */ /* 0x000eae0000000200 */
[C---:B------:R-:W-:Y:S08]  /*36d0*/  HMMA.16816.F32 R28, R168.reuse, R192, R28 ;  /* 0x000000c0a81c723c */ /* 0x040ff0000000181c */
[----:B------:R-:W-:Y:S01]  /*36e0*/  HMMA.16816.F32 R32, R168, R194, R32 ;  /* 0x000000c2a820723c */ /* 0x000fe20000001820 */
[----:B------:R-:W-:Y:S07]  /*36f0*/  LDSM.16.M88.4 R168, [R231+0x1c080] ;  /* 0x01c08000e7a8783b */ /* 0x000fee0000000200 */
[C---:B-1----:R-:W-:Y:S08]  /*3700*/  HMMA.16816.F32 R20, R164.reuse, R180, R20 ;  /* 0x000000b4a414723c */ /* 0x042ff00000001814 */
[C---:B------:R-:W-:Y:S01]  /*3710*/  HMMA.16816.F32 R24, R164.reuse, R182, R24 ;  /* 0x000000b6a418723c */ /* 0x040fe20000001818 */
[----:B------:R-:W1:Y:S07]  /*3720*/  LDSM.16.M88.4 R180, [R3+0xc080] ;  /* 0x00c0800003b4783b */ /* 0x000e6e0000000200 */
[C---:B------:R-:W-:Y:S08]  /*3730*/  HMMA.16816.F32 R28, R164.reuse, R184, R28 ;  /* 0x000000b8a41c723c */ /* 0x040ff0000000181c */
[----:B------:R-:W-:Y:S01]  /*3740*/  HMMA.16816.F32 R32, R164, R186, R32 ;  /* 0x000000baa420723c */ /* 0x000fe20000001820 */
[----:B------:R-:W3:Y:S05]  /*3750*/  LDSM.16.M88.4 R164, [R3+0xd080] ;  /* 0x00d0800003a4783b */ /* 0x000eea0000000200 */
[----:B------:R-:W-:Y:S02]  /*3760*/  LDSM.16.M88.4 R184, [R229+0xc080] ;  /* 0x00c08000e5b8783b */ /* 0x000fe40000000200 */
[C---:B--2---:R-:W-:Y:S08]  /*3770*/  HMMA.16816.F32 R20, R172.reuse, R176, R20 ;  /* 0x000000b0ac14723c */ /* 0x044ff00000001814 */
[C---:B------:R-:W-:Y:S01]  /*3780*/  HMMA.16816.F32 R24, R172.reuse, R178, R24 ;  /* 0x000000b2ac18723c */ /* 0x040fe20000001818 */
[----:B------:R-:W2:Y:S07]  /*3790*/  LDSM.16.M88.4 R176, [R234+0x1c080] ;  /* 0x01c08000eab0783b */ /* 0x000eae0000000200 */
[C---:B------:R-:W-:Y:S08]  /*37a0*/  HMMA.16816.F32 R28, R172.reuse, R188, R28 ;  /* 0x000000bcac1c723c */ /* 0x040ff0000000181c */
[----:B------:R-:W-:Y:S01]  /*37b0*/  HMMA.16816.F32 R32, R172, R190, R32 ;  /* 0x000000beac20723c */ /* 0x000fe20000001820 */
[----:B------:R-:W4:Y:S05]  /*37c0*/  LDSM.16.M88.4 R172, [R229+0xd080] ;  /* 0x00d08000e5ac783b */ /* 0x000f2a0000000200 */
[----:B------:R-:W-:Y:S02]  /*37d0*/  LDSM.16.M88.4 R188, [R228+0xc080] ;  /* 0x00c08000e4bc783b */ /* 0x000fe40000000200 */
[C---:B-1----:R-:W-:Y:S08]  /*37e0*/  HMMA.16816.F32 R20, R168.reuse, R180, R20 ;  /* 0x000000b4a814723c */ /* 0x042ff00000001814 */
[C---:B------:R-:W-:Y:S01]  /*37f0*/  HMMA.16816.F32 R24, R168.reuse, R182, R24 ;  /* 0x000000b6a818723c */ /* 0x040fe20000001818 */
[----:B------:R-:W1:Y:S07]  /*3800*/  LDSM.16.M88.4 R180, [R233+0x1c080] ;  /* 0x01c08000e9b4783b */ /* 0x000e6e0000000200 */
[C---:B---3--:R-:W-:Y:S08]  /*3810*/  HMMA.16816.F32 R28, R168.reuse, R164, R28 ;  /* 0x000000a4a81c723c */ /* 0x048ff0000000181c */
[----:B------:R-:W-:Y:S01]  /*3820*/  HMMA.16816.F32 R32, R168, R166, R32 ;  /* 0x000000a6a820723c */ /* 0x000fe20000001820 */
[----:B------:R-:W3:Y:S05]  /*3830*/  LDSM.16.M88.4 R164, [R228+0xd080] ;  /* 0x00d08000e4a4783b */ /* 0x000eea0000000200 */
[----:B------:R-:W-:Y:S02]  /*3840*/  LDSM.16.M88.4 R168, [R230+0x1e080] ;  /* 0x01e08000e6a8783b */ /* 0x000fe40000000200 */
[C---:B--2---:R-:W-:Y:S08]  /*3850*/  HMMA.16816.F32 R20, R176.reuse, R184, R20 ;  /* 0x000000b8b014723c */ /* 0x044ff00000001814 */
[C---:B------:R-:W-:Y:S01]  /*3860*/  HMMA.16816.F32 R24, R176.reuse, R186, R24 ;  /* 0x000000bab018723c */ /* 0x040fe20000001818 */
[----:B------:R-:W2:Y:S07]  /*3870*/  LDSM.16.M88.4 R184, [R2+0xe080] ;  /* 0x00e0800002b8783b */ /* 0x000eae0000000200 */
[C---:B----4-:R-:W-:Y:S08]  /*3880*/  HMMA.16816.F32 R28, R176.reuse, R172, R28 ;  /* 0x000000acb01c723c */ /* 0x050ff0000000181c */
[----:B------:R-:W-:Y:S01]  /*3890*/  HMMA.16816.F32 R32, R176, R174, R32 ;  /* 0x000000aeb020723c */ /* 0x000fe20000001820 */
[----:B------:R-:W4:Y:S05]  /*38a0*/  LDSM.16.M88.4 R172, [R2+0xf080] ;  /* 0x00f0800002ac783b */ /* 0x000f2a0000000200 */
[----:B------:R-:W-:Y:S02]  /*38b0*/  LDSM.16.M88.4 R176, [R3+0xe080] ;  /* 0x00e0800003b0783b */ /* 0x000fe40000000200 */
[C---:B-1----:R-:W-:Y:S08]  /*38c0*/  HMMA.16816.F32 R20, R180.reuse, R188, R20 ;  /* 0x000000bcb414723c */ /* 0x042ff00000001814 */
[C---:B------:R-:W-:Y:S08]  /*38d0*/  HMMA.16816.F32 R24, R180.reuse, R190, R24 ;  /* 0x000000beb418723c */ /* 0x040ff00000001818 */
[C---:B---3--:R-:W-:Y:S07]  /*38e0*/  HMMA.16816.F32 R28, R180.reuse, R164, R28 ;  /* 0x000000a4b41c723c */ /* 0x048fee000000181c */
[----:B------:R-:W-:Y:S01]  /*38f0*/  IMAD.U32 R164, RZ, RZ, UR4 ;  /* 0x00000004ffa47e24 */ /* 0x000fe2000f8e00ff */
[----:B------:R-:W-:Y:S04]  /*3900*/  HMMA.16816.F32 R32, R180, R166, R32 ;  /* 0x000000a6b420723c */ /* 0x000fe80000001820 */
[----:B------:R-:W-:Y:S04]  /*3910*/  IADD3 R164, R241, -c[0x0][0x168], R164 ;  /* 0x80005a00f1a47a10 */ /* 0x000fe80007ffe0a4 */
[C---:B--2---:R-:W-:Y:S05]  /*3920*/  HMMA.16816.F32 R20, R168.reuse, R184, R20 ;  /* 0x000000b8a814723c */ /* 0x044fea0000001814 */
[----:B-----5:R-:W-:Y:S02]  /*3930*/  IMAD.IADD R180, R164, 0x1, -R199 ;  /* 0x00000001a4b47824 */ /* 0x020fe400078e0ac7 */
[----:B------:R-:W1:Y:S01]  /*3940*/  LDSM.16.M88.4 R164, [R231+0x1e080] ;  /* 0x01e08000e7a4783b */ /* 0x000e620000000200 */
[C---:B------:R-:W-:Y:S04]  /*3950*/  HMMA.16816.F32 R24, R168.reuse, R186, R24 ;  /* 0x000000baa818723c */ /* 0x040fe80000001818 */
[----:B------:R-:W-:Y:S02]  /*3960*/  IMNMX R188, R198, R180, PT ;  /* 0x000000b4c6bc7217 */ /* 0x000fe40003800200 */
[----:B------:R-:W-:Y:S02]  /*3970*/  IADD3 R184, R180, 0x8, RZ ;  /* 0x00000008b4b87810 */ /* 0x000fe40007ffe0ff */
[C---:B----4-:R-:W-:Y:S01]  /*3980*/  HMMA.16816.F32 R28, R168.reuse, R172, R28 ;  /* 0x000000aca81c723c */ /* 0x050fe2000000181c */
[----:B------:R-:W2:Y:S02]  /*3990*/  LDSM.16.M88.4 R180, [R3+0xf080] ;  /* 0x00f0800003b4783b */ /* 0x000ea40000000200 */
[----:B------:R-:W-:Y:S02]  /*39a0*/  ISETP.GT.AND P0, PT, R188, RZ, PT ;  /* 0x000000ffbc00720c */ /* 0x000fe40003f04270 */
[----:B------:R-:W-:Y:S02]  /*39b0*/  IMNMX R184, R198, R184, PT ;  /* 0x000000b8c6b87217 */ /* 0x000fe40003800200 */
[----:B------:R-:W-:Y:S01]  /*39c0*/  FSEL R4, R4, -INF , P0 ;  /* 0xff80000004047808 */ /* 0x000fe20000000000 */
[----:B------:R-:W-:Y:S01]  /*39d0*/  HMMA.16816.F32 R32, R168, R174, R32 ;  /* 0x000000aea820723c */ /* 0x000fe20000001820 */
[----:B------:R-:W-:Y:S02]  /*39e0*/  LDSM.16.M88.4 R168, [R229+0xe080] ;  /* 0x00e08000e5a8783b */ /* 0x000fe40000000200 */
[----:B------:R-:W-:Y:S01]  /*39f0*/  ISETP.GT.AND P0, PT, R188, 0x1, PT ;  /* 0x00000001bc00780c */ /* 0x000fe20003f04270 */
[--C-:B------:R-:W-:Y:S01]  /*3a00*/  FFMA.FTZ R4, R4, c[0x0][0x29c], -R196.reuse ;  /* 0x0000a70004047a23 */ /* 0x100fe200000108c4 */
[C---:B------:R-:W-:Y:S03]  /*3a10*/  ISETP.GT.AND P1, PT, R184.reuse, 0x30, PT ;  /* 0x00000030b800780c */ /* 0x040fe60003f24270 */
[----:B------:R3:W-:Y:S01]  /*3a20*/  MUFU.EX2 R187, R4 ;  /* 0x0000000400bb7308 */ /* 0x0007e20000000800 */
[C---:B-1----:R-:W-:Y:S08]  /*3a30*/  HMMA.16816.F32 R20, R164.reuse, R176, R20 ;  /* 0x000000b0a414723c */ /* 0x042ff00000001814 */
[C---:B------:R-:W-:Y:S04]  /*3a40*/  HMMA.16816.F32 R24, R164.reuse, R178, R24 ;  /* 0x000000b2a418723c */ /* 0x040fe80000001818 */
[----:B---3--:R-:W-:Y:S02]  /*3a50*/  FSEL R4, R5, -INF , P0 ;  /* 0xff80000005047808 */ /* 0x008fe40000000000 */
[----:B------:R-:W-:Y:S02]  /*3a60*/  ISETP.GT.AND P0, PT, R184, RZ, PT ;  /* 0x000000ffb800720c */ /* 0x000fe40003f04270 */
[C---:B--2---:R-:W-:Y:S04]  /*3a70*/  HMMA.16816.F32 R28, R164.reuse, R180, R28 ;  /* 0x000000b4a41c723c */ /* 0x044fe8000000181c */
[--C-:B------:R-:W-:Y:S04]  /*3a80*/  FFMA.FTZ R4, R4, c[0x0][0x29c], -R196.reuse ;  /* 0x0000a70004047a23 */ /* 0x100fe800000108c4 */
[----:B------:R-:W-:Y:S01]  /*3a90*/  HMMA.16816.F32 R32, R164, R182, R32 ;  /* 0x000000b6a420723c */ /* 0x000fe20000001820 */
[----:B------:R1:W2:Y:S01]  /*3aa0*/  MUFU.EX2 R185, R4 ;  /* 0x0000000400b97308 */ /* 0x0002a20000000800 */
[----:B------:R-:W-:Y:S02]  /*3ab0*/  LDSM.16.M88.4 R164, [R228+0xe080] ;  /* 0x00e08000e4a4783b */ /* 0x000fe40000000200 */
[----:B-1----:R-:W-:Y:S02]  /*3ac0*/  FSEL R4, R6, -INF , P0 ;  /* 0xff80000006047808 */ /* 0x002fe40000000000 */
[----:B------:R-:W-:Y:S03]  /*3ad0*/  ISETP.GT.AND P0, PT, R184, 0x1, PT ;  /* 0x00000001b800780c */ /* 0x000fe60003f04270 */
[--C-:B------:R-:W-:Y:S03]  /*3ae0*/  FFMA.FTZ R4, R4, c[0x0][0x29c], -R197.reuse ;  /* 0x0000a70004047a23 */ /* 0x100fe600000108c5 */
[----:B------:R-:W-:Y:S02]  /*3af0*/  FSEL R172, R7, -INF , P0 ;  /* 0xff80000007ac7808 */ /* 0x000fe40000000000 */
[----:B------:R-:W-:Y:S01]  /*3b00*/  ISETP.GT.AND P0, PT, R188, 0x10, PT ;  /* 0x00000010bc00780c */ /* 0x000fe20003f04270 */
[----:B------:R1:W-:Y:S02]  /*3b10*/  MUFU.EX2 R189, R4 ;  /* 0x0000000400bd7308 */ /* 0x0003e40000000800 */
[--C-:B------:R-:W-:Y:S01]  /*3b20*/  FFMA.FTZ R172, R172, c[0x0][0x29c], -R197.reuse ;  /* 0x0000a700acac7a23 */ /* 0x100fe200000108c5 */
[----:B------:R-:W-:Y:S02]  /*3b30*/  FSEL R8, R8, -INF , P0 ;  /* 0xff80000008087808 */ /* 0x000fe40000000000 */
[----:B------:R-:W-:Y:S03]  /*3b40*/  ISETP.GT.AND P0, PT, R188, 0x11, PT ;  /* 0x00000011bc00780c */ /* 0x000fe60003f04270 */
[--C-:B------:R-:W-:Y:S01]  /*3b50*/  FFMA.FTZ R178, R8, c[0x0][0x29c], -R196.reuse ;  /* 0x0000a70008b27a23 */ /* 0x100fe200000108c4 */
[----:B------:R-:W-:Y:S01]  /*3b60*/  FSEL R9, R9, -INF , P0 ;  /* 0xff80000009097808 */ /* 0x000fe20000000000 */
[----:B------:R3:W-:Y:S01]  /*3b70*/  MUFU.EX2 R186, R172 ;  /* 0x000000ac00ba7308 */ /* 0x0007e20000000800 */
[----:B------:R-:W-:Y:S03]  /*3b80*/  ISETP.GT.AND P0, PT, R184, 0x10, PT ;  /* 0x00000010b800780c */ /* 0x000fe60003f04270 */
[--C-:B------:R-:W-:Y:S01]  /*3b90*/  FFMA.FTZ R177, R9, c[0x0][0x29c], -R196.reuse ;  /* 0x0000a70009b17a23 */ /* 0x100fe200000108c4 */
[----:B------:R-:W-:Y:S02]  /*3ba0*/  FSEL R8, R10, -INF , P0 ;  /* 0xff8000000a087808 */ /* 0x000fe40000000000 */
[----:B------:R-:W-:Y:S03]  /*3bb0*/  ISETP.GT.AND P0, PT, R184, 0x11, PT ;  /* 0x00000011b800780c */ /* 0x000fe60003f04270 */
[--C-:B------:R-:W-:Y:S01]  /*3bc0*/  FFMA.FTZ R8, R8, c[0x0][0x29c], -R197.reuse ;  /* 0x0000a70008087a23 */ /* 0x100fe200000108c5 */
[----:B------:R-:W-:Y:S01]  /*3bd0*/  FSEL R179, R11, -INF , P0 ;  /* 0xff8000000bb37808 */ /* 0x000fe20000000000 */
[----:B------:R-:W-:Y:S01]  /*3be0*/  MUFU.EX2 R178, R178 ;  /* 0x000000b200b27308 */ /* 0x000fe20000000800 */
[----:B------:R-:W-:Y:S01]  /*3bf0*/  ISETP.GT.AND P0, PT, R188, 0x20, PT ;  /* 0x00000020bc00780c */ /* 0x000fe20003f04270 */
[----:B-1----:R-:W1:Y:S02]  /*3c00*/  LDSM.16.M88.4 R4, [R234+0x1e080] ;  /* 0x01e08000ea04783b */ /* 0x002e640000000200 */
[--C-:B------:R-:W-:Y:S01]  /*3c10*/  FFMA.FTZ R179, R179, c[0x0][0x29c], -R197.reuse ;  /* 0x0000a700b3b37a23 */ /* 0x100fe200000108c5 */
[----:B------:R-:W-:Y:S02]  /*3c20*/  FSEL R12, R12, -INF , P0 ;  /* 0xff8000000c0c7808 */ /* 0x000fe40000000000 */
[----:B------:R-:W-:Y:S03]  /*3c30*/  ISETP.GT.AND P0, PT, R188, 0x21, PT ;  /* 0x00000021bc00780c */ /* 0x000fe60003f04270 */
[----:B------:R4:W-:Y:S01]  /*3c40*/  MUFU.EX2 R180, R8 ;  /* 0x0000000800b47308 */ /* 0x0009e20000000800 */
[----:B------:R-:W-:Y:S01]  /*3c50*/  FSEL R13, R13, -INF , P0 ;  /* 0xff8000000d0d7808 */ /* 0x000fe20000000000 */
[----:B---3--:R-:W3:Y:S01]  /*3c60*/  LDSM.16.M88.4 R172, [R229+0xf080] ;  /* 0x00f08000e5ac783b */ /* 0x008ee20000000200 */
[----:B------:R-:W-:Y:S01]  /*3c70*/  ISETP.GT.AND P0, PT, R184, 0x20, PT ;  /* 0x00000020b800780c */ /* 0x000fe20003f04270 */
[--C-:B------:R-:W-:Y:S02]  /*3c80*/  FFMA.FTZ R176, R12, c[0x0][0x29c], -R196.reuse ;  /* 0x0000a7000cb07a23 */ /* 0x100fe400000108c4 */
[--C-:B------:R-:W-:Y:S01]  /*3c90*/  FFMA.FTZ R13, R13, c[0x0][0x29c], -R196.reuse ;  /* 0x0000a7000d0d7a23 */ /* 0x100fe200000108c4 */
[----:B------:R-:W-:Y:S02]  /*3ca0*/  FSEL R14, R14, -INF , P0 ;  /* 0xff8000000e0e7808 */ /* 0x000fe40000000000 */
[----:B------:R-:W-:Y:S01]  /*3cb0*/  ISETP.GT.AND P0, PT, R184, 0x21, PT ;  /* 0x00000021b800780c */ /* 0x000fe20003f04270 */
[----:B------:R-:W-:Y:S03]  /*3cc0*/  MUFU.EX2 R177, R177 ;  /* 0x000000b100b17308 */ /* 0x000fe60000000800 */
[----:B------:R-:W-:Y:S02]  /*3cd0*/  FSEL R15, R15, -INF , P0 ;  /* 0xff8000000f0f7808 */ /* 0x000fe40000000000 */
[----:B------:R-:W-:Y:S04]  /*3ce0*/  ISETP.GT.AND P0, PT, R188, 0x30, PT ;  /* 0x00000030bc00780c */ /* 0x000fe80003f04270 */
[----:B------:R-:W-:Y:S01]  /*3cf0*/  FSEL R16, R16, -INF , P0 ;  /* 0xff80000010107808 */ /* 0x000fe20000000000 */
[----:B------:R-:W-:Y:S01]  /*3d00*/  MUFU.EX2 R179, R179 ;  /* 0x000000b300b37308 */ /* 0x000fe20000000800 */
[----:B------:R-:W-:Y:S01]  /*3d10*/  ISETP.GT.AND P0, PT, R188, 0x31, PT ;  /* 0x00000031bc00780c */ /* 0x000fe20003f04270 */
[----:B----4-:R-:W4:Y:S03]  /*3d20*/  LDSM.16.M88.4 R8, [R233+0x1e080] ;  /* 0x01e08000e908783b */ /* 0x010f260000000200 */
[----:B------:R-:W-:Y:S01]  /*3d30*/  FSEL R17, R17, -INF , P0 ;  /* 0xff80000011117808 */ /* 0x000fe20000000000 */
[--C-:B------:R-:W-:Y:S01]  /*3d40*/  FFMA.FTZ R12, R16, c[0x0][0x29c], -R196.reuse ;  /* 0x0000a700100c7a23 */ /* 0x100fe200000108c4 */
[----:B------:R-:W-:Y:S02]  /*3d50*/  ISETP.GT.AND P0, PT, R184, 0x31, PT ;  /* 0x00000031b800780c */ /* 0x000fe40003f04270 */
[----:B------:R-:W-:Y:S01]  /*3d60*/  FSEL R16, R18, -INF , P1 ;  /* 0xff80000012107808 */ /* 0x000fe20000800000 */
[----:B------:R-:W-:Y:S01]  /*3d70*/  FFMA.FTZ R196, R17, c[0x0][0x29c], -R196 ;  /* 0x0000a70011c47a23 */ /* 0x000fe200000108c4 */
[----:B------:R-:W-:Y:S01]  /*3d80*/  FSEL R19, R19, -INF , P0 ;  /* 0xff80000013137808 */ /* 0x000fe20000000000 */
[C---:B-1----:R-:W-:Y:S01]  /*3d90*/  HMMA.16816.F32 R20, R4.reuse, R168, R20 ;  /* 0x000000a80414723c */ /* 0x042fe20000001814 */
[----:B------:R-:W-:Y:S01]  /*3da0*/  MUFU.EX2 R176, R176 ;  /* 0x000000b000b07308 */ /* 0x000fe20000000800 */
[----:B------:R-:W-:Y:S03]  /*3db0*/  PLOP3.LUT P0, PT, PT, PT, UP0, 0x80, 0x0 ;  /* 0x000000000000781c */ /* 0x000fe60003f0f008 */
[--C-:B------:R-:W-:Y:S03]  /*3dc0*/  FFMA.FTZ R16, R16, c[0x0][0x29c], -R197.reuse ;  /* 0x0000a70010107a23 */ /* 0x100fe600000108c5 */
[C---:B------:R-:W-:Y:S01]  /*3dd0*/  HMMA.16816.F32 R24, R4.reuse, R170, R24 ;  /* 0x000000aa0418723c */ /* 0x040fe20000001818 */
[----:B------:R-:W1:Y:S02]  /*3de0*/  LDSM.16.M88.4 R168, [R228+0xf080] ;  /* 0x00f08000e4a8783b */ /* 0x000e640000000200 */
[----:B------:R-:W-:Y:S05]  /*3df0*/  MUFU.EX2 R12, R12 ;  /* 0x0000000c000c7308 */ /* 0x000fea0000000800 */
[C---:B---3--:R-:W-:Y:S05]  /*3e00*/  HMMA.16816.F32 R28, R4.reuse, R172, R28 ;  /* 0x000000ac041c723c */ /* 0x048fea000000181c */
[----:B------:R-:W3:Y:S02]  /*3e10*/  MUFU.EX2 R13, R13 ;  /* 0x0000000d000d7308 */ /* 0x000ee40000000800 */
[--C-:B------:R-:W-:Y:S01]  /*3e20*/  FFMA.FTZ R172, R14, c[0x0][0x29c], -R197.reuse ;  /* 0x0000a7000eac7a23 */ /* 0x100fe200000108c5 */
[----:B------:R-:W-:Y:S01]  /*3e30*/  HMMA.16816.F32 R32, R4, R174, R32 ;  /* 0x000000ae0420723c */ /* 0x000fe20000001820 */
[----:B------:R-:W5:Y:S03]  /*3e40*/  LDS R5, [R241.X4+0x20180] ;  /* 0x02018000f1057984 */ /* 0x000f660000004800 */
[----:B--2---:R-:W-:Y:S02]  /*3e50*/  F2FP.PACK_AB R14, R185, R187 ;  /* 0x000000bbb90e723e */ /* 0x004fe400000000ff */
[----:B------:R-:W2:Y:S01]  /*3e60*/  LDS R4, [R241.X4+0x201a0] ;  /* 0x0201a000f1047984 */ /* 0x000ea20000004800 */
[----:B------:R-:W5:Y:S01]  /*3e70*/  MUFU.EX2 R7, R196 ;  /* 0x000000c400077308 */ /* 0x000f620000000800 */
[C---:B----4-:R-:W-:Y:S03]  /*3e80*/  HMMA.16816.F32 R20, R8.reuse, R164, R20 ;  /* 0x000000a40814723c */ /* 0x050fe60000001814 */
[----:B------:R-:W-:Y:S04]  /*3e90*/  STS [R244+0x20280], R14 ;  /* 0x0202800ef4007388 */ /* 0x000fe80000000800 */
[--C-:B------:R-:W-:Y:S01]  /*3ea0*/  FFMA.FTZ R164, R15, c[0x0][0x29c], -R197.reuse ;  /* 0x0000a7000fa47a23 */ /* 0x100fe200000108c5 */
[C---:B------:R-:W-:Y:S01]  /*3eb0*/  HMMA.16816.F32 R24, R8.reuse, R166, R24 ;  /* 0x000000a60818723c */ /* 0x040fe20000001818 */
[----:B------:R-:W-:Y:S03]  /*3ec0*/  MUFU.EX2 R172, R172 ;  /* 0x000000ac00ac7308 */ /* 0x000fe60000000800 */
[----:B------:R-:W-:Y:S01]  /*3ed0*/  FFMA.FTZ R197, R19, c[0x0][0x29c], -R197 ;  /* 0x0000a70013c57a23 */ /* 0x000fe200000108c5 */
[----:B---3--:R-:W-:Y:S03]  /*3ee0*/  F2FP.PACK_AB R6, R13, R176 ;  /* 0x000000b00d06723e */ /* 0x008fe600000000ff */
[C---:B-1----:R-:W-:Y:S03]  /*3ef0*/  HMMA.16816.F32 R28, R8.reuse, R168, R28 ;  /* 0x000000a8081c723c */ /* 0x042fe6000000181c */
[----:B------:R-:W-:Y:S05]  /*3f00*/  MUFU.EX2 R15, R197 ;  /* 0x000000c5000f7308 */ /* 0x000fea0000000800 */
[----:B------:R-:W-:Y:S05]  /*3f10*/  HMMA.16816.F32 R32, R8, R170, R32 ;  /* 0x000000aa0820723c */ /* 0x000fea0000001820 */
[----:B------:R-:W1:Y:S02]  /*3f20*/  MUFU.EX2 R164, R164 ;  /* 0x000000a400a47308 */ /* 0x000e640000000800 */
[----:B------:R-:W-:Y:S01]  /*3f30*/  F2FP.PACK_AB R11, R177, R178 ;  /* 0x000000b2b10b723e */ /* 0x000fe200000000ff */
[--C-:B-----5:R-:W-:Y:S01]  /*3f40*/  FADD.FTZ R21, R21, -R5.reuse ;  /* 0x8000000515157221 */ /* 0x120fe20000010000 */
[----:B------:R-:W-:Y:S03]  /*3f50*/  F2FP.PACK_AB R8, R7, R12 ;  /* 0x0000000c0708723e */ /* 0x000fe600000000ff */
[--C-:B------:R-:W-:Y:S02]  /*3f60*/  FADD.FTZ R25, R25, -R5.reuse ;  /* 0x8000000519197221 */ /* 0x100fe40000010000 */
[--C-:B------:R-:W-:Y:S01]  /*3f70*/  FADD.FTZ R20, R20, -R5.reuse ;  /* 0x8000000514147221 */ /* 0x100fe20000010000 */
[----:B------:R-:W3:Y:S01]  /*3f80*/  MUFU.EX2 R16, R16 ;  /* 0x0000001000107308 */ /* 0x000ee20000000800 */
[--C-:B------:R-:W-:Y:S02]  /*3f90*/  FADD.FTZ R29, R29, -R5.reuse ;  /* 0x800000051d1d7221 */ /* 0x100fe40000010000 */
[--C-:B------:R-:W-:Y:S02]  /*3fa0*/  FADD.FTZ R24, R24, -R5.reuse ;  /* 0x8000000518187221 */ /* 0x100fe40000010000 */
[--C-:B------:R-:W-:Y:S02]  /*3fb0*/  FADD.FTZ R28, R28, -R5.reuse ;  /* 0x800000051c1c7221 */ /* 0x100fe40000010000 */
[--C-:B--2---:R-:W-:Y:S02]  /*3fc0*/  FADD.FTZ R22, R22, -R4.reuse ;  /* 0x8000000416167221 */ /* 0x104fe40000010000 */
[--C-:B------:R-:W-:Y:S02]  /*3fd0*/  FADD.FTZ R33, R33, -R5.reuse ;  /* 0x8000000521217221 */ /* 0x100fe40000010000 */
[----:B------:R-:W-:Y:S01]  /*3fe0*/  FADD.FTZ R32, R32, -R5 ;  /* 0x8000000520207221 */ /* 0x000fe20000010000 */
[----:B------:R-:W-:Y:S01]  /*3ff0*/  F2FP.PACK_AB R5, R186, R189 ;  /* 0x000000bdba05723e */ /* 0x000fe200000000ff */
[--C-:B------:R-:W-:Y:S02]  /*4000*/  FADD.FTZ R23, R23, -R4.reuse ;  /* 0x8000000417177221 */ /* 0x100fe40000010000 */
[----:B------:R-:W-:Y:S02]  /*4010*/  FMUL.FTZ R32, R12, R32 ;  /* 0x000000200c207220 */ /* 0x000fe40000410000 */
[----:B------:R1:W-:Y:S01]  /*4020*/  STS [R244+0x20680], R5 ;  /* 0x02068005f4007388 */ /* 0x0003e20000000800 */
[----:B------:R-:W-:Y:S01]  /*4030*/  FMUL.FTZ R12, R7, R33 ;  /* 0x00000021070c7220 */ /* 0x000fe20000410000 */
[----:B------:R-:W-:Y:S01]  /*4040*/  F2FP.PACK_AB R7, R179, R180 ;  /* 0x000000b4b307723e */ /* 0x000fe200000000ff */
[----:B------:R-:W-:Y:S02]  /*4050*/  FMUL.FTZ R22, R189, R22 ;  /* 0x00000016bd167220 */ /* 0x000fe40000410000 */
[----:B------:R-:W-:Y:S01]  /*4060*/  STS [R247+0x20280], R11 ;  /* 0x0202800bf7007388 */ /* 0x000fe20000000800 */
[----:B------:R-:W-:Y:S01]  /*4070*/  FMUL.FTZ R23, R186, R23 ;  /* 0x00000017ba177220 */ /* 0x000fe20000410000 */
[----:B------:R-:W-:Y:S01]  /*4080*/  F2FP.PACK_AB R12, R12, R32 ;  /* 0x000000200c0c723e */ /* 0x000fe200000000ff */
[----:B------:R-:W-:Y:S02]  /*4090*/  FMUL.FTZ R20, R187, R20 ;  /* 0x00000014bb147220 */ /* 0x000fe40000410000 */
[----:B------:R-:W-:Y:S01]  /*40a0*/  STS [R247+0x20680], R7 ;  /* 0x02068007f7007388 */ /* 0x000fe20000000800 */
[----:B------:R-:W-:Y:S02]  /*40b0*/  FMUL.FTZ R9, R185, R21 ;  /* 0x00000015b9097220 */ /* 0x000fe40000410000 */
[--C-:B------:R-:W-:Y:S02]  /*40c0*/  FADD.FTZ R27, R27, -R4.reuse ;  /* 0x800000041b1b7221 */ /* 0x100fe40000010000 */
[----:B------:R2:W-:Y:S01]  /*40d0*/  STS [R245], R6 ;  /* 0x00000006f5007388 */ /* 0x0005e20000000800 */
[--C-:B------:R-:W-:Y:S01]  /*40e0*/  FADD.FTZ R26, R26, -R4.reuse ;  /* 0x800000041a1a7221 */ /* 0x100fe20000010000 */
[----:B------:R-:W-:Y:S01]  /*40f0*/  F2FP.PACK_AB R9, R9, R20 ;  /* 0x000000140909723e */ /* 0x000fe200000000ff */
[----:B------:R-:W-:Y:S02]  /*4100*/  FMUL.FTZ R24, R178, R24 ;  /* 0x00000018b2187220 */ /* 0x000fe40000410000 */
[----:B------:R-:W-:Y:S02]  /*4110*/  FMUL.FTZ R10, R177, R25 ;  /* 0x00000019b10a7220 */ /* 0x000fe40000410000 */
[----:B------:R-:W-:Y:S02]  /*4120*/  FMUL.FTZ R26, R180, R26 ;  /* 0x0000001ab41a7220 */ /* 0x000fe40000410000 */
[--C-:B------:R-:W-:Y:S01]  /*4130*/  FADD.FTZ R30, R30, -R4.reuse ;  /* 0x800000041e1e7221 */ /* 0x100fe20000010000 */
[----:B-1----:R-:W-:Y:S01]  /*4140*/  F2FP.PACK_AB R5, R164, R172 ;  /* 0x000000aca405723e */ /* 0x002fe200000000ff */
[--C-:B------:R-:W-:Y:S01]  /*4150*/  FADD.FTZ R31, R31, -R4.reuse ;  /* 0x800000041f1f7221 */ /* 0x100fe20000010000 */
[----:B------:R-:W-:Y:S01]  /*4160*/  F2FP.PACK_AB R10, R10, R24 ;  /* 0x000000180a0a723e */ /* 0x000fe200000000ff */
[----:B------:R-:W-:Y:S02]  /*4170*/  FMUL.FTZ R28, R176, R28 ;  /* 0x0000001cb01c7220 */ /* 0x000fe40000410000 */
[----:B------:R3:W-:Y:S01]  /*4180*/  STS [R245+0x400], R5 ;  /* 0x00040005f5007388 */ /* 0x0007e20000000800 */
[----:B------:R-:W-:Y:S02]  /*4190*/  FMUL.FTZ R13, R13, R29 ;  /* 0x0000001d0d0d7220 */ /* 0x000fe40000410000 */
[----:B------:R-:W-:Y:S02]  /*41a0*/  FMUL.FTZ R172, R172, R30 ;  /* 0x0000001eacac7220 */ /* 0x000fe40000410000 */
[----:B------:R-:W-:Y:S01]  /*41b0*/  STS [R246], R8 ;  /* 0x00000008f6007388 */ /* 0x000fe20000000800 */
[----:B------:R-:W-:Y:S01]  /*41c0*/  FMUL.FTZ R164, R164, R31 ;  /* 0x0000001fa4a47220 */ /* 0x000fe20000410000 */
[----:B------:R-:W-:Y:S01]  /*41d0*/  F2FP.PACK_AB R13, R13, R28 ;  /* 0x0000001c0d0d723e */ /* 0x000fe200000000ff */
[--C-:B------:R-:W-:Y:S02]  /*41e0*/  FADD.FTZ R34, R34, -R4.reuse ;  /* 0x8000000422227221 */ /* 0x100fe40000010000 */
[----:B--2---:R-:W-:Y:S02]  /*41f0*/  FMUL.FTZ R6, R179, R27 ;  /* 0x0000001bb3067220 */ /* 0x004fe40000410000 */
[----:B------:R-:W-:Y:S03]  /*4200*/  FADD.FTZ R4, R35, -R4 ;  /* 0x8000000423047221 */ /* 0x000fe60000010000 */
[----:B------:R-:W-:Y:S01]  /*4210*/  F2FP.PACK_AB R6, R6, R26 ;  /* 0x0000001a0606723e */ /* 0x000fe200000000ff */
[C---:B------:R-:W-:Y:S01]  /*4220*/  FMUL.FTZ R4, R15.reuse, R4 ;  /* 0x000000040f047220 */ /* 0x040fe20000410000 */
[----:B---3--:R-:W-:Y:S01]  /*4230*/  F2FP.PACK_AB R5, R15, R16 ;  /* 0x000000100f05723e */ /* 0x008fe200000000ff */
[----:B------:R-:W-:Y:S04]  /*4240*/  FMUL.FTZ R16, R16, R34 ;  /* 0x0000002210107220 */ /* 0x000fe80000410000 */
[----:B------:R1:W-:Y:S01]  /*4250*/  STS [R246+0x400], R5 ;  /* 0x00040005f6007388 */ /* 0x0003e20000000800 */
[----:B------:R-:W-:Y:S04]  /*4260*/  F2FP.PACK_AB R4, R4, R16 ;  /* 0x000000100404723e */ /* 0x000fe800000000ff */
        /* <DEDUP_REMOVED lines=114> */
[----:B------:R-:W2:Y:S01]  /*4990*/  LDL.64 R202, [R1] ;  /* 0x0000000001ca7983 */ /* 0x000ea20000100a00 */
[----:B------:R-:W-:Y:S01]  /*49a0*/  LOP3.LUT P3, RZ, R242, 0x2, RZ, 0xc0, !PT ;  /* 0x00000002f2ff7812 */ /* 0x000fe2000786c0ff */
[----:B------:R-:W-:Y:S01]  /*49b0*/  ULDC.64 UR4, c[0x0][0x208] ;  /* 0x0000820000047ab9 */ /* 0x000fe20000000a00 */
[----:B------:R-:W-:Y:S01]  /*49c0*/  IMAD.U32 R16, RZ, RZ, UR7 ;  /* 0x00000007ff107e24 */ /* 0x000fe2000f8e00ff */
[----:B------:R-:W3:Y:S01]  /*49d0*/  LDL R200, [R1+0xc] ;  /* 0x00000c0001c87983 */ /* 0x000ee20000100800 */
[----:B------:R-:W-:Y:S02]  /*49e0*/  USHF.R.S32.HI UR18, URZ, 0x1f, UR9 ;  /* 0x0000001f3f127899 */ /* 0x000fe40008011409 */
[----:B------:R-:W-:Y:S01]  /*49f0*/  UIMAD.WIDE.U32 UR20, UR9, UR4, URZ ;  /* 0x00000004091472a5 */ /* 0x000fe2000f8e003f */
[----:B------:R-:W4:Y:S01]  /*4a00*/  LDL.64 R204, [R1+0x20] ;  /* 0x0000200001cc7983 */ /* 0x000f220000100a00 */
[----:B------:R-:W-:Y:S02]  /*4a10*/  UIMAD UR18, UR18, UR4, URZ ;  /* 0x00000004121272a4 */ /* 0x000fe4000f8e023f */
[----:B------:R-:W-:Y:S01]  /*4a20*/  USHF.L.U32 UR4, UR20, 0x6, URZ ;  /* 0x0000000614047899 */ /* 0x000fe2000800063f */
[----:B------:R-:W5:Y:S01]  /*4a30*/  LDL R201, [R1+0x30] ;  /* 0x0000300001c97983 */ /* 0x000f620000100800 */
        /* <DEDUP_REMOVED lines=11> */
[----:B------:R-:W-:Y:S02]  /*4af0*/  IADD3 R8, -R250, c[0x0][0x168], -R10 ;  /* 0x00005a00fa087a10 */ /* 0x000fe40007ffe90a */
[----:B----4-:R-:W-:Y:S02]  /*4b00*/  IADD3 R11, P0, R204, UR5, RZ ;  /* 0x00000005cc0b7c10 */ /* 0x010fe4000ff1e0ff */
[C---:B------:R-:W-:Y:S02]  /*4b10*/  ISETP.LT.OR P6, PT, R8.reuse, 0x1, !P4 ;  /* 0x000000010800780c */ /* 0x040fe400067c1670 */
[----:B------:R-:W-:Y:S02]  /*4b20*/  ISETP.LT.OR P5, PT, R8, 0x1, !P3 ;  /* 0x000000010800780c */ /* 0x000fe40005fa1670 */
[----:B------:R-:W-:Y:S02]  /*4b30*/  IADD3 R9, P2, P1, R202, UR4, R9 ;  /* 0x00000004ca097c10 */ /* 0x000fe4000f95e009 */
[----:B-----5:R-:W-:Y:S02]  /*4b40*/  LEA.HI.X.SX32 R15, R15, R201, 0x1, P0 ;  /* 0x000000c90f0f7211 */ /* 0x020fe400000f0eff */
[----:B------:R-:W-:Y:S02]  /*4b50*/  LEA R14, P0, R11, c[0x0][0x280], 0x2 ;  /* 0x0000a0000b0e7a11 */ /* 0x000fe400078010ff */
[----:B------:R-:W-:Y:S02]  /*4b60*/  IADD3.X R16, R200, UR18, R16, P2, P1 ;  /* 0x00000012c8107c10 */ /* 0x000fe400097e2410 */
[----:B------:R-:W-:Y:S01]  /*4b70*/  LEA R10, P1, R9, c[0x0][0x1f0], 0x1 ;  /* 0x00007c00090a7a11 */ /* 0x000fe200078208ff */
[----:B------:R-:W-:Y:S01]  /*4b80*/  @!PT LDS RZ, [RZ] ;  /* 0x00000000fffff984 */ /* 0x000fe20000000800 */
[----:B------:R-:W-:Y:S01]  /*4b90*/  @!PT LDS RZ, [RZ] ;  /* 0x00000000fffff984 */ /* 0x000fe20000000800 */
[----:B------:R-:W-:Y:S01]  /*4ba0*/  @!PT LDS RZ, [RZ] ;  /* 0x00000000fffff984 */ /* 0x000fe20000000800 */
[----:B------:R1:W-:Y:S01]  /*4bb0*/  LDGSTS.E.BYPASS.LTC128B.128 [R240+0x18080], [R12.64], !P6 ;  /* 0x180800000cf07fae */ /* 0x0003e2000f101d50 */
[----:B------:R-:W-:Y:S02]  /*4bc0*/  LEA.HI.X R15, R11, c[0x0][0x284], R15, 0x2, P0 ;  /* 0x0000a1000b0f7a11 */ /* 0x000fe400000f140f */
[----:B------:R-:W-:Y:S01]  /*4bd0*/  LOP3.LUT P0, RZ, R242, 0x4, RZ, 0xc0, !PT ;  /* 0x00000004f2ff7812 */ /* 0x000fe2000780c0ff */
        /* <DEDUP_REMOVED lines=10> */
[----:B------:R-:W-:Y:S05]  /*4c80*/  LOP3.LUT P1, RZ, R252, 0x1, RZ, 0xc0, !PT ;  /* 0x00000001fcff7812 */ /* 0x000fea000782c0ff */
[----:B------:R1:W-:Y:S04]  /*4c90*/  LDGSTS.E.BYPASS.LTC128B.128 [R240+0x1e080], [R12.64+0x180], !P5 ;  /* 0x1e0801800cf07fae */ /* 0x0003e8000e901d50 */
[----:B------:R1:W-:Y:S04]  /*4ca0*/  LDGSTS.E.BYPASS.LTC128B.128 [R240+0x19080], [R10.64], !P4 ;  /* 0x190800000af07fae */ /* 0x0003e8000e101d50 */
[----:B------:R1:W-:Y:S01]  /*4cb0*/  LDGSTS.E.BYPASS.LTC128B.128 [R240+0x1b080], [R10.64+0x80], !P3 ;  /* 0x1b0800800af07fae */ /* 0x0003e2000d901d50 */
[----:B------:R-:W-:Y:S03]  /*4cc0*/  @!P1 IMAD.SHL.U32 R8, R248, 0x10, RZ ;  /* 0x00000010f8089824 */ /* 0x000fe600078e00ff */
[----:B------:R1:W-:Y:S04]  /*4cd0*/  LDGSTS.E.BYPASS.LTC128B.128 [R240+0x1d080], [R10.64+0x100], !P2 ;  /* 0x1d0801000af07fae */ /* 0x0003e8000d101d50 */
[----:B------:R1:W-:Y:S04]  /*4ce0*/  LDGSTS.E.BYPASS.LTC128B.128 [R240+0x1f080], [R10.64+0x180], !P0 ;  /* 0x1f0801800af07fae */ /* 0x0003e8000c101d50 */
[----:B------:R1:W-:Y:S02]  /*4cf0*/  @!P1 LDGSTS.E.BYPASS.LTC128B.128 [R8+0x20180], [R14.64] ;  /* 0x201800000e089fae */ /* 0x0003e4000b901d50 */
.L_x_904:
        /* <DEDUP_REMOVED lines=93> */
[----:B------:R-:W2:Y:S01]  /*52d0*/  LDL.64 R226, [R1+0x10] ;  /* 0x0000100001e27983 */ /* 0x000ea20000100a00 */
[----:B------:R-:W-:Y:S01]  /*52e0*/  LOP3.LUT P2, RZ, R243, 0x2, RZ, 0xc0, !PT ;  /* 0x00000002f3ff7812 */ /* 0x000fe2000784c0ff */
[----:B------:R-:W-:Y:S02]  /*52f0*/  ULDC.64 UR4, c[0x0][0x178] ;  /* 0x00005e0000047ab9 */ /* 0x000fe40000000a00 */
[----:B------:R-:W5:Y:S01]  /*5300*/  LDL R224, [R1+0x18] ;  /* 0x0000180001e07983 */ /* 0x000f620000100800 */
[----:B------:R-:W-:Y:S02]  /*5310*/  USHF.R.S32.HI UR18, URZ, 0x1f, UR9 ;  /* 0x0000001f3f127899 */ /* 0x000fe40008011409 */
[----:B------:R-:W-:Y:S01]  /*5320*/  UIMAD.WIDE.U32 UR20, UR9, UR4, URZ ;  /* 0x00000004091472a5 */ /* 0x000fe2000f8e003f */
[----:B----4-:R-:W4:Y:S01]  /*5330*/  LDL.64 R180, [R1+0x28] ;  /* 0x0000280001b47983 */ /* 0x010f220000100a00 */
[----:B------:R-:W-:Y:S02]  /*5340*/  UIMAD UR18, UR18, UR4, URZ ;  /* 0x00000004121272a4 */ /* 0x000fe4000f8e023f */
[----:B------:R-:W-:Y:S01]  /*5350*/  USHF.L.U32 UR19, UR20, 0x6, URZ ;  /* 0x0000000614137899 */ /* 0x000fe2000800063f */
[----:B---3--:R-:W3:Y:S01]  /*5360*/  LDL R225, [R1+0x40] ;  /* 0x0000400001e17983 */ /* 0x008ee20000100800 */
        /* <DEDUP_REMOVED lines=12> */
[----:B------:R-:W-:Y:S02]  /*5430*/  IADD3 R4, -R250, c[0x0][0x168], -R6 ;  /* 0x00005a00fa047a10 */ /* 0x000fe40007ffe906 */
[----:B----4-:R-:W-:Y:S02]  /*5440*/  IADD3 R7, P0, R180, UR18, RZ ;  /* 0x00000012b4077c10 */ /* 0x010fe4000ff1e0ff */
[----:B------:R-:W-:Y:S02]  /*5450*/  ISETP.LT.OR P5, PT, R4, 0x1, !P3 ;  /* 0x000000010400780c */ /* 0x000fe40005fa1670 */
[----:B------:R-:W-:Y:S02]  /*5460*/  IADD3 R5, P1, R226, UR19, RZ ;  /* 0x00000013e2057c10 */ /* 0x000fe4000ff3e0ff */
[----:B---3--:R-:W-:Y:S02]  /*5470*/  LEA.HI.X.SX32 R11, R11, R225, 0x1, P0 ;  /* 0x000000e10b0b7211 */ /* 0x008fe400000f0eff */
[C---:B------:R-:W-:Y:S02]  /*5480*/  LEA R10, P0, R7.reuse, c[0x0][0x258], 0x2 ;  /* 0x00009600070a7a11 */ /* 0x040fe400078010ff */
[----:B------:R-:W-:Y:S02]  /*5490*/  ISETP.LT.OR P4, PT, R4, 0x1, !P2 ;  /* 0x000000010400780c */ /* 0x000fe40005781670 */
[----:B------:R-:W-:Y:S02]  /*54a0*/  LEA.HI.X R11, R7, c[0x0][0x25c], R11, 0x2, P0 ;  /* 0x00009700070b7a11 */ /* 0x000fe400000f140b */
[----:B------:R-:W-:Y:S01]  /*54b0*/  IADD3.X R12, R224, UR4, RZ, P1, !PT ;  /* 0x00000004e00c7c10 */ /* 0x000fe20008ffe4ff */
[----:B------:R-:W-:Y:S01]  /*54c0*/  @!PT LDS RZ, [RZ] ;  /* 0x00000000fffff984 */ /* 0x000fe20000000800 */
[----:B------:R-:W-:Y:S01]  /*54d0*/  @!PT LDS RZ, [RZ] ;  /* 0x00000000fffff984 */ /* 0x000fe20000000800 */
[----:B------:R-:W-:Y:S01]  /*54e0*/  @!PT LDS RZ, [RZ] ;  /* 0x00000000fffff984 */ /* 0x000fe20000000800 */
[----:B------:R2:W-:Y:S01]  /*54f0*/  LDGSTS.E.BYPASS.LTC128B.128 [R240+0x10080], [R8.64], !P5 ;  /* 0x1008000008f07fae */ /* 0x0005e2000e901d50 */
[----:B------:R-:W-:Y:S02]  /*5500*/  LEA R6, P1, R5, c[0x0][0x160], 0x1 ;  /* 0x0000580005067a11 */ /* 0x000fe400078208ff */
[----:B------:R-:W-:Y:S02]  /*5510*/  LOP3.LUT P0, RZ, R243, 0x4, RZ, 0xc0, !PT ;  /* 0x00000004f3ff7812 */ /* 0x000fe4000780c0ff */
[----:B------:R-:W-:Y:S02]  /*5520*/  LEA.HI.X R7, R5, c[0x0][0x164], R12, 0x1, P1 ;  /* 0x0000590005077a11 */ /* 0x000fe400008f0c0c */
[C---:B------:R-:W-:Y:S01]  /*5530*/  ISETP.LT.OR P6, PT, R4.reuse, 0x1, !P0 ;  /* 0x000000010400780c */ /* 0x040fe200047c1670 */
[----:B------:R2:W-:Y:S01]  /*5540*/  LDGSTS.E.BYPASS.LTC128B.128 [R240+0x12080], [R8.64+0x80], !P4 ;  /* 0x1208008008f07fae */ /* 0x0005e2000e101d50 */
        /* <DEDUP_REMOVED lines=15> */
.L_x_905:
[-C--:B--2---:R-:W-:Y:S01]  /*5640*/  HMMA.16816.F32 R4, R192, R16.reuse, RZ ;  /* 0x00000010c004723c */ /* 0x084fe200000018ff */
        /* <DEDUP_REMOVED lines=217> */
.L_x_903:
[----:B------:R-:W-:Y:S05]  /*63e0*/  @P0 BRA `(.L_x_907) ;  /* 0x00001d7000000947 */ /* 0x000fea0003800000 */
[----:B------:R-:W-:Y:S01]  /*63f0*/  SHF.R.S32.HI R5, RZ, 0x1f, R248 ;  /* 0x0000001fff057819 */ /* 0x000fe200000114f8 */
[----:B------:R-:W-:Y:S01]  /*6400*/  BAR.SYNC.DEFER_BLOCKING 0x1, 0x100 ;  /* 0x0044000000007b1d */ /* 0x000fe20000010000 */
[----:B------:R-:W-:Y:S01]  /*6410*/  F2FP.PACK_AB R107, R37, R36 ;  /* 0x00000024256b723e */ /* 0x000fe200000000ff */
[----:B------:R-:W-:Y:S01]  /*6420*/  USHF.R.S32.HI UR6, URZ, 0x1f, UR13 ;  /* 0x0000001f3f067899 */ /* 0x000fe2000801140d */
[----:B------:R-:W-:Y:S02]  /*6430*/  LEA.HI R3, R5, R248, RZ, 0x2 ;  /* 0x000000f805037211 */ /* 0x000fe400078f10ff */
[----:B------:R-:W-:Y:S01]  /*6440*/  F2FP.PACK_AB R39, R39, R38 ;  /* 0x000000262727723e */ /* 0x000fe200000000ff */
[----:B------:R-:W-:Y:S01]  /*6450*/  ULDC UR7, c[0x0][0x2f0] ;  /* 0x0000bc0000077ab9 */ /* 0x000fe20000000800 */
[--C-:B------:R-:W-:Y:S01]  /*6460*/  SHF.R.S32.HI R4, RZ, 0x2, R3.reuse ;  /* 0x00000002ff047819 */ /* 0x100fe20000011403 */
[----:B------:R-:W-:Y:S01]  /*6470*/  UIADD3 UR8, -UR10, UR7, URZ ;  /* 0x000000070a087290 */ /* 0x000fe2000fffe13f */
[----:B------:R-:W-:Y:S01]  /*6480*/  SHF.R.S32.HI R0, RZ, 0x1f, R3 ;  /* 0x0000001fff007819 */ /* 0x000fe20000011403 */
[----:B------:R-:W-:Y:S01]  /*6490*/  ULDC.64 UR4, c[0x0][0x338] ;  /* 0x0000ce0000047ab9 */ /* 0x000fe20000000a00 */
[----:B------:R-:W-:Y:S01]  /*64a0*/  LOP3.LUT R6, R3, 0x3ffffffc, RZ, 0xc0, !PT ;  /* 0x3ffffffc03067812 */ /* 0x000fe200078ec0ff */
[----:B------:R-:W-:Y:S01]  /*64b0*/  UISETP.LT.AND UP0, UPT, UR8, 0x40, UPT ;  /* 0x000000400800788c */ /* 0x000fe2000bf01270 */
[----:B------:R-:W-:Y:S01]  /*64c0*/  LEA.HI R2, R0, R4, RZ, 0x3 ;  /* 0x0000000400027211 */ /* 0x000fe200078f18ff */
[----:B------:R-:W-:Y:S01]  /*64d0*/  UIMAD UR4, UR6, UR4, URZ ;  /* 0x00000004060472a4 */ /* 0x000fe2000f8e023f */
[----:B------:R-:W-:Y:S01]  /*64e0*/  LEA.HI R0, R5, R248, RZ, 0x5 ;  /* 0x000000f805007211 */ /* 0x000fe200078f28ff */
[----:B------:R-:W-:Y:S01]  /*64f0*/  USEL UR8, UR8, 0x40, UP0 ;  /* 0x0000004008087887 */ /* 0x000fe20008000000 */
[----:B------:R-:W-:Y:S01]  /*6500*/  LOP3.LUT R2, R2, 0xfffffff8, RZ, 0xc0, !PT ;  /* 0xfffffff802027812 */ /* 0x000fe200078ec0ff */
[----:B------:R-:W-:Y:S01]  /*6510*/  UIMAD UR5, UR13, UR5, UR4 ;  /* 0x000000050d0572a4 */ /* 0x000fe2000f8e0204 */
[----:B------:R-:W-:Y:S01]  /*6520*/  SHF.R.S32.HI R8, RZ, 0x5, R0 ;  /* 0x00000005ff087819 */ /* 0x000fe20000011400 */
[----:B------:R-:W-:Y:S01]  /*6530*/  USHF.R.S32.HI UR7, URZ, 0x1f, UR14 ;  /* 0x0000001f3f077899 */ /* 0x000fe2000801140e */
[----:B------:R-:W-:Y:S01]  /*6540*/  F2FP.PACK_AB R48, R49, R48 ;  /* 0x000000303130723e */ /* 0x000fe200000000ff */
[----:B------:R-:W-:Y:S01]  /*6550*/  IMAD.IADD R9, R4, 0x1, -R2 ;  /* 0x0000000104097824 */ /* 0x000fe200078e0a02 */
[----:B------:R-:W-:Y:S01]  /*6560*/  LEA.HI R2, R5, R248, RZ, 0x6 ;  /* 0x000000f805027211 */ /* 0x000fe200078f30ff */
[----:B------:R-:W-:Y:S01]  /*6570*/  BSSY B0, `(.L_x_908) ;  /* 0x00000c4000007945 */ /* 0x000fe20003800000 */
        /* <DEDUP_REMOVED lines=195> */
.L_x_909:
[----:B--234-:R-:W-:Y:S05]  /*71b0*/  BSYNC B0 ;  /* 0x0000000000007941 */ /* 0x01cfea0003800000 */
.L_x_908:
        /* <DEDUP_REMOVED lines=17> */
.L_x_911:
[----:B------:R-:W-:Y:S05]  /*72d0*/  BSYNC B0 ;  /* 0x0000000000007941 */ /* 0x000fea0003800000 */
.L_x_910:
        /* <DEDUP_REMOVED lines=17> */
.L_x_913:
[----:B------:R-:W-:Y:S05]  /*73f0*/  BSYNC B0 ;  /* 0x0000000000007941 */ /* 0x000fea0003800000 */
.L_x_912:
        /* <DEDUP_REMOVED lines=16> */
.L_x_915:
[----:B------:R-:W-:Y:S05]  /*7500*/  BSYNC B0 ;  /* 0x0000000000007941 */ /* 0x000fea0003800000 */
.L_x_914:
        /* <DEDUP_REMOVED lines=16> */
.L_x_917:
[----:B------:R-:W-:Y:S05]  /*7610*/  BSYNC B0 ;  /* 0x0000000000007941 */ /* 0x000fea0003800000 */
.L_x_916:
        /* <DEDUP_REMOVED lines=16> */
.L_x_919:
[----:B------:R-:W-:Y:S05]  /*7720*/  BSYNC B0 ;  /* 0x0000000000007941 */ /* 0x000fea0003800000 */
.L_x_918:
        /* <DEDUP_REMOVED lines=16> */
.L_x_921:
[----:B------:R-:W-:Y:S05]  /*7830*/  BSYNC B0 ;  /* 0x0000000000007941 */ /* 0x000fea0003800000 */
.L_x_920:
        /* <DEDUP_REMOVED lines=15> */
.L_x_923:
[----:B------:R-:W-:Y:S05]  /*7930*/  BSYNC B0 ;  /* 0x0000000000007941 */ /* 0x000fea0003800000 */
.L_x_922:
        /* <DEDUP_REMOVED lines=23> */
.L_x_925:
[----:B------:R-:W-:Y:S05]  /*7ab0*/  BSYNC B0 ;  /* 0x0000000000007941 */ /* 0x000fea0003800000 */
.L_x_924:
        /* <DEDUP_REMOVED lines=15> */
.L_x_927:
[----:B------:R-:W-:Y:S05]  /*7bb0*/  BSYNC B0 ;  /* 0x0000000000007941 */ /* 0x000fea0003800000 */
.L_x_926:
        /* <DEDUP_REMOVED lines=15> */
.L_x_929:
[----:B------:R-:W-:Y:S05]  /*7cb0*/  BSYNC B0 ;  /* 0x0000000000007941 */ /* 0x000fea0003800000 */
.L_x_928:
        /* <DEDUP_REMOVED lines=14> */
.L_x_931:
[----:B------:R-:W-:Y:S05]  /*7da0*/  BSYNC B0 ;  /* 0x0000000000007941 */ /* 0x000fea0003800000 */
.L_x_930:
        /* <DEDUP_REMOVED lines=14> */
.L_x_933:
[----:B------:R-:W-:Y:S05]  /*7e90*/  BSYNC B0 ;  /* 0x0000000000007941 */ /* 0x000fea0003800000 */
.L_x_932:
        /* <DEDUP_REMOVED lines=14> */
.L_x_935:
[----:B------:R-:W-:Y:S05]  /*7f80*/  BSYNC B0 ;  /* 0x0000000000007941 */ /* 0x000fea0003800000 */
.L_x_934:
        /* <DEDUP_REMOVED lines=14> */
.L_x_937:
[----:B------:R-:W-:Y:S05]  /*8070*/  BSYNC B0 ;  /* 0x0000000000007941 */ /* 0x000fea0003800000 */
.L_x_936:
        /* <DEDUP_REMOVED lines=14> */
.L_x_907:
[----:B------:R-:W-:Y:S01]  /*8160*/  SHF.R.S32.HI R0, RZ, 0x1f, R248 ;  /* 0x0000001fff007819 */ /* 0x000fe200000114f8 */
[----:B------:R-:W-:Y:S01]  /*8170*/  USHF.R.S32.HI UR6, URZ, 0x1f, UR13 ;  /* 0x0000001f3f067899 */ /* 0x000fe2000801140d */
[----:B------:R-:W-:Y:S01]  /*8180*/  IMAD.U32 R10, RZ, RZ, UR13 ;  /* 0x0000000dff0a7e24 */ /* 0x000fe2000f8e00ff */
[----:B------:R-:W-:Y:S01]  /*8190*/  ULDC.64 UR4, c[0x0][0x308] ;  /* 0x0000c20000047ab9 */ /* 0x000fe20000000a00 */
[----:B------:R-:W-:Y:S01]  /*81a0*/  LEA.HI R0, R0, R248, RZ, 0x5 ;  /* 0x000000f800007211 */ /* 0x000fe200078f28ff */
[----:B------:R-:W-:Y:S01]  /*81b0*/  UIMAD UR4, UR6, UR4, URZ ;  /* 0x00000004060472a4 */ /* 0x000fe2000f8e023f */
[----:B------:R-:W-:Y:S01]  /*81c0*/  IMAD.U32 R2, RZ, RZ, UR15 ;  /* 0x0000000fff027e24 */ /* 0x000fe2000f8e00ff */
[----:B------:R-:W-:Y:S01]  /*81d0*/  USHF.R.S32.HI UR7, URZ, 0x1f, UR14 ;  /* 0x0000001f3f077899 */ /* 0x000fe2000801140e */
[----:B------:R-:W-:Y:S01]  /*81e0*/  LOP3.LUT R4, R0, 0x1fffffe0, RZ, 0xc0, !PT ;  /* 0x1fffffe000047812 */ /* 0x000fe200078ec0ff */
[----:B------:R-:W-:Y:S01]  /*81f0*/  UIMAD UR5, UR13, UR5, UR4 ;  /* 0x000000050d0572a4 */ /* 0x000fe2000f8e0204 */
[----:B------:R-:W-:Y:S01]  /*8200*/  SHF.R.S32.HI R6, RZ, 0x5, R0 ;  /* 0x00000005ff067819 */ /* 0x000fe20000011400 */
[----:B------:R-:W-:Y:S01]  /*8210*/  IMAD.U32 R0, RZ, RZ, UR14 ;  /* 0x0000000eff007e24 */ /* 0x000fe2000f8e00ff */
[----:B------:R-:W-:Y:S01]  /*8220*/  ULDC UR4, c[0x0][0x2f0] ;  /* 0x0000bc0000047ab9 */ /* 0x000fe20000000800 */
[----:B------:R-:W-:Y:S01]  /*8230*/  IMAD.IADD R4, R248, 0x1, -R4 ;  /* 0x00000001f8047824 */ /* 0x000fe200078e0a04 */
[----:B------:R-:W-:Y:S01]  /*8240*/  UIADD3 UR10, -UR10, UR4, URZ ;  /* 0x000000040a0a7290 */ /* 0x000fe2000fffe13f */
[----:B------:R-:W-:Y:S01]  /*8250*/  SHF.R.S32.HI R7, RZ, 0x1f, R6 ;  /* 0x0000001fff077819 */ /* 0x000fe20000011406 */
[----:B------:R-:W-:Y:S01]  /*8260*/  BSSY B0, `(.L_x_938) ;  /* 0x0000016000007945 */ /* 0x000fe20003800000 */
[----:B------:R-:W-:-:S03]  /*8270*/  IMAD.SHL.U32 R4, R4, 0x8, RZ ;  /* 0x0000000804047824 */ /* 0x000fc600078e00ff */
[----:B------:R-:W-:Y:S01]  /*8280*/  ISETP.GE.AND P2, PT, R6, UR10, PT ;  /* 0x0000000a06007c0c */ /* 0x000fe2000bf46270 */
        /* <DEDUP_REMOVED lines=19> */
.L_x_939:
[----:B------:R-:W-:Y:S05]  /*83c0*/  BSYNC B0 ;  /* 0x0000000000007941 */ /* 0x000fea0003800000 */
.L_x_938:
        /* <DEDUP_REMOVED lines=17> */
.L_x_941:
[----:B------:R-:W-:Y:S05]  /*84e0*/  BSYNC B0 ;  /* 0x0000000000007941 */ /* 0x000fea0003800000 */
.L_x_940:
        /* <DEDUP_REMOVED lines=17> */
.L_x_943:
[----:B------:R-:W-:Y:S05]  /*8600*/  BSYNC B0 ;  /* 0x0000000000007941 */ /* 0x000fea0003800000 */
.L_x_942:
        /* <DEDUP_REMOVED lines=16> */
.L_x_945:
[----:B------:R-:W-:Y:S05]  /*8710*/  BSYNC B0 ;  /* 0x0000000000007941 */ /* 0x000fea0003800000 */
.L_x_944:
        /* <DEDUP_REMOVED lines=16> */
.L_x_947:
[----:B------:R-:W-:Y:S05]  /*8820*/  BSYNC B0 ;  /* 0x0000000000007941 */ /* 0x000fea0003800000 */
.L_x_946:
        /* <DEDUP_REMOVED lines=16> */
.L_x_949:
[----:B------:R-:W-:Y:S05]  /*8930*/  BSYNC B0 ;  /* 0x0000000000007941 */ /* 0x000fea0003800000 */
.L_x_948:
        /* <DEDUP_REMOVED lines=16> */
.L_x_951:
[----:B------:R-:W-:Y:S05]  /*8a40*/  BSYNC B0 ;  /* 0x0000000000007941 */ /* 0x000fea0003800000 */
.L_x_950:
        /* <DEDUP_REMOVED lines=15> */
.L_x_953:
[----:B------:R-:W-:Y:S05]  /*8b40*/  BSYNC B0 ;  /* 0x0000000000007941 */ /* 0x000fea0003800000 */
.L_x_952:
        /* <DEDUP_REMOVED lines=23> */
.L_x_955:
[----:B------:R-:W-:Y:S05]  /*8cc0*/  BSYNC B0 ;  /* 0x0000000000007941 */ /* 0x000fea0003800000 */
.L_x_954:
        /* <DEDUP_REMOVED lines=15> */
.L_x_957:
[----:B------:R-:W-:Y:S05]  /*8dc0*/  BSYNC B0 ;  /* 0x0000000000007941 */ /* 0x000fea0003800000 */
.L_x_956:
        /* <DEDUP_REMOVED lines=15> */
.L_x_959:
[----:B------:R-:W-:Y:S05]  /*8ec0*/  BSYNC B0 ;  /* 0x0000000000007941 */ /* 0x000fea0003800000 */
.L_x_958:
        /* <DEDUP_REMOVED lines=14> */
.L_x_961:
[----:B------:R-:W-:Y:S05]  /*8fb0*/  BSYNC B0 ;  /* 0x0000000000007941 */ /* 0x000fea0003800000 */
.L_x_960:
        /* <DEDUP_REMOVED lines=14> */
.L_x_963:
[----:B------:R-:W-:Y:S05]  /*90a0*/  BSYNC B0 ;  /* 0x0000000000007941 */ /* 0x000fea0003800000 */
.L_x_962:
        /* <DEDUP_REMOVED lines=14> */
.L_x_965:
[----:B------:R-:W-:Y:S05]  /*9190*/  BSYNC B0 ;  /* 0x0000000000007941 */ /* 0x000fea0003800000 */
.L_x_964:
        /* <DEDUP_REMOVED lines=14> */
.L_x_967:
[----:B------:R-:W-:Y:S05]  /*9280*/  BSYNC B0 ;  /* 0x0000000000007941 */ /* 0x000fea0003800000 */
.L_x_966:
        /* <DEDUP_REMOVED lines=13> */
.L_x_968:
        /* <DEDUP_REMOVED lines=10> */
.L_x_1169:


//--------------------- .text._ZN7cutlass13device_kernelIN5flash19enable_sm80_to_sm89INS1_16FlashAttnBwdSm80INS1_25CollectiveMainloopBwdSm80ILi1ELi1EN4cute5tupleIJNS5_1CILi64EEES8_NS7_ILi256EEEEEENS_6half_tEfNS_4arch4Sm80ELb1ELb0ELb0ELb0ELb0ELb0ELb0ELb0ELi2ELi4ELi2ELi2ELb0EEENS1_24CollectiveEpilogueBwdGQAISA_fSD_Li256ELb0ELb0EEENS1_25SingleTileBwdLPTSchedulerILb0ELi64ELb0EEEEEEEEEvNT_6ParamsE --------------------------
	.section	.text._ZN7cutlass13device_kernelIN5flash19enable_sm80_to_sm89INS1_16FlashAttnBwdSm80INS1_25CollectiveMainloopBwdSm80ILi1ELi1EN4cute5tupleIJNS5_1CILi64EEES8_NS7_ILi256EEEEEENS_6half_tEfNS_4arch4Sm80ELb1ELb0ELb0ELb0ELb0ELb0ELb0ELb0ELi2ELi4ELi2ELi2ELb0EEENS1_24CollectiveEpilogueBwdGQAISA_fSD_Li256ELb0ELb0EEENS1_25SingleTileBwdLPTSchedulerILb0ELi64ELb0EEEEEEEEEvNT_6ParamsE,"ax",@progbits
	.sectioninfo	@"SHI_REGISTERS=255"
	.align	128
.text._ZN7cutlass13device_kernelIN5flash19enable_sm80_to_sm89INS1_16FlashAttnBwdSm80INS1_25CollectiveMainloopBwdSm80ILi1ELi1EN4cute5tupleIJNS5_1CILi64EEES8_NS7_ILi256EEEEEENS_6half_tEfNS_4arch4Sm80ELb1ELb0ELb0ELb0ELb0ELb0ELb0ELb0ELi2ELi4ELi2ELi2ELb0EEENS1_24CollectiveEpilogueBwdGQAISA_fSD_Li256ELb0ELb0EEENS1_25SingleTileBwdLPTSchedulerILb0ELi64ELb0EEEEEEEEEvNT_6ParamsE:
        .type           _ZN7cutlass13device_kernelIN5flash19enable_sm80_to_sm89INS1_16FlashAttnBwdSm80INS1_25CollectiveMainloopBwdSm80ILi1ELi1EN4cute5tupleIJNS5_1CILi64EEES8_NS7_ILi256EEEEEENS_6half_tEfNS_4arch4Sm80ELb1ELb0ELb0ELb0ELb0ELb0ELb0ELb0ELi2ELi4ELi2ELi2ELb0EEENS1_24CollectiveEpilogueBwdGQAISA_fSD_Li256ELb0ELb0EEENS1_25SingleTileBwdLPTSchedulerILb0ELi64ELb0EEEEEEEEEvNT_6ParamsE,@function
        .size           _ZN7cutlass13device_kernelIN5flash19enable_sm80_to_sm89INS1_16FlashAttnBwdSm80INS1_25CollectiveMainloopBwdSm80ILi1ELi1EN4cute5tupleIJNS5_1CILi64EEES8_NS7_ILi256EEEEEENS_6half_tEfNS_4arch4Sm80ELb1ELb0ELb0ELb0ELb0ELb0ELb0ELb0ELi2ELi4ELi2ELi2ELb0EEENS1_24CollectiveEpilogueBwdGQAISA_fSD_Li256ELb0ELb0EEENS1_25SingleTileBwdLPTSchedulerILb0ELi64ELb0EEEEEEEEEvNT_6ParamsE,(.L_x_1170 - _ZN7cutlass13device_kernelIN5flash19enable_sm80_to_sm89INS1_16FlashAttnBwdSm80INS1_25CollectiveMainloopBwdSm80ILi1ELi1EN4cute5tupleIJNS5_1CILi64EEES8_NS7_ILi256EEEEEENS_6half_tEfNS_4arch4Sm80ELb1ELb0ELb0ELb0ELb0ELb0ELb0ELb0ELi2ELi4ELi2ELi2ELb0EEENS1_24CollectiveEpilogueBwdGQAISA_fSD_Li256ELb0ELb0EEENS1_25SingleTileBwdLPTSchedulerILb0ELi64ELb0EEEEEEEEEvNT_6ParamsE)
        .other          _ZN7cutlass13device_kernelIN5flash19enable_sm80_to_sm89INS1_16FlashAttnBwdSm80INS1_25CollectiveMainloopBwdSm80ILi1ELi1EN4cute5tupleIJNS5_1CILi64EEES8_NS7_ILi256EEEEEENS_6half_tEfNS_4arch4Sm80ELb1ELb0ELb0ELb0ELb0ELb0ELb0ELb0ELi2ELi4ELi2ELi2ELb0EEENS1_24CollectiveEpilogueBwdGQAISA_fSD_Li256ELb0ELb0EEENS1_25SingleTileBwdLPTSchedulerILb0ELi64ELb0EEEEEEEEEvNT_6ParamsE,@"STO_CUDA_ENTRY STV_DEFAULT"
_ZN7cutlass13device_kernelIN5flash19enable_sm80_to_sm89INS1_16FlashAttnBwdSm80INS1_25CollectiveMainloopBwdSm80ILi1ELi1EN4cute5tupleIJNS5_1CILi64EEES8_NS7_ILi256EEEEEENS_6half_tEfNS_4arch4Sm80ELb1ELb0ELb0ELb0ELb0ELb0ELb0ELb0ELi2ELi4ELi2ELi2ELb0EEENS1_24CollectiveEpilogueBwdGQAISA_fSD_Li256ELb0ELb0EEENS1_25SingleTileBwdLPTSchedulerILb0ELi64ELb0EEEEEEEEEvNT_6ParamsE:
        /* <DEDUP_REMOVED lines=28> */
.L_x_970:
[----:B------:R-:W-:Y:S02]  /*01c0*/  ULDC UR7, c[0x0][0x3b4] ;  /* 0x0000ed0000077ab9 */ /* 0x000fe40000000800 */
[----:B------:R-:W-:Y:S02]  /*01d0*/  UISETP.NE.AND UP0, UPT, UR7, 0x1, UPT ;  /* 0x000000010700788c */ /* 0x000fe4000bf05270 */
[----:B------:R-:W-:Y:S02]  /*01e0*/  ULDC.64 UR4, c[0x0][0x3b8] ;  /* 0x0000ee0000047ab9 */ /* 0x000fe40000000a00 */
[----:B------:R-:W-:Y:S02]  /*01f0*/  UIMAD.WIDE.U32 UR10, UR6, UR4, URZ ;  /* 0x00000004060a72a5 */ /* 0x000fe4000f8e003f */
[----:B------:R-:W-:-:S05]  /*0200*/  UMOV UR15, UR6 ;  /* 0x00000006000f7c82 */ /* 0x000fca0008000000 */
[----:B------:R-:W-:-:S04]  /*0210*/  @UP0 USHF.R.U32.HI UR15, URZ, UR5, UR11 ;  /* 0x000000053f0f0299 */ /* 0x000fc8000801160b */
[----:B------:R-:W-:-:S04]  /*0220*/  UIMAD UR7, UR15, UR7, URZ ;  /* 0x000000070f0772a4 */ /* 0x000fc8000f8e023f */
.L_x_971:
        /* <DEDUP_REMOVED lines=11> */
.L_x_969:
        /* <DEDUP_REMOVED lines=20> */
.L_x_973:
[----:B------:R-:W-:Y:S02]  /*0420*/  ULDC UR7, c[0x0][0x3b4] ;  /* 0x0000ed0000077ab9 */ /* 0x000fe40000000800 */
[----:B------:R-:W-:Y:S02]  /*0430*/  UISETP.NE.AND UP0, UPT, UR7, 0x1, UPT ;  /* 0x000000010700788c */ /* 0x000fe4000bf05270 */
[----:B------:R-:W-:Y:S02]  /*0440*/  ULDC.64 UR4, c[0x0][0x3b8] ;  /* 0x0000ee0000047ab9 */ /* 0x000fe40000000a00 */
[----:B------:R-:W-:Y:S02]  /*0450*/  UIMAD.WIDE.U32 UR10, UR6, UR4, URZ ;  /* 0x00000004060a72a5 */ /* 0x000fe4000f8e003f */
[----:B------:R-:W-:-:S05]  /*0460*/  UMOV UR15, UR6 ;  /* 0x00000006000f7c82 */ /* 0x000fca0008000000 */
[----:B------:R-:W-:-:S04]  /*0470*/  @UP0 USHF.R.U32.HI UR15, URZ, UR5, UR11 ;  /* 0x000000053f0f0299 */ /* 0x000fc8000801160b */
[----:B------:R-:W-:-:S04]  /*0480*/  UIMAD UR7, UR15, UR7, URZ ;  /* 0x000000070f0772a4 */ /* 0x000fc8000f8e023f */
.L_x_974:
        /* <DEDUP_REMOVED lines=10> */
.L_x_972:
        /* <DEDUP_REMOVED lines=16> */
[----:B------:R-:W-:Y:S01]  /*0630*/  UIADD3 UR6, UR6, 0x3f, URZ ;  /* 0x0000003f06067890 */ /* 0x000fe2000fffe03f */
[----:B------:R-:W-:Y:S01]  /*0640*/  CS2R R150, SRZ ;  /* 0x0000000000967805 */ /* 0x000fe2000001ff00 */
[----:B------:R-:W-:Y:S01]  /*0650*/  USHF.R.S32.HI UR4, URZ, 0x1f, UR5 ;  /* 0x0000001f3f047899 */ /* 0x000fe20008011405 */
[----:B------:R-:W-:Y:S01]  /*0660*/  CS2R R148, SRZ ;  /* 0x0000000000947805 */ /* 0x000fe2000001ff00 */
[----:B------:R-:W-:Y:S01]  /*0670*/  ULDC.64 UR16, c[0x0][0x118] ;  /* 0x0000460000107ab9 */ /* 0x000fe20000000a00 */
        /* <DEDUP_REMOVED lines=80> */
[----:B------:R-:W-:Y:S01]  /*0b80*/  CS2R R162, SRZ ;  /* 0x0000000000a27805 */ /* 0x000fe2000001ff00 */
        /* <DEDUP_REMOVED lines=84> */
[----:B------:R-:W-:Y:S01]  /*10d0*/  UIMAD UR7, UR19, UR4, URZ ;  /* 0x00000004130772a4 */ /* 0x000fe2000f8e023f */
[----:B------:R-:W-:Y:S01]  /*10e0*/  SHF.R.S32.HI R27, RZ, 0x6, R8 ;  /* 0x00000006ff1b7819 */ /* 0x000fe20000011408 */
[----:B------:R-:W-:Y:S01]  /*10f0*/  IMAD.WIDE.U32 R18, R11, c[0x0][0x188], R12 ;  /* 0x000062000b127a25 */ /* 0x000fe200078e000c */
[C---:B------:R-:W-:Y:S01]  /*1100*/  LEA R8, P3, R9.reuse, R4, 0x6 ;  /* 0x0000000409087211 */ /* 0x040fe200078630ff */
[----:B------:R-:W-:Y:S01]  /*1110*/  UIMAD.WIDE.U32 UR22, UR11, UR4, URZ ;  /* 0x000000040b1672a5 */ /* 0x000fe2000f8e003f */
[----:B------:R-:W-:Y:S01]  /*1120*/  ISETP.LT.OR P2, PT, R0, 0x1, P5 ;  /* 0x000000010000780c */ /* 0x000fe20002f41670 */
        /* <DEDUP_REMOVED lines=9> */
[C---:B------:R-:W-:Y:S01]  /*11c0*/  ISETP.LT.OR P0, PT, R0.reuse, 0x21, P0 ;  /* 0x000000210000780c */ /* 0x040fe20000701670 */
[----:B------:R-:W-:Y:S01]  /*11d0*/  UIADD3 UR5, UR23, UR5, URZ ;  /* 0x0000000517057290 */ /* 0x000fe2000fffe03f */
[C---:B------:R-:W-:Y:S01]  /*11e0*/  ISETP.LT.OR P6, PT, R0.reuse, 0x21, P6 ;  /* 0x000000210000780c */ /* 0x040fe200037c1670 */
[----:B------:R-:W-:Y:S01]  /*11f0*/  @!PT LDS RZ, [RZ] ;  /* 0x00000000fffff984 */ /* 0x000fe20000000800 */
[----:B------:R-:W-:Y:S01]  /*1200*/  @!PT LDS RZ, [RZ] ;  /* 0x00000000fffff984 */ /* 0x000fe20000000800 */
[----:B------:R-:W-:Y:S01]  /*1210*/  @!PT LDS RZ, [RZ] ;  /* 0x00000000fffff984 */ /* 0x000fe20000000800 */
[----:B------:R1:W-:Y:S01]  /*1220*/  LDGSTS.E.BYPASS.LTC128B.128 [R240+0x8080], [R4.64], !P2 ;  /* 0x0808000004f07fae */ /* 0x0003e2000d101d50 */
[C---:B------:R-:W-:Y:S01]  /*1230*/  ISETP.LT.OR P2, PT, R0.reuse, 0x1, P4 ;  /* 0x000000010000780c */ /* 0x040fe20002741670 */
[----:B------:R-:W-:Y:S01]  /*1240*/  IMAD.MOV.U32 R246, RZ, RZ, 0x20 ;  /* 0x00000020fff67424 */ /* 0x000fe200078e00ff */
[----:B------:R-:W-:Y:S01]  /*1250*/  ISETP.LT.OR P4, PT, R0, 0x21, P4 ;  /* 0x000000210000780c */ /* 0x000fe20002781670 */
[----:B------:R-:W-:Y:S01]  /*1260*/  IMAD.U32 R17, RZ, RZ, UR5 ;  /* 0x00000005ff117e24 */ /* 0x000fe2000f8e00ff */
[--C-:B------:R-:W-:Y:S01]  /*1270*/  SHF.R.S32.HI R13, RZ, 0x1f, R12.reuse ;  /* 0x0000001fff0d7819 */ /* 0x100fe2000001140c */
[----:B------:R2:W-:Y:S01]  /*1280*/  STL.64 [R1+0x8], R18 ;  /* 0x0000081201007387 */ /* 0x0005e20000100a00 */
[----:B------:R-:W-:Y:S01]  /*1290*/  IADD3 R23, R19, UR6, RZ ;  /* 0x0000000613177c10 */ /* 0x000fe2000fffe0ff */
[----:B------:R-:W-:Y:S01]  /*12a0*/  ULDC.64 UR4, c[0x0][0x238] ;  /* 0x00008e0000047ab9 */ /* 0x000fe20000000a00 */
[----:B------:R-:W-:Y:S01]  /*12b0*/  CS2R R156, SRZ ;  /* 0x00000000009c7805 */ /* 0x000fe2000001ff00 */
[----:B------:R1:W-:Y:S01]  /*12c0*/  LDGSTS.E.BYPASS.LTC128B.128 [R240+0xa080], [R4.64+0x80], !P1 ;  /* 0x0a08008004f07fae */ /* 0x0003e2000c901d50 */
[C---:B------:R-:W-:Y:S01]  /*12d0*/  LEA R10, P1, R14.reuse, R6, 0x6 ;  /* 0x000000060e0a7211 */ /* 0x040fe200078230ff */
[----:B------:R-:W-:Y:S01]  /*12e0*/  UIMAD UR4, UR20, UR4, URZ ;  /* 0x00000004140472a4 */ /* 0x000fe2000f8e023f */
[----:B------:R-:W-:Y:S01]  /*12f0*/  CS2R R154, SRZ ;  /* 0x00000000009a7805 */ /* 0x000fe2000001ff00 */
[----:B------:R1:W-:Y:S01]  /*1300*/  LDGSTS.E.BYPASS.LTC128B.128 [R240+0xc080], [R4.64+0x100], !P3 ;  /* 0x0c08010004f07fae */ /* 0x0003e2000d901d50 */
[----:B------:R-:W-:Y:S01]  /*1310*/  LEA.HI.X R11, R14, R7, R15, 0x6, P1 ;  /* 0x000000070e0b7211 */ /* 0x000fe200008f340f */
[----:B------:R-:W-:Y:S01]  /*1320*/  IMAD.U32 R14, RZ, RZ, UR13 ;  /* 0x0000000dff0e7e24 */ /* 0x000fe2000f8e00ff */
[----:B------:R-:W-:Y:S01]  /*1330*/  ISETP.GE.AND P1, PT, R2, c[0x0][0x19c], PT ;  /* 0x0000670002007a0c */ /* 0x000fe20003f26270 */
[----:B------:R1:W-:Y:S01]  /*1340*/  LDGSTS.E.BYPASS.LTC128B.128 [R240+0xe080], [R4.64+0x180], !P2 ;  /* 0x0e08018004f07fae */ /* 0x0003e2000d101d50 */
[----:B------:R-:W-:Y:S01]  /*1350*/  ISETP.LT.OR P2, PT, R0, 0x21, P5 ;  /* 0x000000210000780c */ /* 0x000fe20002f41670 */
[--C-:B------:R-:W-:Y:S01]  /*1360*/  IMAD.WIDE.U32 R14, R14, c[0x0][0x270], R12.reuse ;  /* 0x00009c000e0e7a25 */ /* 0x100fe200078e000c */
[----:B------:R-:W-:Y:S01]  /*1370*/  ISETP.LT.OR P3, PT, R0, 0x1, P1 ;  /* 0x000000010000780c */ /* 0x000fe20000f61670 */
[----:B------:R-:W-:Y:S01]  /*1380*/  ULDC.64 UR6, c[0x0][0x270] ;  /* 0x00009c0000067ab9 */ /* 0x000fe20000000a00 */
[----:B------:R-:W-:Y:S01]  /*1390*/  ISETP.GE.AND P5, PT, R26, c[0x0][0x19c], PT ;  /* 0x000067001a007a0c */ /* 0x000fe20003fa6270 */
[----:B------:R-:W-:Y:S01]  /*13a0*/  UIMAD UR4, UR13, UR5, UR4 ;  /* 0x000000050d0472a4 */ /* 0x000fe2000f8e0204 */
[C---:B------:R-:W-:Y:S01]  /*13b0*/  ISETP.LT.OR P1, PT, R0.reuse, 0x21, P1 ;  /* 0x000000210000780c */ /* 0x040fe20000f21670 */
[----:B------:R-:W-:Y:S01]  /*13c0*/  UIMAD UR6, UR20, UR6, URZ ;  /* 0x00000006140672a4 */ /* 0x000fe2000f8e023f */
[----:B------:R3:W-:Y:S01]  /*13d0*/  STL [R1+0x14], R23 ;  /* 0x0000141701007387 */ /* 0x0007e20000100800 */
[----:B------:R-:W-:Y:S01]  /*13e0*/  CS2R R152, SRZ ;  /* 0x0000000000987805 */ /* 0x000fe2000001ff00 */
[----:B------:R-:W-:Y:S01]  /*13f0*/  CS2R R150, SRZ ;  /* 0x0000000000967805 */ /* 0x000fe2000001ff00 */
[----:B------:R-:W-:Y:S01]  /*1400*/  UIMAD UR6, UR13, UR7, UR6 ;  /* 0x000000070d0672a4 */ /* 0x000fe2000f8e0206 */
[----:B------:R-:W-:Y:S01]  /*1410*/  CS2R R148, SRZ ;  /* 0x0000000000947805 */ /* 0x000fe2000001ff00 */
[----:B------:R4:W-:Y:S01]  /*1420*/  LDGSTS.E.BYPASS.LTC128B.128 [R240+0x9080], [R8.64], !P2 ;  /* 0x0908000008f07fae */ /* 0x0009e2000d101d50 */
        /* <DEDUP_REMOVED lines=8> */
[----:B------:R-:W-:Y:S01]  /*14b0*/  CS2R R138, SRZ ;  /* 0x00000000008a7805 */ /* 0x000fe2000001ff00 */
[----:B------:R-:W-:Y:S01]  /*14c0*/  CS2R R136, SRZ ;  /* 0x0000000000887805 */ /* 0x000fe2000001ff00 */
[----:B------:R-:W-:Y:S01]  /*14d0*/  CS2R R134, SRZ ;  /* 0x0000000000867805 */ /* 0x000fe2000001ff00 */
[----:B------:R4:W-:Y:S01]  /*14e0*/  LDGSTS.E.BYPASS.LTC128B.128 [R240+0xf080], [R8.64+0x180], !P4 ;  /* 0x0f08018008f07fae */ /* 0x0009e2000e101d50 */
[----:B-1----:R-:W-:Y:S01]  /*14f0*/  IMAD.U32 R4, RZ, RZ, UR22 ;  /* 0x00000016ff047e24 */ /* 0x002fe2000f8e00ff */
[----:B------:R-:W-:Y:S01]  /*1500*/  ISETP.GE.AND P4, PT, R25, c[0x0][0x19c], PT ;  /* 0x0000670019007a0c */ /* 0x000fe20003f86270 */
[----:B------:R-:W-:Y:S01]  /*1510*/  IMAD.U32 R5, RZ, RZ, UR23 ;  /* 0x00000017ff057e24 */ /* 0x000fe2000f8e00ff */
[----:B------:R1:W-:Y:S01]  /*1520*/  LDGSTS.E.BYPASS.LTC128B.128 [R240+0x80], [R6.64], !P3 ;  /* 0x0008000006f07fae */ /* 0x0003e2000d901d50 */
[----:B------:R-:W-:Y:S01]  /*1530*/  CS2R R132, SRZ ;  /* 0x0000000000847805 */ /* 0x000fe2000001ff00 */
[----:B------:R-:W-:Y:S01]  /*1540*/  LEA R5, P2, R4, R18, 0x6 ;  /* 0x0000001204057211 */ /* 0x000fe200078430ff */
[----:B--2---:R-:W-:Y:S01]  /*1550*/  IMAD.WIDE.U32 R18, R16, c[0x0][0x288], R12 ;  /* 0x0000a20010127a25 */ /* 0x004fe200078e000c */
[----:B------:R-:W-:Y:S01]  /*1560*/  ISETP.LT.OR P6, PT, R0, 0x1, P4 ;  /* 0x000000010000780c */ /* 0x000fe200027c1670 */
[----:B------:R1:W-:Y:S01]  /*1570*/  LDGSTS.E.BYPASS.LTC128B.128 [R240+0x2080], [R6.64+0x80], !P0 ;  /* 0x0208008006f07fae */ /* 0x0003e2000c101d50 */
[----:B------:R-:W-:Y:S01]  /*1580*/  LEA.HI.X R12, R4, R23, R17, 0x6, P2 ;  /* 0x00000017040c7211 */ /* 0x000fe200010f3411 */
[----:B------:R-:W-:Y:S01]  /*1590*/  CS2R R130, SRZ ;  /* 0x0000000000827805 */ /* 0x000fe2000001ff00 */
[----:B------:R-:W-:Y:S01]  /*15a0*/  ISETP.GE.AND P2, PT, R24, c[0x0][0x19c], PT ;  /* 0x0000670018007a0c */ /* 0x000fe20003f46270 */
[----:B------:R-:W-:Y:S01]  /*15b0*/  CS2R R128, SRZ ;  /* 0x0000000000807805 */ /* 0x000fe2000001ff00 */
[C---:B------:R-:W-:Y:S01]  /*15c0*/  ISETP.LT.OR P4, PT, R0.reuse, 0x21, P4 ;  /* 0x000000210000780c */ /* 0x040fe20002781670 */
[----:B------:R-:W-:Y:S01]  /*15d0*/  CS2R R126, SRZ ;  /* 0x00000000007e7805 */ /* 0x000fe2000001ff00 */
[C---:B------:R-:W-:Y:S01]  /*15e0*/  ISETP.LT.OR P3, PT, R0.reuse, 0x1, P2 ;  /* 0x000000010000780c */ /* 0x040fe20001761670 */
[----:B------:R-:W-:Y:S01]  /*15f0*/  CS2R R124, SRZ ;  /* 0x00000000007c7805 */ /* 0x000fe2000001ff00 */
[----:B------:R-:W-:Y:S01]  /*1600*/  ISETP.LT.OR P2, PT, R0, 0x21, P2 ;  /* 0x000000210000780c */ /* 0x000fe20001741670 */
[----:B------:R-:W-:Y:S01]  /*1610*/  IMAD.MOV.U32 R0, RZ, RZ, c[0x0][0x178] ;  /* 0x00005e00ff007624 */ /* 0x000fe200078e00ff */
[C---:B------:R-:W-:Y:S01]  /*1620*/  LEA R4, P0, R5.reuse, c[0x0][0x160], 0x1 ;  /* 0x0000580005047a11 */ /* 0x040fe200078008ff */
[----:B------:R1:W-:Y:S01]  /*1630*/  LDGSTS.E.BYPASS.LTC128B.128 [R240+0x4080], [R6.64+0x100], !P6 ;  /* 0x0408010006f07fae */ /* 0x0003e2000f101d50 */
[-C--:B------:R-:W-:Y:S01]  /*1640*/  LEA.HI R17, R22, R248.reuse, RZ, 0x4 ;  /* 0x000000f816117211 */ /* 0x080fe200078f20ff */
[----:B------:R-:W-:Y:S01]  /*1650*/  CS2R R122, SRZ ;  /* 0x00000000007a7805 */ /* 0x000fe2000001ff00 */
[----:B------:R-:W-:Y:S01]  /*1660*/  LEA.HI.X R5, R5, c[0x0][0x164], R12, 0x1, P0 ;  /* 0x0000590005057a11 */ /* 0x000fe200000f0c0c */
[----:B------:R-:W-:Y:S01]  /*1670*/  IMAD.MOV.U32 R12, RZ, RZ, R20 ;  /* 0x000000ffff0c7224 */ /* 0x000fe200078e0014 */
[----:B------:R-:W-:Y:S01]  /*1680*/  ISETP.GE.AND P0, PT, R2, c[0x0][0x16c], PT ;  /* 0x00005b0002007a0c */ /* 0x000fe20003f06270 */
[----:B----4-:R-:W-:Y:S01]  /*1690*/  IMAD.U32 R9, RZ, RZ, UR18 ;  /* 0x00000012ff097e24 */ /* 0x010fe2000f8e00ff */
[----:B------:R-:W-:Y:S01]  /*16a0*/  SHF.R.S32.HI R8, RZ, 0x4, R17 ;  /* 0x00000004ff087819 */ /* 0x000fe20000011411 */
[----:B------:R1:W-:Y:S01]  /*16b0*/  LDGSTS.E.BYPASS.LTC128B.128 [R240+0x6080], [R6.64+0x180], !P3 ;  /* 0x0608018006f07fae */ /* 0x0003e2000d901d50 */
[----:B------:R-:W-:Y:S01]  /*16c0*/  IADD3 R13, R21, UR4, RZ ;  /* 0x00000004150d7c10 */ /* 0x000fe2000fffe0ff */
[----:B------:R-:W-:Y:S01]  /*16d0*/  ULDC.64 UR4, c[0x0][0x278] ;  /* 0x00009e0000047ab9 */ /* 0x000fe20000000a00 */
[----:B------:R-:W-:Y:S01]  /*16e0*/  IADD3 R9, -R9, c[0x0][0x168], -R250 ;  /* 0x00005a0009097a10 */ /* 0x000fe20007ffe9fa */
[----:B------:R2:W-:Y:S01]  /*16f0*/  LDGSTS.E.BYPASS.LTC128B.128 [R240+0x1080], [R10.64], !P1 ;  /* 0x010800000af07fae */ /* 0x0005e2000c901d50 */
[----:B------:R-:W-:Y:S01]  /*1700*/  ISETP.GE.AND P1, PT, R26, c[0x0][0x16c], PT ;  /* 0x00005b001a007a0c */ /* 0x000fe20003f26270 */
[----:B------:R-:W-:Y:S01]  /*1710*/  UIMAD UR4, UR9, UR4, URZ ;  /* 0x00000004090472a4 */ /* 0x000fe2000f8e023f */
        /* <DEDUP_REMOVED lines=13> */
[----:B------:R-:W0:Y:S01]  /*17f0*/  LDGDEPBAR ;  /* 0x00000000000079af */ /* 0x000e220000000000 */
[CC--:B------:R-:W-:Y:S01]  /*1800*/  LEA.HI R16, R22.reuse, R248.reuse, RZ, 0x5 ;  /* 0x000000f816107211 */ /* 0x0c0fe200078f28ff */
[----:B------:R-:W-:Y:S01]  /*1810*/  CS2R R114, SRZ ;  /* 0x0000000000727805 */ /* 0x000fe2000001ff00 */
[----:B------:R-:W-:Y:S01]  /*1820*/  LEA.HI R20, R22, R248, RZ, 0x2 ;  /* 0x000000f816147211 */ /* 0x000fe200078f10ff */
[----:B------:R4:W-:Y:S01]  /*1830*/  LDGSTS.E.BYPASS.LTC128B.128 [R240+0x10080], [R4.64], !P3 ;  /* 0x1008000004f07fae */ /* 0x0009e2000d901d50 */
[----:B------:R-:W-:Y:S01]  /*1840*/  ISETP.LT.OR P3, PT, R9, 0x1, P4 ;  /* 0x000000010900780c */ /* 0x000fe20002761670 */
[----:B------:R-:W-:Y:S01]  /*1850*/  CS2R R112, SRZ ;  /* 0x0000000000707805 */ /* 0x000fe2000001ff00 */
[----:B-1----:R-:W-:Y:S01]  /*1860*/  IADD3 R7, R15, UR6, RZ ;  /* 0x000000060f077c10 */ /* 0x002fe2000fffe0ff */
[----:B------:R-:W-:Y:S01]  /*1870*/  IMAD.MOV.U32 R6, RZ, RZ, R14 ;  /* 0x000000ffff067224 */ /* 0x000fe200078e000e */
[----:B------:R-:W-:Y:S01]  /*1880*/  ULDC.64 UR6, c[0x0][0x210] ;  /* 0x0000840000067ab9 */ /* 0x000fe20000000a00 */
[----:B------:R4:W-:Y:S01]  /*1890*/  LDGSTS.E.BYPASS.LTC128B.128 [R240+0x12080], [R4.64+0x80], !P2 ;  /* 0x1208008004f07fae */ /* 0x0009e2000d101d50 */
[----:B------:R-:W-:Y:S01]  /*18a0*/  UIMAD UR21, UR20, UR6, URZ ;  /* 0x00000006141572a4 */ /* 0x000fe2000f8e023f */
[C---:B------:R-:W-:Y:S01]  /*18b0*/  ISETP.LT.OR P5, PT, R9.reuse, 0x21, P5 ;  /* 0x000000210900780c */ /* 0x040fe20002fa1670 */
[----:B------:R-:W-:Y:S01]  /*18c0*/  UIMAD UR6, UR14, UR5, UR4 ;  /* 0x000000050e0672a4 */ /* 0x000fe2000f8e0204 */
[----:B------:R4:W-:Y:S01]  /*18d0*/  LDGSTS.E.BYPASS.LTC128B.128 [R240+0x14080], [R4.64+0x100], !P6 ;  /* 0x1408010004f07fae */ /* 0x0009e2000f101d50 */
[C---:B------:R-:W-:Y:S01]  /*18e0*/  ISETP.GE.AND P6, PT, R2.reuse, c[0x0][0x1fc], PT ;  /* 0x00007f0002007a0c */ /* 0x040fe20003fc6270 */
[----:B------:R-:W-:Y:S01]  /*18f0*/  UIMAD UR7, UR13, UR7, UR21 ;  /* 0x000000070d0772a4 */ /* 0x000fe2000f8e0215 */
[----:B------:R-:W-:Y:S01]  /*1900*/  ISETP.LT.OR P4, PT, R9, 0x21, P4 ;  /* 0x000000210900780c */ /* 0x000fe20002781670 */
[----:B------:R4:W-:Y:S01]  /*1910*/  LDGSTS.E.BYPASS.LTC128B.128 [R240+0x16080], [R4.64+0x180], !P3 ;  /* 0x1608018004f07fae */ /* 0x0009e2000d901d50 */
[----:B------:R-:W-:Y:S01]  /*1920*/  ISETP.GE.AND P3, PT, R2, c[0x0][0x16c], PT ;  /* 0x00005b0002007a0c */ /* 0x000fe20003f66270 */
[----:B------:R-:W-:Y:S01]  /*1930*/  USHF.R.S32.HI UR21, URZ, 0x1f, UR18 ;  /* 0x0000001f3f157899 */ /* 0x000fe20008011412 */
[----:B------:R-:W-:Y:S01]  /*1940*/  CS2R R110, SRZ ;  /* 0x00000000006e7805 */ /* 0x000fe2000001ff00 */
[----:B------:R-:W-:Y:S01]  /*1950*/  ULDC.64 UR4, c[0x0][0x218] ;  /* 0x0000860000047ab9 */ /* 0x000fe20000000a00 */
[----:B--2---:R-:W-:Y:S01]  /*1960*/  IMAD.MOV.U32 R11, RZ, RZ, c[0x0][0x17c] ;  /* 0x00005f00ff0b7624 */ /* 0x004fe200078e00ff */
[C---:B------:R-:W-:Y:S01]  /*1970*/  LEA R10, P2, R0.reuse, R4, 0x6 ;  /* 0x00000004000a7211 */ /* 0x040fe200078430ff */
[----:B------:R-:W-:Y:S01]  /*1980*/  UIMAD UR4, UR9, UR4, URZ ;  /* 0x00000004090472a4 */ /* 0x000fe2000f8e023f */
[----:B------:R-:W-:Y:S01]  /*1990*/  CS2R R108, SRZ ;  /* 0x00000000006c7805 */ /* 0x000fe2000001ff00 */
[----:B------:R-:W-:Y:S01]  /*19a0*/  CS2R R106, SRZ ;  /* 0x00000000006a7805 */ /* 0x000fe2000001ff00 */
[----:B------:R-:W-:Y:S01]  /*19b0*/  LEA.HI.X R11, R0, R5, R11, 0x6, P2 ;  /* 0x00000005000b7211 */ /* 0x000fe200010f340b */
[----:B------:R-:W-:Y:S01]  /*19c0*/  UIMAD UR22, UR14, UR5, UR4 ;  /* 0x000000050e1672a4 */ /* 0x000fe2000f8e0204 */
[----:B------:R-:W-:Y:S01]  /*19d0*/  LEA.HI R0, R17, R8, RZ, 0x1 ;  /* 0x0000000811007211 */ /* 0x000fe200078f08ff */
[----:B------:R-:W-:Y:S01]  /*19e0*/  CS2R R104, SRZ ;  /* 0x0000000000687805 */ /* 0x000fe2000001ff00 */
[----:B------:R-:W-:Y:S01]  /*19f0*/  ISETP.GE.AND P2, PT, R2, c[0x0][0x1fc], PT ;  /* 0x00007f0002007a0c */ /* 0x000fe20003f46270 */
[----:B------:R1:W-:Y:S01]  /*1a00*/  LDGSTS.E.BYPASS.LTC128B.128 [R240+0x11080], [R10.64], !P0 ;  /* 0x110800000af07fae */ /* 0x0003e2000c101d50 */
[----:B------:R-:W-:Y:S01]  /*1a10*/  LOP3.LUT R0, R0, 0xfffffffe, RZ, 0xc0, !PT ;  /* 0xfffffffe00007812 */ /* 0x000fe200078ec0ff */
[----:B------:R-:W-:Y:S01]  /*1a20*/  IMAD.WIDE.U32 R2, R250, c[0x0][0x208], R2 ;  /* 0x00008200fa027a25 */ /* 0x000fe200078e0002 */
[----:B------:R-:W-:Y:S01]  /*1a30*/  ISETP.GT.AND P0, PT, R248, 0xf, PT ;  /* 0x0000000ff800780c */ /* 0x000fe20003f04270 */
[----:B------:R1:W-:Y:S01]  /*1a40*/  LDGSTS.E.BYPASS.LTC128B.128 [R240+0x13080], [R10.64+0x80], !P1 ;  /* 0x130800800af07fae */ /* 0x0003e2000c901d50 */
[----:B------:R-:W-:Y:S01]  /*1a50*/  ULDC.64 UR4, c[0x0][0x288] ;  /* 0x0000a20000047ab9 */ /* 0x000fe20000000a00 */
[----:B------:R-:W-:Y:S01]  /*1a60*/  IMAD.IADD R21, R8, 0x1, -R0 ;  /* 0x0000000108157824 */ /* 0x000fe200078e0a00 */
[----:B------:R-:W-:Y:S01]  /*1a70*/  UIMAD UR4, UR20, UR4, URZ ;  /* 0x00000004140472a4 */ /* 0x000fe2000f8e023f */
[----:B------:R-:W-:Y:S01]  /*1a80*/  IMAD R0, R251, c[0x0][0x208], RZ ;  /* 0x00008200fb007a24 */ /* 0x000fe200078e02ff */
[----:B------:R1:W-:Y:S01]  /*1a90*/  LDGSTS.E.BYPASS.LTC128B.128 [R240+0x15080], [R10.64+0x100], !P5 ;  /* 0x150801000af07fae */ /* 0x0003e2000e901d50 */
[----:B------:R-:W-:Y:S01]  /*1aa0*/  ISETP.GE.AND P5, PT, R26, c[0x0][0x16c], PT ;  /* 0x00005b001a007a0c */ /* 0x000fe20003fa6270 */
[----:B------:R-:W-:Y:S01]  /*1ab0*/  UIMAD UR4, UR13, UR5, UR4 ;  /* 0x000000050d0472a4 */ /* 0x000fe2000f8e0204 */
[----:B----4-:R-:W-:Y:S01]  /*1ac0*/  IMAD.U32 R4, RZ, RZ, UR14 ;  /* 0x0000000eff047e24 */ /* 0x010fe2000f8e00ff */
[----:B------:R-:W-:Y:S01]  /*1ad0*/  SHF.R.S32.HI R5, RZ, 0x1f, R16 ;  /* 0x0000001fff057819 */ /* 0x000fe20000011410 */
[----:B------:R-:W-:Y:S01]  /*1ae0*/  IMAD R0, R250, c[0x0][0x20c], R0 ;  /* 0x00008300fa007a24 */ /* 0x000fe200078e0200 */
[----:B------:R1:W-:Y:S01]  /*1af0*/  LDGSTS.E.BYPASS.LTC128B.128 [R240+0x17080], [R10.64+0x180], !P4 ;  /* 0x170801800af07fae */ /* 0x0003e2000e101d50 */
[----:B------:R-:W-:Y:S01]  /*1b00*/  IMAD.WIDE.U32 R32, R4, c[0x0][0x278], R6 ;  /* 0x00009e0004207a25 */ /* 0x000fe200078e0006 */
[----:B------:R-:W-:Y:S01]  /*1b10*/  SHF.R.S32.HI R4, RZ, 0x5, R16 ;  /* 0x00000005ff047819 */ /* 0x000fe20000011410 */
[----:B------:R-:W-:Y:S01]  /*1b20*/  CS2R R102, SRZ ;  /* 0x0000000000667805 */ /* 0x000fe2000001ff00 */
[----:B------:R-:W-:Y:S01]  /*1b30*/  ISETP.GE.AND P4, PT, R24, c[0x0][0x16c], PT ;  /* 0x00005b0018007a0c */ /* 0x000fe20003f86270 */
[----:B------:R-:W-:Y:S01]  /*1b40*/  IMAD.IADD R3, R3, 0x1, R0 ;  /* 0x0000000103037824 */ /* 0x000fe200078e0200 */
[-C--:B------:R-:W-:Y:S01]  /*1b50*/  LEA.HI R6, R5, R4.reuse, RZ, 0x2 ;  /* 0x0000000405067211 */ /* 0x080fe200078f10ff */
[----:B------:R-:W-:Y:S01]  /*1b60*/  IMAD.U32 R0, RZ, RZ, UR13 ;  /* 0x0000000dff007e24 */ /* 0x000fe2000f8e00ff */
[----:B------:R-:W-:Y:S01]  /*1b70*/  LEA.HI R5, R4, R4, RZ, 0x1 ;  /* 0x0000000404057211 */ /* 0x000fe200078f08ff */
[----:B------:R2:W-:Y:S01]  /*1b80*/  STL.64 [R1+0x20], R32 ;  /* 0x0000202001007387 */ /* 0x0005e20000100a00 */
[----:B------:R-:W-:Y:S01]  /*1b90*/  IADD3 R28, R33, UR6, RZ ;  /* 0x00000006211c7c10 */ /* 0x000fe2000fffe0ff */
[----:B------:R-:W-:Y:S01]  /*1ba0*/  IMAD.WIDE.U32 R2, R0, c[0x0][0x210], R2 ;  /* 0x0000840000027a25 */ /* 0x000fe200078e0002 */
[----:B------:R-:W-:Y:S01]  /*1bb0*/  @!P0 IADD3 R0, P1, R32, UR18, RZ ;  /* 0x0000001220008c10 */ /* 0x000fe2000ff3e0ff */
[----:B------:R-:W-:Y:S01]  /*1bc0*/  CS2R R100, SRZ ;  /* 0x0000000000647805 */ /* 0x000fe2000001ff00 */
[----:B------:R-:W-:Y:S01]  /*1bd0*/  LOP3.LUT R7, R5, 0xfffffffe, RZ, 0xc0, !PT ;  /* 0xfffffffe05077812 */ /* 0x000fe200078ec0ff */
[----:B------:R4:W-:Y:S01]  /*1be0*/  STL [R1+0x38], R28 ;  /* 0x0000381c01007387 */ /* 0x0009e20000100800 */
[----:B------:R-:W-:Y:S01]  /*1bf0*/  IADD3 R3, R3, UR7, RZ ;  /* 0x0000000703037c10 */ /* 0x000fe2000fffe0ff */
[----:B------:R-:W-:Y:S01]  /*1c00*/  ULDC.64 UR6, c[0x0][0x208] ;  /* 0x0000820000067ab9 */ /* 0x000fe20000000a00 */
[----:B------:R-:W-:Y:S01]  /*1c10*/  @!P0 IADD3.X R5, R28, UR21, RZ, P1, !PT ;  /* 0x000000151c058c10 */ /* 0x000fe20008ffe4ff */
[----:B------:R-:W-:Y:S01]  /*1c20*/  UIMAD UR19, UR19, UR6, URZ ;  /* 0x00000006131372a4 */ /* 0x000fe2000f8e023f */
[----:B------:R-:W-:Y:S01]  /*1c30*/  LOP3.LUT R6, R6, 0xfffffffc, RZ, 0xc0, !PT ;  /* 0xfffffffc06067812 */ /* 0x000fe200078ec0ff */
[----:B------:R-:W-:Y:S01]  /*1c40*/  UIMAD.WIDE.U32 UR24, UR11, UR6, URZ ;  /* 0x000000060b1872a5 */ /* 0x000fe2000f8e003f */
[----:B------:R-:W-:Y:S01]  /*1c50*/  @!P0 LEA R14, P1, R0, c[0x0][0x258], 0x2 ;  /* 0x00009600000e8a11 */ /* 0x000fe200078210ff */
[----:B------:R-:W-:Y:S01]  /*1c60*/  UIMAD UR19, UR11, UR7, UR19 ;  /* 0x000000070b1372a4 */ /* 0x000fe2000f8e0213 */
[----:B------:R-:W-:Y:S01]  /*1c70*/  SEL R243, RZ, 0x8, P4 ;  /* 0x00000008fff37807 */ /* 0x000fe20002000000 */
[----:B---3--:R-:W-:Y:S01]  /*1c80*/  IMAD.IADD R23, R4, 0x1, -R6 ;  /* 0x0000000104177824 */ /* 0x008fe200078e0a06 */
[----:B------:R-:W-:Y:S01]  /*1c90*/  @!P0 LEA.HI.X R15, R0, c[0x0][0x25c], R5, 0x2, P1 ;  /* 0x00009700000f8a11 */ /* 0x000fe200008f1405 */
[----:B------:R-:W-:Y:S01]  /*1ca0*/  IMAD.U32 R0, RZ, RZ, UR14 ;  /* 0x0000000eff007e24 */ /* 0x000fe2000f8e00ff */
[----:B------:R-:W-:Y:S01]  /*1cb0*/  SHF.R.S32.HI R5, RZ, 0x2, R20 ;  /* 0x00000002ff057819 */ /* 0x000fe20000011414 */
[----:B------:R-:W-:Y:S01]  /*1cc0*/  UIADD3 UR19, UR25, UR19, URZ ;  /* 0x0000001319137290 */ /* 0x000fe2000fffe03f */
[----:B------:R-:W-:Y:S01]  /*1cd0*/  IMAD.MOV.U32 R6, RZ, RZ, R18 ;  /* 0x000000ffff067224 */ /* 0x000fe200078e0012 */
[----:B------:R-:W-:Y:S01]  /*1ce0*/  ISETP.GE.AND P4, PT, R25, c[0x0][0x1fc], PT ;  /* 0x00007f0019007a0c */ /* 0x000fe20003f86270 */
[----:B-1----:R-:W-:Y:S01]  /*1cf0*/  IMAD.SHL.U32 R10, R27, 0x8, RZ ;  /* 0x000000081b0a7824 */ /* 0x002fe200078e00ff */
[----:B------:R-:W-:Y:S01]  /*1d00*/  SEL R31, RZ, 0x1, P2 ;  /* 0x00000001ff1f7807 */ /* 0x000fe20001000000 */
[----:B------:R-:W-:Y:S01]  /*1d10*/  CS2R R98, SRZ ;  /* 0x0000000000627805 */ /* 0x000fe2000001ff00 */
[----:B------:R-:W-:Y:S01]  /*1d20*/  ISETP.GE.AND P2, PT, R24, c[0x0][0x1fc], PT ;  /* 0x00007f0018007a0c */ /* 0x000fe20003f46270 */
[----:B--2---:R-:W-:Y:S01]  /*1d30*/  IMAD.WIDE.U32 R32, R0, c[0x0][0x218], R2 ;  /* 0x0000860000207a25 */ /* 0x004fe200078e0002 */
[----:B------:R-:W-:Y:S01]  /*1d40*/  CS2R R96, SRZ ;  /* 0x0000000000607805 */ /* 0x000fe2000001ff00 */
[----:B------:R-:W-:Y:S01]  /*1d50*/  CS2R R94, SRZ ;  /* 0x00000000005e7805 */ /* 0x000fe2000001ff00 */
[----:B------:R-:W-:Y:S01]  /*1d60*/  SEL R242, RZ, 0x8, P2 ;  /* 0x00000008fff27807 */ /* 0x000fe20001000000 */
[----:B----4-:R-:W-:Y:S01]  /*1d70*/  IMAD.IADD R28, R4, 0x1, -R7 ;  /* 0x00000001041c7824 */ /* 0x010fe200078e0a07 */
[----:B------:R-:W-:Y:S01]  /*1d80*/  SHF.R.S32.HI R4, RZ, 0x1f, R20 ;  /* 0x0000001fff047819 */ /* 0x000fe20000011414 */
[----:B------:R-:W-:Y:S01]  /*1d90*/  IMAD.U32 R2, RZ, RZ, UR24 ;  /* 0x00000018ff027e24 */ /* 0x000fe2000f8e00ff */
[----:B------:R-:W-:Y:S01]  /*1da0*/  IADD3 R29, R33, UR22, RZ ;  /* 0x00000016211d7c10 */ /* 0x000fe2000fffe0ff */
[----:B------:R-:W-:Y:S01]  /*1db0*/  IMAD.U32 R3, RZ, RZ, UR25 ;  /* 0x00000019ff037e24 */ /* 0x000fe2000f8e00ff */
[----:B------:R-:W-:Y:S01]  /*1dc0*/  LEA.HI R0, R4, R5, RZ, 0x3 ;  /* 0x0000000504007211 */ /* 0x000fe200078f18ff */
[----:B------:R1:W-:Y:S01]  /*1dd0*/  STL.64 [R1], R32 ;  /* 0x0000002001007387 */ /* 0x0003e20000100a00 */
[----:B------:R-:W-:Y:S01]  /*1de0*/  LEA R8, P1, R2, R32, 0x6 ;  /* 0x0000002002087211 */ /* 0x000fe200078230ff */
[----:B------:R-:W-:Y:S01]  /*1df0*/  IMAD.U32 R4, RZ, RZ, UR14 ;  /* 0x0000000eff047e24 */ /* 0x000fe2000f8e00ff */
[----:B------:R-:W-:Y:S01]  /*1e00*/  LOP3.LUT R3, R0, 0xfffffff8, RZ, 0xc0, !PT ;  /* 0xfffffff800037812 */ /* 0x000fe200078ec0ff */
[----:B------:R-:W-:Y:S01]  /*1e10*/  IMAD.U32 R0, RZ, RZ, UR19 ;  /* 0x00000013ff007e24 */ /* 0x000fe2000f8e00ff */
[----:B------:R-:W-:Y:S01]  /*1e20*/  IADD3 R7, R19, UR4, RZ ;  /* 0x0000000413077c10 */ /* 0x000fe2000fffe0ff */
[----:B------:R2:W-:Y:S01]  /*1e30*/  STL [R1+0x10], R29 ;  /* 0x0000101d01007387 */ /* 0x0005e20000100800 */
[----:B------:R-:W-:Y:S01]  /*1e40*/  IMAD.WIDE.U32 R34, R4, c[0x0][0x240], R12 ;  /* 0x0000900004227a25 */ /* 0x000fe200078e000c */
[----:B------:R-:W-:Y:S01]  /*1e50*/  ULDC.64 UR4, c[0x0][0x290] ;  /* 0x0000a40000047ab9 */ /* 0x000fe20000000a00 */
[----:B------:R-:W-:Y:S01]  /*1e60*/  CS2R R92, SRZ ;  /* 0x00000000005c7805 */ /* 0x000fe2000001ff00 */
[----:B------:R-:W-:Y:S01]  /*1e70*/  UIMAD UR4, UR9, UR4, URZ ;  /* 0x00000004090472a4 */ /* 0x000fe2000f8e023f */
[----:B------:R-:W-:Y:S01]  /*1e80*/  IMAD.IADD R19, R5, 0x1, -R3 ;  /* 0x0000000105137824 */ /* 0x000fe200078e0a03 */
[----:B------:R-:W-:Y:S01]  /*1e90*/  LEA.HI.X R5, R2, R29, R0, 0x6, P1 ;  /* 0x0000001d02057211 */ /* 0x000fe200008f3400 */
[----:B------:R-:W-:Y:S01]  /*1ea0*/  IMAD.U32 R0, RZ, RZ, UR14 ;  /* 0x0000000eff007e24 */ /* 0x000fe2000f8e00ff */
[----:B------:R-:W-:Y:S01]  /*1eb0*/  LOP3.LUT R2, R17, 0xfffffff0, RZ, 0xc0, !PT ;  /* 0xfffffff011027812 */ /* 0x000fe200078ec0ff */
[----:B------:R-:W-:Y:S01]  /*1ec0*/  UIMAD UR4, UR14, UR5, UR4 ;  /* 0x000000050e0472a4 */ /* 0x000fe2000f8e0204 */
[C---:B------:R-:W-:Y:S01]  /*1ed0*/  ISETP.GE.AND P1, PT, R25.reuse, c[0x0][0x16c], PT ;  /* 0x00005b0019007a0c */ /* 0x040fe20003f26270 */
[----:B------:R-:W-:Y:S01]  /*1ee0*/  IMAD.WIDE.U32 R36, R0, c[0x0][0x290], R6 ;  /* 0x0000a40000247a25 */ /* 0x000fe200078e0006 */
[----:B------:R-:W-:Y:S01]  /*1ef0*/  LOP3.LUT R3, R16, 0xffffffe0, RZ, 0xc0, !PT ;  /* 0xffffffe010037812 */ /* 0x000fe200078ec0ff */
[----:B------:R-:W-:Y:S01]  /*1f00*/  STL.64 [R1+0x30], R34 ;  /* 0x0000302201007387 */ /* 0x000fe20000100a00 */
[----:B------:R-:W-:Y:S01]  /*1f10*/  CS2R R90, SRZ ;  /* 0x00000000005a7805 */ /* 0x000fe2000001ff00 */
[C---:B------:R-:W-:Y:S01]  /*1f20*/  IMAD.IADD R2, R248.reuse, 0x1, -R2 ;  /* 0x00000001f8027824 */ /* 0x040fe200078e0a02 */
[----:B------:R-:W-:Y:S01]  /*1f30*/  CS2R R88, SRZ ;  /* 0x0000000000587805 */ /* 0x000fe2000001ff00 */
[C---:B------:R-:W-:Y:S01]  /*1f40*/  IMAD.IADD R0, R248.reuse, 0x1, -R3 ;  /* 0x00000001f8007824 */ /* 0x040fe200078e0a03 */
[----:B------:R3:W-:Y:S01]  /*1f50*/  STL.64 [R1+0x18], R36 ;  /* 0x0000182401007387 */ /* 0x0007e20000100a00 */
[----:B------:R-:W-:Y:S01]  /*1f60*/  @!P0 IMAD.SHL.U32 R3, R248, 0x10, RZ ;  /* 0x00000010f8038824 */ /* 0x000fe200078e00ff */
[----:B------:R-:W-:Y:S01]  /*1f70*/  SHF.R.S32.HI R6, RZ, 0x1f, R2 ;  /* 0x0000001fff067819 */ /* 0x000fe20000011402 */
[----:B------:R-:W-:Y:S01]  /*1f80*/  CS2R R86, SRZ ;  /* 0x0000000000567805 */ /* 0x000fe2000001ff00 */
[----:B-1----:R-:W-:Y:S01]  /*1f90*/  SEL R32, RZ, 0x1, P3 ;  /* 0x00000001ff207807 */ /* 0x002fe20001800000 */
[----:B------:R-:W-:Y:S01]  /*1fa0*/  CS2R R84, SRZ ;  /* 0x0000000000547805 */ /* 0x000fe2000001ff00 */
[C---:B------:R-:W-:Y:S01]  /*1fb0*/  ISETP.GE.AND P3, PT, R26.reuse, c[0x0][0x1fc], PT ;  /* 0x00007f001a007a0c */ /* 0x040fe20003f66270 */
[----:B------:R1:W-:Y:S01]  /*1fc0*/  @!P0 LDGSTS.E.BYPASS.LTC128B.128 [R3+0x20080], [R14.64] ;  /* 0x200800000e038fae */ /* 0x0003e2000b901d50 */
[----:B--2---:R-:W-:Y:S01]  /*1fd0*/  SEL R29, RZ, 0xffffffff, P5 ;  /* 0xffffffffff1d7807 */ /* 0x004fe20002800000 */
[----:B------:R-:W-:Y:S01]  /*1fe0*/  CS2R R82, SRZ ;  /* 0x0000000000527805 */ /* 0x000fe2000001ff00 */
[----:B------:R-:W-:Y:S01]  /*1ff0*/  ISETP.GE.AND P5, PT, R26, c[0x0][0x1fc], PT ;  /* 0x00007f001a007a0c */ /* 0x000fe20003fa6270 */
[----:B------:R-:W0:Y:S01]  /*2000*/  LDGDEPBAR ;  /* 0x00000000000079af */ /* 0x000e220000000000 */
[----:B------:R-:W-:Y:S01]  /*2010*/  SEL R26, RZ, 0x4, P1 ;  /* 0x00000004ff1a7807 */ /* 0x000fe20000800000 */
[----:B------:R-:W-:Y:S01]  /*2020*/  CS2R R80, SRZ ;  /* 0x0000000000507805 */ /* 0x000fe2000001ff00 */
[----:B------:R-:W-:Y:S01]  /*2030*/  ISETP.GE.AND P1, PT, R25, c[0x0][0x1fc], PT ;  /* 0x00007f0019007a0c */ /* 0x000fe20003f26270 */
[----:B------:R-:W-:Y:S01]  /*2040*/  CS2R R78, SRZ ;  /* 0x00000000004e7805 */ /* 0x000fe2000001ff00 */
[----:B------:R-:W-:Y:S01]  /*2050*/  SEL R25, RZ, 0xffffffff, P3 ;  /* 0xffffffffff197807 */ /* 0x000fe20001800000 */
[----:B------:R-:W-:Y:S01]  /*2060*/  CS2R R76, SRZ ;  /* 0x00000000004c7805 */ /* 0x000fe2000001ff00 */
[----:B------:R-:W-:Y:S01]  /*2070*/  ISETP.GE.AND P3, PT, R24, c[0x0][0x1fc], PT ;  /* 0x00007f0018007a0c */ /* 0x000fe20003f66270 */
[----:B------:R-:W-:Y:S01]  /*2080*/  CS2R R74, SRZ ;  /* 0x00000000004a7805 */ /* 0x000fe2000001ff00 */
[----:B------:R-:W-:Y:S01]  /*2090*/  SEL R24, RZ, 0x4, P1 ;  /* 0x00000004ff187807 */ /* 0x000fe20000800000 */
[----:B------:R-:W-:Y:S01]  /*20a0*/  CS2R R72, SRZ ;  /* 0x0000000000487805 */ /* 0x000fe2000001ff00 */
[----:B------:R-:W-:Y:S01]  /*20b0*/  LEA R4, P1, R8, c[0x0][0x1f0], 0x1 ;  /* 0x00007c0008047a11 */ /* 0x000fe200078208ff */
[----:B------:R-:W-:Y:S01]  /*20c0*/  CS2R R70, SRZ ;  /* 0x0000000000467805 */ /* 0x000fe2000001ff00 */
[----:B------:R-:W-:Y:S01]  /*20d0*/  LEA.HI R230, R6, R2, RZ, 0x3 ;  /* 0x0000000206e67211 */ /* 0x000fe200078f18ff */
[----:B------:R-:W-:Y:S01]  /*20e0*/  CS2R R68, SRZ ;  /* 0x0000000000447805 */ /* 0x000fe2000001ff00 */
[----:B------:R-:W-:Y:S01]  /*20f0*/  SHF.R.S32.HI R7, RZ, 0x1f, R0 ;  /* 0x0000001fff077819 */ /* 0x000fe20000011400 */
[----:B------:R-:W-:Y:S01]  /*2100*/  CS2R R66, SRZ ;  /* 0x0000000000427805 */ /* 0x000fe2000001ff00 */
[----:B------:R-:W-:Y:S01]  /*2110*/  LEA.HI.X R5, R8, c[0x0][0x1f4], R5, 0x1, P1 ;  /* 0x00007d0008057a11 */ /* 0x000fe200008f0c05 */
[----:B------:R-:W-:Y:S01]  /*2120*/  CS2R R64, SRZ ;  /* 0x0000000000407805 */ /* 0x000fe2000001ff00 */
[----:B------:R-:W-:Y:S01]  /*2130*/  ISETP.LT.OR P1, PT, R9, 0x1, P6 ;  /* 0x000000010900780c */ /* 0x000fe20003721670 */
[----:B------:R-:W-:Y:S01]  /*2140*/  CS2R R62, SRZ ;  /* 0x00000000003e7805 */ /* 0x000fe2000001ff00 */
[----:B------:R-:W-:Y:S01]  /*2150*/  LEA.HI R16, R7, R0, RZ, 0x2 ;  /* 0x0000000007107211 */ /* 0x000fe200078f10ff */
[----:B------:R-:W-:Y:S01]  /*2160*/  CS2R R60, SRZ ;  /* 0x00000000003c7805 */ /* 0x000fe2000001ff00 */
[C---:B-1----:R-:W-:Y:S01]  /*2170*/  LOP3.LUT R3, R230.reuse, 0xfffffff8, RZ, 0xc0, !PT ;  /* 0xfffffff8e6037812 */ /* 0x042fe200078ec0ff */
[----:B------:R-:W-:Y:S01]  /*2180*/  IMAD.SHL.U32 R230, R230, 0x40, RZ ;  /* 0x00000040e6e67824 */ /* 0x000fe200078e00ff */
[----:B------:R-:W-:Y:S01]  /*2190*/  LOP3.LUT R6, R16, 0x7ffffffc, RZ, 0xc0, !PT ;  /* 0x7ffffffc10067812 */ /* 0x000fe200078ec0ff */
[----:B------:R-:W-:Y:S01]  /*21a0*/  CS2R R58, SRZ ;  /* 0x00000000003a7805 */ /* 0x000fe2000001ff00 */
[----:B------:R-:W-:Y:S01]  /*21b0*/  LEA.HI R7, R22, R248, RZ, 0x7 ;  /* 0x000000f816077211 */ /* 0x000fe200078f38ff */
[----:B------:R-:W-:Y:S01]  /*21c0*/  IMAD.IADD R13, R2, 0x1, -R3 ;  /* 0x00000001020d7824 */ /* 0x000fe200078e0a03 */
[C---:B------:R-:W-:Y:S01]  /*21d0*/  ISETP.LT.OR P2, PT, R9.reuse, 0x1, P5 ;  /* 0x000000010900780c */ /* 0x040fe20002f41670 */
[----:B------:R-:W-:Y:S01]  /*21e0*/  IMAD.SHL.U32 R2, R30, 0x40, RZ ;  /* 0x000000401e027824 */ /* 0x000fe200078e00ff */
[----:B------:R-:W-:Y:S01]  /*21f0*/  SHF.R.S32.HI R12, RZ, 0x7, R7 ;  /* 0x00000007ff0c7819 */ /* 0x000fe20000011407 */
[----:B------:R-:W-:Y:S01]  /*2200*/  IMAD.IADD R11, R0, 0x1, -R6 ;  /* 0x00000001000b7824 */ /* 0x000fe200078e0a06 */
[----:B------:R1:W-:Y:S01]  /*2210*/  LDGSTS.E.BYPASS.LTC128B.128 [R240+0x18080], [R4.64], !P1 ;  /* 0x1808000004f07fae */ /* 0x0003e2000c901d50 */
[----:B------:R-:W-:Y:S01]  /*2220*/  IMAD.SHL.U32 R3, R250, 0x8, RZ ;  /* 0x00000008fa037824 */ /* 0x000fe200078e00ff */
[----:B------:R-:W-:Y:S01]  /*2230*/  LOP3.LUT R0, R2, 0x1c0, RZ, 0xc0, !PT ;  /* 0x000001c002007812 */ /* 0x000fe200078ec0ff */
[----:B------:R-:W-:Y:S01]  /*2240*/  IMAD.SHL.U32 R7, R28, 0x10, RZ ;  /* 0x000000101c077824 */ /* 0x000fe200078e00ff */
[----:B------:R-:W-:Y:S01]  /*2250*/  ISETP.LT.OR P1, PT, R9, 0x1, P4 ;  /* 0x000000010900780c */ /* 0x000fe20002721670 */
[----:B------:R-:W-:Y:S01]  /*2260*/  IMAD.SHL.U32 R6, R21, 0x20, RZ ;  /* 0x0000002015067824 */ /* 0x000fe200078e00ff */
[----:B------:R-:W-:Y:S01]  /*2270*/  LOP3.LUT R3, R3, 0x8, RZ, 0xc0, !PT ;  /* 0x0000000803037812 */ /* 0x000fe200078ec0ff */
[----:B------:R-:W-:Y:S01]  /*2280*/  CS2R R56, SRZ ;  /* 0x0000000000387805 */ /* 0x000fe2000001ff00 */
[--C-:B------:R-:W-:Y:S01]  /*2290*/  SHF.R.U32.HI R2, RZ, 0x3, R0.reuse ;  /* 0x00000003ff027819 */ /* 0x100fe20000011600 */
[----:B------:R1:W-:Y:S01]  /*22a0*/  LDGSTS.E.BYPASS.LTC128B.128 [R240+0x1a080], [R4.64+0x80], !P2 ;  /* 0x1a08008004f07fae */ /* 0x0003e2000d101d50 */
[----:B------:R-:W-:Y:S01]  /*22b0*/  LOP3.LUT R7, R0, 0x10, R7, 0xf8, !PT ;  /* 0x0000001000077812 */ /* 0x000fe200078ef807 */
[----:B------:R-:W-:Y:S01]  /*22c0*/  CS2R R54, SRZ ;  /* 0x0000000000367805 */ /* 0x000fe2000001ff00 */
[----:B------:R-:W-:Y:S01]  /*22d0*/  LOP3.LUT R8, R2, R3, R0, 0x1e, !PT ;  /* 0x0000000302087212 */ /* 0x000fe200078e1e00 */
[----:B------:R-:W-:Y:S01]  /*22e0*/  CS2R R52, SRZ ;  /* 0x0000000000347805 */ /* 0x000fe2000001ff00 */
[----:B------:R-:W-:Y:S01]  /*22f0*/  LOP3.LUT R0, R6, 0x20, RZ, 0xc0, !PT ;  /* 0x0000002006007812 */ /* 0x000fe200078ec0ff */
[----:B------:R-:W-:Y:S01]  /*2300*/  IMAD.U32 R6, RZ, RZ, UR6 ;  /* 0x00000006ff067e24 */ /* 0x000fe2000f8e00ff */
[----:B------:R-:W-:Y:S01]  /*2310*/  LOP3.LUT R17, R2, R7, R3, 0x1e, !PT ;  /* 0x0000000702117212 */ /* 0x000fe200078e1e03 */
[----:B------:R-:W-:Y:S01]  /*2320*/  IMAD.U32 R7, RZ, RZ, UR7 ;  /* 0x00000007ff077e24 */ /* 0x000fe2000f8e00ff */
[C---:B------:R-:W-:Y:S01]  /*2330*/  ISETP.LT.OR P2, PT, R9.reuse, 0x1, P3 ;  /* 0x000000010900780c */ /* 0x040fe20001f41670 */
[----:B------:R1:W-:Y:S01]  /*2340*/  LDGSTS.E.BYPASS.LTC128B.128 [R240+0x1c080], [R4.64+0x100], !P1 ;  /* 0x1c08010004f07fae */ /* 0x0003e2000c901d50 */
[----:B------:R-:W-:Y:S01]  /*2350*/  LEA.HI R3, R12, R12, RZ, 0x1 ;  /* 0x0000000c0c037211 */ /* 0x000fe200078f08ff */
[----:B------:R-:W-:Y:S01]  /*2360*/  CS2R R50, SRZ ;  /* 0x0000000000327805 */ /* 0x000fe2000001ff00 */
[C---:B------:R-:W-:Y:S01]  /*2370*/  ISETP.LT.OR P6, PT, R9.reuse, 0x21, P6 ;  /* 0x000000210900780c */ /* 0x040fe200037c1670 */
[----:B------:R-:W-:Y:S01]  /*2380*/  CS2R R48, SRZ ;  /* 0x0000000000307805 */ /* 0x000fe2000001ff00 */
[C---:B------:R-:W-:Y:S01]  /*2390*/  ISETP.LT.OR P5, PT, R9.reuse, 0x21, P5 ;  /* 0x000000210900780c */ /* 0x040fe20002fa1670 */
[----:B------:R-:W-:Y:S01]  /*23a0*/  CS2R R46, SRZ ;  /* 0x00000000002e7805 */ /* 0x000fe2000001ff00 */
[C---:B------:R-:W-:Y:S01]  /*23b0*/  ISETP.LT.OR P4, PT, R9.reuse, 0x21, P4 ;  /* 0x000000210900780c */ /* 0x040fe20002781670 */
[----:B------:R-:W-:Y:S01]  /*23c0*/  CS2R R44, SRZ ;  /* 0x00000000002c7805 */ /* 0x000fe2000001ff00 */
        /* <DEDUP_REMOVED lines=17> */
[----:B------:R1:W-:Y:S01]  /*24e0*/  LDGSTS.E.BYPASS.LTC128B.128 [R240+0x1e080], [R4.64+0x180], !P2 ;  /* 0x1e08018004f07fae */ /* 0x0003e2000d101d50 */
[----:B------:R-:W-:Y:S01]  /*24f0*/  SHF.R.U32.HI R6, RZ, 0x3, R3 ;  /* 0x00000003ff067819 */ /* 0x000fe20000011603 */
[----:B------:R-:W-:Y:S01]  /*2500*/  ULDC.64 UR4, c[0x0][0x240] ;  /* 0x0000900000047ab9 */ /* 0x000fe20000000a00 */
[----:B------:R-:W-:Y:S01]  /*2510*/  IADD3.X R3, R33, UR21, RZ, P1, !PT ;  /* 0x0000001521037c10 */ /* 0x000fe20008ffe4ff */
[----:B------:R2:W-:Y:S01]  /*2520*/  LDGSTS.E.BYPASS.LTC128B.128 [R240+0x19080], [R8.64], !P6 ;  /* 0x1908000008f07fae */ /* 0x0005e2000f101d50 */
[----:B------:R-:W-:Y:S01]  /*2530*/  LEA R14, P1, R0, c[0x0][0x280], 0x2 ;  /* 0x0000a000000e7a11 */ /* 0x000fe200078210ff */
[----:B------:R-:W-:Y:S01]  /*2540*/  UIMAD UR4, UR9, UR4, URZ ;  /* 0x00000004090472a4 */ /* 0x000fe2000f8e023f */
[----:B------:R-:W-:Y:S01]  /*2550*/  LOP3.LUT R10, R10, 0x2, R31, 0xe2, !PT ;  /* 0x000000020a0a7812 */ /* 0x000fe200078ee21f */
[----:B------:R2:W-:Y:S01]  /*2560*/  LDGSTS.E.BYPASS.LTC128B.128 [R240+0x1b080], [R8.64+0x80], !P5 ;  /* 0x1b08008008f07fae */ /* 0x0005e2000e901d50 */
[----:B------:R-:W-:Y:S01]  /*2570*/  LEA.HI.X R15, R0, c[0x0][0x284], R3, 0x2, P1 ;  /* 0x0000a100000f7a11 */ /* 0x000fe200008f1403 */
[----:B------:R-:W-:Y:S01]  /*2580*/  UIMAD UR4, UR14, UR5, UR4 ;  /* 0x000000050e0472a4 */ /* 0x000fe2000f8e0204 */
        /* <DEDUP_REMOVED lines=9> */
[----:B------:R-:W-:Y:S01]  /*2620*/  IMAD.SHL.U32 R10, R23, 0x400, RZ ;  /* 0x00000400170a7824 */ /* 0x000fe200078e00ff */
[----:B------:R-:W-:Y:S01]  /*2630*/  LOP3.LUT R12, R7, R6, RZ, 0x3c, !PT ;  /* 0x00000006070c7212 */ /* 0x000fe200078e3cff */
[----:B------:R2:W-:Y:S01]  /*2640*/  LDGSTS.E.BYPASS.LTC128B.128 [R240+0x1f080], [R8.64+0x180], !P3 ;  /* 0x1f08018008f07fae */ /* 0x0005e2000d901d50 */
[----:B------:R-:W-:Y:S01]  /*2650*/  LOP3.LUT R3, R3, 0x1c0, RZ, 0xc0, !PT ;  /* 0x000001c003037812 */ /* 0x000fe200078ec0ff */
[----:B------:R-:W-:Y:S01]  /*2660*/  IMAD.SHL.U32 R22, R22, 0x2, RZ ;  /* 0x0000000216167824 */ /* 0x000fe200078e00ff */
[----:B------:R-:W-:Y:S01]  /*2670*/  LOP3.LUT R243, R243, R11, R26, 0xfe, !PT ;  /* 0x0000000bf3f37212 */ /* 0x000fe200078efe1a */
[----:B------:R-:W-:Y:S01]  /*2680*/  IMAD.SHL.U32 R11, R21, 0x8, RZ ;  /* 0x00000008150b7824 */ /* 0x000fe200078e00ff */
[----:B-1----:R-:W-:Y:S01]  /*2690*/  SEL R5, R16, 0xfffffff0, !P1 ;  /* 0xfffffff010057807 */ /* 0x002fe20004800000 */
[----:B------:R-:W-:Y:S01]  /*26a0*/  IMAD.IADD R4, R248, 0x1, -R0 ;  /* 0x00000001f8047824 */ /* 0x000fe200078e0a00 */
[----:B------:R-:W-:Y:S01]  /*26b0*/  SHF.R.U32.HI R6, RZ, 0x3, R3 ;  /* 0x00000003ff067819 */ /* 0x000fe20000011603 */
[----:B------:R2:W-:Y:S01]  /*26c0*/  STL [R1+0x2c], R33 ;  /* 0x00002c2101007387 */ /* 0x0005e20000100800 */
[----:B------:R-:W-:Y:S01]  /*26d0*/  LOP3.LUT R11, R3, 0x8, R11, 0xf8, !PT ;  /* 0x00000008030b7812 */ /* 0x000fe200078ef80b */
[----:B------:R-:W-:Y:S01]  /*26e0*/  IMAD R7, R4, 0x2, R10 ;  /* 0x0000000204077824 */ /* 0x000fe200078e020a */
[----:B------:R-:W-:Y:S01]  /*26f0*/  SEL R4, R246, 0xffffffe0, !P2 ;  /* 0xffffffe0f6047807 */ /* 0x000fe20005000000 */
[----:B------:R2:W-:Y:S01]  /*2700*/  STL [R1+0x28], R22 ;  /* 0x0000281601007387 */ /* 0x0005e20000100800 */
[----:B------:R-:W-:Y:S01]  /*2710*/  R2P PR, R30, 0x6 ;  /* 0x000000061e007804 */ /* 0x000fe20000000000 */
[----:B------:R-:W-:Y:S01]  /*2720*/  IMAD.IADD R12, R12, 0x1, R7 ;  /* 0x000000010c0c7824 */ /* 0x000fe200078e0207 */
[----:B------:R-:W-:Y:S01]  /*2730*/  LOP3.LUT R7, R6, R18, R3, 0x1e, !PT ;  /* 0x0000001206077212 */ /* 0x000fe200078e1e03 */
[----:B------:R-:W-:Y:S01]  /*2740*/  IMAD R0, R21, 0x200, R17 ;  /* 0x0000020015007824 */ /* 0x000fe200078e0211 */
[----:B------:R-:W-:Y:S01]  /*2750*/  LOP3.LUT R230, R230, 0xfffffe00, RZ, 0xc0, !PT ;  /* 0xfffffe00e6e67812 */ /* 0x000fe200078ec0ff */
[----:B------:R-:W-:Y:S01]  /*2760*/  IMAD.SHL.U32 R244, R12, 0x2, RZ ;  /* 0x000000020cf47824 */ /* 0x000fe200078e00ff */
        /* <DEDUP_REMOVED lines=8> */
[----:B------:R-:W-:Y:S01]  /*27f0*/  LOP3.LUT R236, R11, R6, RZ, 0x3c, !PT ;  /* 0x000000060bec7212 */ /* 0x000fe200078e3cff */
[----:B------:R-:W-:Y:S01]  /*2800*/  IMAD R11, R28, 0x400, R230 ;  /* 0x000004001c0b7824 */ /* 0x000fe200078e02e6 */
[-C--:B------:R-:W-:Y:S01]  /*2810*/  LOP3.LUT R6, R7, R230.reuse, RZ, 0xfc, !PT ;  /* 0x000000e607067212 */ /* 0x080fe200078efcff */
[----:B------:R-:W-:Y:S01]  /*2820*/  IMAD R229, R228, 0x2, R2 ;  /* 0x00000002e4e57824 */ /* 0x000fe200078e0202 */
[C---:B------:R-:W-:Y:S01]  /*2830*/  IADD3 R7, R244.reuse, 0x20280, RZ ;  /* 0x00020280f4077810 */ /* 0x040fe20007ffe0ff */
[----:B------:R-:W-:Y:S01]  /*2840*/  CS2R R42, SRZ ;  /* 0x00000000002a7805 */ /* 0x000fe2000001ff00 */
[----:B------:R-:W-:Y:S01]  /*2850*/  IADD3 R245, R244, 0x202c0, RZ ;  /* 0x000202c0f4f57810 */ /* 0x000fe20007ffe0ff */
[----:B------:R-:W-:Y:S01]  /*2860*/  CS2R R40, SRZ ;  /* 0x0000000000287805 */ /* 0x000fe2000001ff00 */
[C---:B------:R-:W-:Y:S01]  /*2870*/  IADD3 R230, R236.reuse, R230, R10 ;  /* 0x000000e6ece67210 */ /* 0x040fe20007ffe00a */
[----:B------:R-:W-:Y:S01]  /*2880*/  IMAD.IADD R236, R236, 0x1, R11 ;  /* 0x00000001ecec7824 */ /* 0x000fe200078e020b */
[----:B------:R-:W-:Y:S01]  /*2890*/  @P2 IADD3 R245, R7, -0x40, RZ ;  /* 0xffffffc007f52810 */ /* 0x000fe20007ffe0ff */
[----:B------:R-:W-:Y:S01]  /*28a0*/  @!P6 IMAD.SHL.U32 R7, R248, 0x10, RZ ;  /* 0x00000010f807e824 */ /* 0x000fe200078e00ff */
[----:B------:R-:W-:Y:S01]  /*28b0*/  SEL R246, R246, 0xffffffe0, !P1 ;  /* 0xffffffe0f6f67807 */ /* 0x000fe20004800000 */
[----:B------:R-:W-:Y:S01]  /*28c0*/  IMAD.SHL.U32 R230, R230, 0x2, RZ ;  /* 0x00000002e6e67824 */ /* 0x000fe200078e00ff */
[----:B------:R-:W-:Y:S01]  /*28d0*/  LEA R236, R236, 0x22280, 0x1 ;  /* 0x00022280ecec7811 */ /* 0x000fe200078e08ff */
[----:B------:R-:W-:Y:S01]  /*28e0*/  CS2R R38, SRZ ;  /* 0x0000000000267805 */ /* 0x000fe2000001ff00 */
[----:B------:R1:W-:Y:S01]  /*28f0*/  @!P6 LDGSTS.E.BYPASS.LTC128B.128 [R7+0x20180], [R14.64] ;  /* 0x201800000e07efae */ /* 0x0003e2000b901d50 */
[C---:B------:R-:W-:Y:S01]  /*2900*/  IMAD R231, R5.reuse, 0x2, R230 ;  /* 0x0000000205e77824 */ /* 0x040fe200078e02e6 */
[----:B---3--:R-:W-:Y:S01]  /*2910*/  CS2R R36, SRZ ;  /* 0x0000000000247805 */ /* 0x008fe2000001ff00 */
[----:B------:R-:W-:Y:S01]  /*2920*/  IMAD R237, R5, 0x2, R236 ;  /* 0x0000000205ed7824 */ /* 0x000fe200078e02ec */
[----:B------:R-:W0:Y:S01]  /*2930*/  LDGDEPBAR ;  /* 0x00000000000079af */ /* 0x000e220000000000 */
[----:B------:R-:W-:Y:S01]  /*2940*/  IMAD.IADD R247, R244, 0x1, R246 ;  /* 0x00000001f4f77824 */ /* 0x000fe200078e02f6 */
[----:B------:R-:W-:Y:S01]  /*2950*/  USHF.L.U64.HI UR7, UR6, 0x5, UR7 ;  /* 0x0000000506077899 */ /* 0x000fe20008010207 */
[----:B------:R-:W-:Y:S01]  /*2960*/  IMAD.SHL.U32 R0, R6, 0x2, RZ ;  /* 0x0000000206007824 */ /* 0x000fe200078e00ff */
[----:B------:R-:W-:Y:S01]  /*2970*/  IADD3 R252, -R22, UR8, RZ ;  /* 0x0000000816fc7c10 */ /* 0x000fe2000fffe1ff */
[----:B------:R-:W-:Y:S01]  /*2980*/  IMAD R228, R228, 0x2, R3 ;  /* 0x00000002e4e47824 */ /* 0x000fe200078e0203 */
[----:B------:R-:W-:Y:S01]  /*2990*/  USHF.L.U32 UR6, UR6, 0x5, URZ ;  /* 0x0000000506067899 */ /* 0x000fe2000800063f */
[----:B------:R-:W-:Y:S01]  /*29a0*/  IMAD.SHL.U32 R232, R232, 0x2, RZ ;  /* 0x00000002e8e87824 */ /* 0x000fe200078e00ff */
[----:B------:R-:W-:Y:S01]  /*29b0*/  ULDC UR8, c[0x0][0x198] ;  /* 0x0000660000087ab9 */ /* 0x000fe20000000800 */
[----:B------:R-:W-:-:S02]  /*29c0*/  IMAD.IADD R246, R246, 0x1, R245 ;  /* 0x00000001f6f67824 */ /* 0x000fc400078e02f5 */
[C---:B------:R-:W-:Y:S02]  /*29d0*/  IMAD R234, R4.reuse, 0x2, R230 ;  /* 0x0000000204ea7824 */ /* 0x040fe400078e02e6 */
[C---:B------:R-:W-:Y:S02]  /*29e0*/  IMAD R239, R4.reuse, 0x2, R236 ;  /* 0x0000000204ef7824 */ /* 0x040fe400078e02ec */
[C---:B------:R-:W-:Y:S02]  /*29f0*/  IMAD R233, R4.reuse, 0x2, R231 ;  /* 0x0000000204e97824 */ /* 0x040fe400078e02e7 */
[----:B------:R-:W-:Y:S01]  /*2a00*/  IMAD R238, R4, 0x2, R237 ;  /* 0x0000000204ee7824 */ /* 0x000fe200078e02ed */
[----:B-1----:R-:W-:-:S05]  /*2a10*/  IADD3 R7, R35, UR4, RZ ;  /* 0x0000000423077c10 */ /* 0x002fca000fffe0ff */
[----:B------:R2:W-:Y:S02]  /*2a20*/  STL [R1+0x3c], R7 ;  /* 0x00003c0701007387 */ /* 0x0005e40000100800 */
.L_x_978:
        /* <DEDUP_REMOVED lines=20> */
[C---:B--2---:R-:W-:Y:S08]  /*2b70*/  HMMA.16816.F32 R12, R16.reuse, R20, RZ ;  /* 0x00000014100c723c */ /* 0x044ff000000018ff */
[----:B------:R-:W-:Y:S01]  /*2b80*/  HMMA.16816.F32 R16, R16, R22, RZ ;  /* 0x000000161010723c */ /* 0x000fe200000018ff */
[----:B------:R-:W1:Y:S07]  /*2b90*/  LDSM.16.M88.4 R20, [R229+0x1080] ;  /* 0x00108000e514783b */ /* 0x000e6e0000000200 */
[C---:B---3--:R-:W-:Y:S08]  /*2ba0*/  HMMA.16816.F32 R4, R24.reuse, R28, R4 ;  /* 0x0000001c1804723c */ /* 0x048ff00000001804 */
[C---:B------:R-:W-:Y:S01]  /*2bb0*/  HMMA.16816.F32 R8, R24.reuse, R30, R8 ;  /* 0x0000001e1808723c */ /* 0x040fe20000001808 */
[----:B------:R-:W2:Y:S07]  /*2bc0*/  LDSM.16.M88.4 R28, [R233+0x10080] ;  /* 0x01008000e91c783b */ /* 0x000eae0000000200 */
[C---:B----4-:R-:W-:Y:S08]  /*2bd0*/  HMMA.16816.F32 R12, R24.reuse, R32, R12 ;  /* 0x00000020180c723c */ /* 0x050ff0000000180c */
[----:B------:R-:W-:Y:S01]  /*2be0*/  HMMA.16816.F32 R16, R24, R34, R16 ;  /* 0x000000221810723c */ /* 0x000fe20000001810 */
[----:B------:R-:W3:Y:S05]  /*2bf0*/  LDSM.16.M88.4 R24, [R228+0x1080] ;  /* 0x00108000e418783b */ /* 0x000eea0000000200 */
        /* <DEDUP_REMOVED lines=8> */
[C---:B--2---:R-:W-:Y:S08]  /*2c80*/  HMMA.16816.F32 R4, R28.reuse, R172, R4 ;  /* 0x000000ac1c04723c */ /* 0x044ff00000001804 */
[C---:B------:R-:W-:Y:S01]  /*2c90*/  HMMA.16816.F32 R8, R28.reuse, R174, R8 ;  /* 0x000000ae1c08723c */ /* 0x040fe20000001808 */
[----:B------:R-:W2:Y:S07]  /*2ca0*/  LDSM.16.M88.4 R172, [R3+0x2080] ;  /* 0x0020800003ac783b */ /* 0x000eae0000000200 */
[C---:B---3--:R-:W-:Y:S08]  /*2cb0*/  HMMA.16816.F32 R12, R28.reuse, R24, R12 ;  /* 0x000000181c0c723c */ /* 0x048ff0000000180c */
[----:B------:R-:W-:Y:S01]  /*2cc0*/  HMMA.16816.F32 R16, R28, R26, R16 ;  /* 0x0000001a1c10723c */ /* 0x000fe20000001810 */
[----:B------:R-:W3:Y:S05]  /*2cd0*/  LDSM.16.M88.4 R24, [R3+0x3080] ;  /* 0x003080000318783b */ /* 0x000eea0000000200 */
[----:B------:R-:W-:Y:S02]  /*2ce0*/  LDSM.16.M88.4 R28, [R234+0x12080] ;  /* 0x01208000ea1c783b */ /* 0x000fe40000000200 */
[C---:B----4-:R-:W-:Y:S08]  /*2cf0*/  HMMA.16816.F32 R4, R32.reuse, R168, R4 ;  /* 0x000000a82004723c */ /* 0x050ff00000001804 */
        /* <DEDUP_REMOVED lines=67> */
[----:B------:R-:W3:Y:S01]  /*3130*/  LDSM.16.M88.4 R24, [R228+0x7080] ;  /* 0x00708000e418783b */ /* 0x000ee20000000200 */
[----:B------:R-:W-:Y:S04]  /*3140*/  DEPBAR.LE SB0, 0x0 ;  /* 0x000080000000791a */ /* 0x000fe80000000000 */
[----:B------:R-:W-:Y:S02]  /*3150*/  BAR.SYNC.DEFER_BLOCKING 0x0 ;  /* 0x0000000000007b1d */ /* 0x000fe40000010000 */
[C---:B----4-:R-:W-:Y:S08]  /*3160*/  HMMA.16816.F32 R4, R164.reuse, R168, R4 ;  /* 0x000000a8a404723c */ /* 0x050ff00000001804 */
[C---:B------:R-:W-:Y:S08]  /*3170*/  HMMA.16816.F32 R8, R164.reuse, R170, R8 ;  /* 0x000000aaa408723c */ /* 0x040ff00000001808 */
[C---:B-1----:R-:W-:Y:S01]  /*3180*/  HMMA.16816.F32 R12, R164.reuse, R20, R12 ;  /* 0x00000014a40c723c */ /* 0x042fe2000000180c */
[----:B------:R-:W-:Y:S07]  /*3190*/  LDSM.16.M88.4 R32, [R230+0x18080] ;  /* 0x01808000e620783b */ /* 0x000fee0000000200 */
[----:B------:R-:W-:Y:S01]  /*31a0*/  HMMA.16816.F32 R16, R164, R22, R16 ;  /* 0x00000016a410723c */ /* 0x000fe20000001810 */
[----:B------:R-:W1:Y:S07]  /*31b0*/  LDSM.16.M88.4 R176, [R2+0x8080] ;  /* 0x0080800002b0783b */ /* 0x000e6e0000000200 */
[C---:B--2---:R-:W-:Y:S01]  /*31c0*/  HMMA.16816.F32 R4, R28.reuse, R172, R4 ;  /* 0x000000ac1c04723c */ /* 0x044fe20000001804 */
[----:B------:R-:W2:Y:S05]  /*31d0*/  LDSM.16.M88.4 R168, [R2+0x9080] ;  /* 0x0090800002a8783b */ /* 0x000eaa0000000200 */
[----:B------:R-:W-:Y:S02]  /*31e0*/  LDSM.16.M88.4 R164, [R231+0x18080] ;  /* 0x01808000e7a4783b */ /* 0x000fe40000000200 */
[C---:B------:R-:W-:Y:S03]  /*31f0*/  HMMA.16816.F32 R8, R28.reuse, R174, R8 ;  /* 0x000000ae1c08723c */ /* 0x040fe60000001808 */
[----:B------:R-:W4:Y:S05]  /*3200*/  LDSM.16.M88.4 R180, [R3+0x8080] ;  /* 0x0080800003b4783b */ /* 0x000f2a0000000200 */
[C---:B---3--:R-:W-:Y:S01]  /*3210*/  HMMA.16816.F32 R12, R28.reuse, R24, R12 ;  /* 0x000000181c0c723c */ /* 0x048fe2000000180c */
[----:B------:R-:W3:Y:S05]  /*3220*/  LDSM.16.M88.4 R172, [R3+0x9080] ;  /* 0x0090800003ac783b */ /* 0x000eea0000000200 */
        /* <DEDUP_REMOVED lines=10> */
[C---:B----4-:R-:W-:Y:S08]  /*32d0*/  HMMA.16816.F32 R20, R164.reuse, R180, R20 ;  /* 0x000000b4a414723c */ /* 0x050ff00000001814 */
[C---:B------:R-:W-:Y:S01]  /*32e0*/  HMMA.16816.F32 R24, R164.reuse, R182, R24 ;  /* 0x000000b6a418723c */ /* 0x040fe20000001818 */
[----:B------:R-:W2:Y:S07]  /*32f0*/  LDSM.16.M88.4 R180, [R228+0x8080] ;  /* 0x00808000e4b4783b */ /* 0x000eae0000000200 */
[C---:B---3--:R-:W-:Y:S08]  /*3300*/  HMMA.16816.F32 R28, R164.reuse, R172, R28 ;  /* 0x000000aca41c723c */ /* 0x048ff0000000181c */
        /* <DEDUP_REMOVED lines=334> */
[C---:B------:R-:W-:Y:S01]  /*47f0*/  LOP3.LUT P5, RZ, R242.reuse, 0x1, RZ, 0xc0, !PT ;  /* 0x00000001f2ff7812 */ /* 0x040fe200078ac0ff */
[----:B------:R-:W-:Y:S01]  /*4800*/  ULDC.64 UR4, c[0x0][0x208] ;  /* 0x0000820000047ab9 */ /* 0x000fe20000000a00 */
[----:B------:R-:W-:Y:S01]  /*4810*/  LOP3.LUT P4, RZ, R242, 0x2, RZ, 0xc0, !PT ;  /* 0x00000002f2ff7812 */ /* 0x000fe2000788c0ff */
[----:B------:R-:W3:Y:S01]  /*4820*/  LDL R200, [R1+0x10] ;  /* 0x0000100001c87983 */ /* 0x000ee20000100800 */
[----:B------:R-:W-:Y:S01]  /*4830*/  USHF.R.S32.HI UR18, URZ, 0x1f, UR9 ;  /* 0x0000001f3f127899 */ /* 0x000fe20008011409 */
[----:B------:R-:W-:Y:S01]  /*4840*/  IMAD.U32 R16, RZ, RZ, UR7 ;  /* 0x00000007ff107e24 */ /* 0x000fe2000f8e00ff */
        /* <DEDUP_REMOVED lines=18> */
[----:B------:R-:W-:Y:S02]  /*4970*/  ISETP.LT.OR P6, PT, R8, 0x1, !P5 ;  /* 0x000000010800780c */ /* 0x000fe40006fc1670 */
[----:B------:R-:W-:Y:S02]  /*4980*/  IADD3 R9, P3, P2, R202, UR4, R9 ;  /* 0x00000004ca097c10 */ /* 0x000fe4000fa7e009 */
[----:B-----5:R-:W-:Y:S02]  /*4990*/  LEA.HI.X.SX32 R15, R15, R201, 0x1, P1 ;  /* 0x000000c90f0f7211 */ /* 0x020fe400008f0eff */
[----:B------:R-:W-:Y:S02]  /*49a0*/  ISETP.LT.OR P1, PT, R8, 0x1, !P4 ;  /* 0x000000010800780c */ /* 0x000fe40006721670 */
[----:B------:R-:W-:Y:S02]  /*49b0*/  IADD3.X R16, R200, UR18, R16, P3, P2 ;  /* 0x00000012c8107c10 */ /* 0x000fe40009fe4410 */
        /* <DEDUP_REMOVED lines=8> */
[----:B------:R-:W-:Y:S01]  /*4a40*/  LEA.HI.X R11, R9, c[0x0][0x1f4], R16, 0x1, P3 ;  /* 0x00007d00090b7a11 */ /* 0x000fe200018f0c10 */
[----:B------:R1:W-:Y:S01]  /*4a50*/  LDGSTS.E.BYPASS.LTC128B.128 [R240+0x1a080], [R12.64+0x80], !P1 ;  /* 0x1a0800800cf07fae */ /* 0x0003e2000c901d50 */
        /* <DEDUP_REMOVED lines=8> */
[----:B------:R-:W-:Y:S05]  /*4ae0*/  @!P0 IMAD.SHL.U32 R8, R248, 0x10, RZ ;  /* 0x00000010f8088824 */ /* 0x000fea00078e00ff */
[----:B------:R1:W-:Y:S04]  /*4af0*/  LDGSTS.E.BYPASS.LTC128B.128 [R240+0x1e080], [R12.64+0x180], !P1 ;  /* 0x1e0801800cf07fae */ /* 0x0003e8000c901d50 */
[----:B------:R1:W-:Y:S04]  /*4b00*/  LDGSTS.E.BYPASS.LTC128B.128 [R240+0x19080], [R10.64], !P5 ;  /* 0x190800000af07fae */ /* 0x0003e8000e901d50 */
[----:B------:R1:W-:Y:S04]  /*4b10*/  LDGSTS.E.BYPASS.LTC128B.128 [R240+0x1b080], [R10.64+0x80], !P4 ;  /* 0x1b0800800af07fae */ /* 0x0003e8000e101d50 */
[----:B------:R1:W-:Y:S04]  /*4b20*/  LDGSTS.E.BYPASS.LTC128B.128 [R240+0x1d080], [R10.64+0x100], !P2 ;  /* 0x1d0801000af07fae */ /* 0x0003e8000d101d50 */
[----:B------:R1:W-:Y:S04]  /*4b30*/  LDGSTS.E.BYPASS.LTC128B.128 [R240+0x1f080], [R10.64+0x180], !P3 ;  /* 0x1f0801800af07fae */ /* 0x0003e8000d901d50 */
[----:B------:R1:W-:Y:S02]  /*4b40*/  @!P0 LDGSTS.E.BYPASS.LTC128B.128 [R8+0x20180], [R14.64] ;  /* 0x201800000e088fae */ /* 0x0003e4000b901d50 */
.L_x_976:
        /* <DEDUP_REMOVED lines=93> */
[C---:B------:R-:W-:Y:S01]  /*5120*/  LOP3.LUT P4, RZ, R243.reuse, 0x1, RZ, 0xc0, !PT ;  /* 0x00000001f3ff7812 */ /* 0x040fe2000788c0ff */
[----:B------:R-:W-:Y:S01]  /*5130*/  ULDC.64 UR4, c[0x0][0x178] ;  /* 0x00005e0000047ab9 */ /* 0x000fe20000000a00 */
[----:B------:R-:W-:Y:S01]  /*5140*/  LOP3.LUT P3, RZ, R243, 0x2, RZ, 0xc0, !PT ;  /* 0x00000002f3ff7812 */ /* 0x000fe2000786c0ff */
        /* <DEDUP_REMOVED lines=21> */
[C---:B------:R-:W-:Y:S02]  /*52a0*/  ISETP.LT.OR P6, PT, R4.reuse, 0x1, !P4 ;  /* 0x000000010400780c */ /* 0x040fe400067c1670 */
[----:B------:R-:W-:Y:S02]  /*52b0*/  ISETP.LT.OR P5, PT, R4, 0x1, !P3 ;  /* 0x000000010400780c */ /* 0x000fe40005fa1670 */
[----:B------:R-:W-:Y:S02]  /*52c0*/  IADD3 R5, P2, R226, UR19, RZ ;  /* 0x00000013e2057c10 */ /* 0x000fe4000ff5e0ff */
[----:B---3--:R-:W-:Y:S02]  /*52d0*/  LEA.HI.X.SX32 R11, R11, R225, 0x1, P1 ;  /* 0x000000e10b0b7211 */ /* 0x008fe400008f0eff */
[----:B------:R-:W-:Y:S02]  /*52e0*/  LEA R10, P1, R7, c[0x0][0x258], 0x2 ;  /* 0x00009600070a7a11 */ /* 0x000fe400078210ff */
[----:B------:R-:W-:Y:S02]  /*52f0*/  IADD3.X R12, R224, UR4, RZ, P2, !PT ;  /* 0x00000004e00c7c10 */ /* 0x000fe400097fe4ff */
        /* <DEDUP_REMOVED lines=24> */
.L_x_977:
        /* <DEDUP_REMOVED lines=218> */
.L_x_975:
[----:B------:R-:W-:Y:S05]  /*6220*/  @P1 EXIT ;  /* 0x000000000000194d */ /* 0x000fea0003800000 */
[----:B------:R-:W-:Y:S01]  /*6230*/  ULDC.64 UR4, c[0x0][0x338] ;  /* 0x0000ce0000047ab9 */ /* 0x000fe20000000a00 */
[----:B-1----:R-:W-:Y:S01]  /*6240*/  IMAD.U32 R8, RZ, RZ, UR14 ;  /* 0x0000000eff087e24 */ /* 0x002fe2000f8e00ff */
[----:B------:R-:W-:Y:S01]  /*6250*/  UISETP.NE.AND UP0, UPT, UR4, 0x1, UPT ;  /* 0x000000010400788c */ /* 0x000fe2000bf05270 */
[----:B------:R-:W-:Y:S01]  /*6260*/  IMAD.U32 R6, RZ, RZ, UR14 ;  /* 0x0000000eff067e24 */ /* 0x000fe2000f8e00ff */
[----:B------:R-:W-:Y:S02]  /*6270*/  UIMAD.WIDE.U32 UR6, UR13, UR5, URZ ;  /* 0x000000050d0672a5 */ /* 0x000fe4000f8e003f */
[----:B------:R-:W-:Y:S02]  /*6280*/  ULDC UR4, c[0x0][0x340] ;  /* 0x0000d00000047ab9 */ /* 0x000fe40000000800 */
[----:B------:R-:W-:-:S02]  /*6290*/  USHF.L.U32 UR15, UR15, 0xe, URZ ;  /* 0x0000000e0f0f7899 */ /* 0x000fc4000800063f */
[----:B------:R-:W-:-:S03]  /*62a0*/  USHF.R.S32.HI UR8, URZ, 0x1f, UR14 ;  /* 0x0000001f3f087899 */ /* 0x000fc6000801140e */
[----:B------:R-:W-:Y:S01]  /*62b0*/  @UP0 USHF.R.U32.HI UR13, URZ, UR4, UR7 ;  /* 0x000000043f0d0299 */ /* 0x000fe20008011607 */
[----:B------:R-:W-:Y:S01]  /*62c0*/  BAR.SYNC.DEFER_BLOCKING 0x1, 0x100 ;  /* 0x0044000000007b1d */ /* 0x000fe20000010000 */
[----:B------:R-:W-:Y:S01]  /*62d0*/  USHF.R.S32.HI UR7, URZ, 0x1f, UR15 ;  /* 0x0000001f3f077899 */ /* 0x000fe2000801140f */
[C---:B------:R-:W-:Y:S01]  /*62e0*/  IADD3 R2, P0, R248.reuse, UR15, RZ ;  /* 0x0000000ff8027c10 */ /* 0x040fe2000ff1e0ff */
[----:B------:R-:W-:Y:S02]  /*62f0*/  USHF.R.S32.HI UR6, URZ, 0x1f, UR13 ;  /* 0x0000001f3f067899 */ /* 0x000fe4000801140d */
[----:B------:R-:W-:Y:S01]  /*6300*/  IMAD.U32 R4, RZ, RZ, UR13 ;  /* 0x0000000dff047e24 */ /* 0x000fe2000f8e00ff */
[----:B------:R-:W-:Y:S01]  /*6310*/  ULDC.64 UR4, c[0x0][0x328] ;  /* 0x0000ca0000047ab9 */ /* 0x000fe20000000a00 */
[----:B------:R-:W-:Y:S01]  /*6320*/  LEA.HI.X.SX32 R3, R248, UR7, 0x1, P0 ;  /* 0x00000007f8037c11 */ /* 0x000fe200080f0eff */
[----:B------:R-:W-:Y:S01]  /*6330*/  UIMAD UR4, UR6, UR4, URZ ;  /* 0x00000004060472a4 */ /* 0x000fe2000f8e023f */
[----:B------:R-:W-:-:S03]  /*6340*/  IMAD.U32 R0, RZ, RZ, UR13 ;  /* 0x0000000dff007e24 */ /* 0x000fc6000f8e00ff */
[----:B------:R-:W-:Y:S01]  /*6350*/  UIMAD UR7, UR13, UR5, UR4 ;  /* 0x000000050d0772a4 */ /* 0x000fe2000f8e0204 */
[--C-:B------:R-:W-:Y:S02]  /*6360*/  IMAD.WIDE.U32 R4, R4, c[0x0][0x328], R2.reuse ;  /* 0x0000ca0004047a25 */ /* 0x100fe400078e0002 */
[----:B------:R-:W-:Y:S02]  /*6370*/  ULDC.64 UR4, c[0x0][0x300] ;  /* 0x0000c00000047ab9 */ /* 0x000fe40000000a00 */
[----:B------:R-:W-:Y:S01]  /*6380*/  UIMAD UR4, UR6, UR4, URZ ;  /* 0x00000004060472a4 */ /* 0x000fe2000f8e023f */
[----:B------:R-:W-:Y:S01]  /*6390*/  IADD3 R5, R5, UR7, RZ ;  /* 0x0000000705057c10 */ /* 0x000fe2000fffe0ff */
[----:B------:R-:W-:Y:S01]  /*63a0*/  IMAD.WIDE.U32 R2, R0, c[0x0][0x300], R2 ;  /* 0x0000c00000027a25 */ /* 0x000fe200078e0002 */
[----:B------:R-:W-:Y:S02]  /*63b0*/  ULDC.64 UR6, c[0x0][0x330] ;  /* 0x0000cc0000067ab9 */ /* 0x000fe40000000a00 */
[----:B------:R-:W-:Y:S01]  /*63c0*/  UIMAD UR6, UR8, UR6, URZ ;  /* 0x00000006080672a4 */ /* 0x000fe2000f8e023f */
        /* <DEDUP_REMOVED lines=143> */
.L_x_979:
        /* <DEDUP_REMOVED lines=12> */
.L_x_1170:


//--------------------- .text._ZN7cutlass13device_kernelIN5flash22FlashAttnBwdPreprocessIN4cute5tupleIJNS3_1CILi64EEENS5_ILi256EEEEEENS_6half_tEfNS_4arch4Sm80ELb1ELb0EEEEEvNT_6ParamsE --------------------------
	.section	.text._ZN7cutlass13device_kernelIN5flash22FlashAttnBwdPreprocessIN4cute5tupleIJNS3_1CILi64EEENS5_ILi256EEEEEENS_6half_tEfNS_4arch4Sm80ELb1ELb0EEEEEvNT_6ParamsE,"ax",@progbits
	.sectioninfo	@"SHI_REGISTERS=105"
	.align	128
.text._ZN7cutlass13device_kernelIN5flash22FlashAttnBwdPreprocessIN4cute5tupleIJNS3_1CILi64EEENS5_ILi256EEEEEENS_6half_tEfNS_4arch4Sm80ELb1ELb0EEEEEvNT_6ParamsE:
        .type           _ZN7cutlass13device_kernelIN5flash22FlashAttnBwdPreprocessIN4cute5tupleIJNS3_1CILi64EEENS5_ILi256EEEEEENS_6half_tEfNS_4arch4Sm80ELb1ELb0EEEEEvNT_6ParamsE,@function
        .size           _ZN7cutlass13device_kernelIN5flash22FlashAttnBwdPreprocessIN4cute5tupleIJNS3_1CILi64EEENS5_ILi256EEEEEENS_6half_tEfNS_4arch4Sm80ELb1ELb0EEEEEvNT_6ParamsE,(.L_x_1171 - _ZN7cutlass13device_kernelIN5flash22FlashAttnBwdPreprocessIN4cute5tupleIJNS3_1CILi64EEENS5_ILi256EEEEEENS_6half_tEfNS_4arch4Sm80ELb1ELb0EEEEEvNT_6ParamsE)
        .other          _ZN7cutlass13device_kernelIN5flash22FlashAttnBwdPreprocessIN4cute5tupleIJNS3_1CILi64EEENS5_ILi256EEEEEENS_6half_tEfNS_4arch4Sm80ELb1ELb0EEEEEvNT_6ParamsE,@"STO_CUDA_ENTRY STV_DEFAULT"
_ZN7cutlass13device_kernelIN5flash22FlashAttnBwdPreprocessIN4cute5tupleIJNS3_1CILi64EEENS5_ILi256EEEEEENS_6half_tEfNS_4arch4Sm80ELb1ELb0EEEEEvNT_6ParamsE:
[----:B------:R-:W-:Y:S02]  /*0000*/  MOV R1, c[0x0][0x28] ;  /* 0x00000a0000017a02 */ /* 0x000fe40000000f00 */
[----:B------:R-:W0:Y:S01]  /*0010*/  S2UR UR13, SR_CTAID.X ;  /* 0x00000000000d79c3 */ /* 0x000e220000002500 */
[----:B------:R-:W1:Y:S01]  /*0020*/  S2R R46, SR_TID.X ;  /* 0x00000000002e7919 */ /* 0x000e620000002100 */
[----:B------:R-:W-:Y:S01]  /*0030*/  ULDC UR5, c[0x0][0x168] ;  /* 0x00005a0000057ab9 */ /* 0x000fe20000000800 */
[----:B------:R-:W-:Y:S01]  /*0040*/  MOV R77, 0x7f800000 ;  /* 0x7f800000004d7802 */ /* 0x000fe20000000f00 */
[----:B------:R-:W-:Y:S02]  /*0050*/  ULDC.64 UR6, c[0x0][0x180] ;  /* 0x0000600000067ab9 */ /* 0x000fe40000000a00 */
[----:B------:R-:W-:Y:S02]  /*0060*/  ULDC.64 UR10, c[0x0][0x118] ;  /* 0x00004600000a7ab9 */ /* 0x000fe40000000a00 */
[----:B------:R-:W2:Y:S08]  /*0070*/  S2UR UR12, SR_CTAID.Y ;  /* 0x00000000000c79c3 */ /* 0x000eb00000002600 */
[----:B------:R-:W3:Y:S01]  /*0080*/  S2UR UR14, SR_CTAID.Z ;  /* 0x00000000000e79c3 */ /* 0x000ee20000002700 */
[----:B0-----:R-:W-:-:S04]  /*0090*/  USHF.L.U32 UR4, UR13, 0x6, URZ ;  /* 0x000000060d047899 */ /* 0x001fc8000800063f */
[----:B------:R-:W-:Y:S02]  /*00a0*/  UIADD3 UR5, -UR4, UR5, URZ ;  /* 0x0000000504057290 */ /* 0x000fe4000fffe13f */
[----:B------:R-:W-:Y:S01]  /*00b0*/  IMAD.U32 R3, RZ, RZ, UR4 ;  /* 0x00000004ff037e24 */ /* 0x000fe2000f8e00ff */
[----:B--2---:R-:W-:Y:S01]  /*00c0*/  USHF.R.S32.HI UR15, URZ, 0x1f, UR12 ;  /* 0x0000001f3f0f7899 */ /* 0x004fe2000801140c */
[----:B------:R-:W-:Y:S01]  /*00d0*/  MOV R7, UR12 ;  /* 0x0000000c00077c02 */ /* 0x000fe20008000f00 */
[----:B------:R-:W-:Y:S01]  /*00e0*/  IMAD.U32 R5, RZ, RZ, UR12 ;  /* 0x0000000cff057e24 */ /* 0x000fe2000f8e00ff */
[----:B-1----:R-:W-:-:S03]  /*00f0*/  ISETP.GE.AND P0, PT, R46, UR5, PT ;  /* 0x000000052e007c0c */ /* 0x002fc6000bf06270 */
[----:B------:R-:W-:Y:S02]  /*0100*/  MOV R4, UR15 ;  /* 0x0000000f00047c02 */ /* 0x000fe40008000f00 */
[----:B------:R-:W-:Y:S01]  /*0110*/  ISETP.GT.OR P0, PT, R46, 0x3f, P0 ;  /* 0x0000003f2e00780c */ /* 0x000fe20000704670 */
[----:B---3--:R-:W-:Y:S01]  /*0120*/  USHF.R.S32.HI UR18, URZ, 0x1f, UR14 ;  /* 0x0000001f3f127899 */ /* 0x008fe2000801140e */
[----:B------:R-:W-:-:S11]  /*0130*/  MOV R9, UR14 ;  /* 0x0000000e00097c02 */ /* 0x000fd60008000f00 */
[----:B------:R-:W-:Y:S01]  /*0140*/  @!P0 SHF.R.S32.HI R0, RZ, 0x1f, R46 ;  /* 0x0000001fff008819 */ /* 0x000fe2000001142e */
[----:B------:R-:W-:Y:S01]  /*0150*/  @!P0 IMAD R4, R4, c[0x0][0x1e0], RZ ;  /* 0x0000780004048a24 */ /* 0x000fe200078e02ff */
[----:B------:R-:W-:-:S03]  /*0160*/  @!P0 IADD3 R2, P1, R46, UR4, RZ ;  /* 0x000000042e028c10 */ /* 0x000fc6000ff3e0ff */
[----:B------:R-:W-:Y:S01]  /*0170*/  @!P0 IMAD R5, R5, c[0x0][0x1e4], R4 ;  /* 0x0000790005058a24 */ /* 0x000fe200078e0204 */
[----:B------:R-:W-:Y:S01]  /*0180*/  @!P0 LEA.HI.X.SX32 R3, R3, R0, 0x1, P1 ;  /* 0x0000000003038211 */ /* 0x000fe200008f0eff */
[----:B------:R-:W-:-:S04]  /*0190*/  IMAD.U32 R0, RZ, RZ, UR18 ;  /* 0x00000012ff007e24 */ /* 0x000fc8000f8e00ff */
[----:B------:R-:W-:Y:S01]  /*01a0*/  @!P0 IMAD.WIDE.U32 R2, R7, c[0x0][0x1e0], R2 ;  /* 0x0000780007028a25 */ /* 0x000fe200078e0002 */
[----:B------:R-:W-:-:S03]  /*01b0*/  MOV R7, UR14 ;  /* 0x0000000e00077c02 */ /* 0x000fc60008000f00 */
[----:B------:R-:W-:Y:S02]  /*01c0*/  @!P0 IMAD R0, R0, c[0x0][0x1e8], RZ ;  /* 0x00007a0000008a24 */ /* 0x000fe400078e02ff */
[----:B------:R-:W-:Y:S02]  /*01d0*/  @!P0 IMAD.IADD R3, R3, 0x1, R5 ;  /* 0x0000000103038824 */ /* 0x000fe400078e0205 */
[----:B------:R-:W-:Y:S02]  /*01e0*/  @!P0 IMAD R5, R9, c[0x0][0x1ec], R0 ;  /* 0x00007b0009058a24 */ /* 0x000fe400078e0200 */
[----:B------:R-:W-:-:S04]  /*01f0*/  @!P0 IMAD.WIDE.U32 R2, R7, c[0x0][0x1e8], R2 ;  /* 0x00007a0007028a25 */ /* 0x000fc800078e0002 */
[----:B------:R-:W-:Y:S01]  /*0200*/  @!P0 IMAD.IADD R3, R3, 0x1, R5 ;  /* 0x0000000103038824 */ /* 0x000fe200078e0205 */
[----:B------:R-:W-:-:S04]  /*0210*/  @!P0 LEA R4, P1, R2, c[0x0][0x1d8], 0x2 ;  /* 0x0000760002048a11 */ /* 0x000fc800078210ff */
[----:B------:R-:W-:Y:S02]  /*0220*/  @!P0 LEA.HI.X R5, R2, c[0x0][0x1dc], R3, 0x2, P1 ;  /* 0x0000770002058a11 */ /* 0x000fe400008f1403 */
[----:B------:R-:W-:Y:S01]  /*0230*/  SHF.R.S32.HI R3, RZ, 0x1f, R46 ;  /* 0x0000001fff037819 */ /* 0x000fe2000001142e */
[----:B------:R-:W-:Y:S01]  /*0240*/  UIMAD UR6, UR15, UR6, URZ ;  /* 0x000000060f0672a4 */ /* 0x000fe2000f8e023f */
[----:B------:R-:W-:Y:S01]  /*0250*/  IMAD.U32 R7, RZ, RZ, UR12 ;  /* 0x0000000cff077e24 */ /* 0x000fe2000f8e00ff */
[----:B------:R0:W5:Y:S01]  /*0260*/  @!P0 LDG.E R77, [R4.64] ;  /* 0x0000000a044d8981 */ /* 0x000162000c1e1900 */
[----:B------:R-:W-:Y:S01]  /*0270*/  LEA.HI R32, R3, R46, RZ, 0x4 ;  /* 0x0000002e03207211 */ /* 0x000fe200078f20ff */
[----:B------:R-:W-:Y:S01]  /*0280*/  UIMAD UR6, UR12, UR7, UR6 ;  /* 0x000000070c0672a4 */ /* 0x000fe2000f8e0206 */
[----:B------:R-:W-:Y:S01]  /*0290*/  MOV R31, UR14 ;  /* 0x0000000e001f7c02 */ /* 0x000fe20008000f00 */
[----:B------:R-:W-:Y:S01]  /*02a0*/  IMAD.U32 R29, RZ, RZ, UR12 ;  /* 0x0000000cff1d7e24 */ /* 0x000fe2000f8e00ff */
[----:B------:R-:W-:Y:S01]  /*02b0*/  LOP3.LUT R3, R32, 0xfffffff0, RZ, 0xc0, !PT ;  /* 0xfffffff020037812 */ /* 0x000fe200078ec0ff */
[----:B------:R-:W-:Y:S01]  /*02c0*/  BSSY B0, `(.L_x_980) ;  /* 0x0000025000007945 */ /* 0x000fe20003800000 */
[----:B------:R-:W-:Y:S01]  /*02d0*/  SHF.R.S32.HI R2, RZ, 0x4, R32 ;  /* 0x00000004ff027819 */ /* 0x000fe20000011420 */
[----:B------:R-:W-:Y:S01]  /*02e0*/  CS2R R36, SRZ ;  /* 0x0000000000247805 */ /* 0x000fe2000001ff00 */
[----:B------:R-:W-:Y:S01]  /*02f0*/  MOV R43, UR13 ;  /* 0x0000000d002b7c02 */ /* 0x000fe20008000f00 */
[----:B------:R-:W-:Y:S01]  /*0300*/  IMAD.IADD R44, R46, 0x1, -R3 ;  /* 0x000000012e2c7824 */ /* 0x000fe200078e0a03 */
[----:B------:R-:W-:Y:S01]  /*0310*/  ISETP.GE.AND P0, PT, R2, UR5, PT ;  /* 0x0000000502007c0c */ /* 0x000fe2000bf06270 */
[----:B------:R-:W-:Y:S01]  /*0320*/  CS2R R38, SRZ ;  /* 0x0000000000267805 */ /* 0x000fe2000001ff00 */
[--C-:B------:R-:W-:Y:S01]  /*0330*/  SHF.R.S32.HI R3, RZ, 0x1f, R2.reuse ;  /* 0x0000001fff037819 */ /* 0x100fe20000011402 */
[----:B------:R-:W-:Y:S01]  /*0340*/  CS2R R20, SRZ ;  /* 0x0000000000147805 */ /* 0x000fe2000001ff00 */
[----:B------:R-:W-:Y:S01]  /*0350*/  SHF.L.U32 R40, R44, 0x3, RZ ;  /* 0x000000032c287819 */ /* 0x000fe200000006ff */
[----:B------:R-:W-:Y:S01]  /*0360*/  CS2R R22, SRZ ;  /* 0x0000000000167805 */ /* 0x000fe2000001ff00 */
[----:B------:R-:W-:Y:S01]  /*0370*/  IADD3 R76, R2, 0x10, RZ ;  /* 0x00000010024c7810 */ /* 0x000fe20007ffe0ff */
[----:B------:R-:W-:Y:S01]  /*0380*/  IMAD.WIDE R42, R43, 0x40, R2 ;  /* 0x000000402b2a7825 */ /* 0x000fe200078e0202 */
[----:B------:R-:W-:-:S02]  /*0390*/  SHF.R.S32.HI R41, RZ, 0x1f, R40 ;  /* 0x0000001fff297819 */ /* 0x000fc40000011428 */
[----:B------:R-:W-:-:S03]  /*03a0*/  ISETP.GE.AND P2, PT, R76, UR5, PT ;  /* 0x000000054c007c0c */ /* 0x000fc6000bf46270 */
[----:B0-----:R-:W-:-:S04]  /*03b0*/  IMAD.WIDE.U32 R4, R7, c[0x0][0x180], R40 ;  /* 0x0000600007047a25 */ /* 0x001fc800078e0028 */
[----:B------:R-:W-:Y:S01]  /*03c0*/  IMAD.WIDE.U32 R28, R29, c[0x0][0x1a0], R40 ;  /* 0x000068001d1c7a25 */ /* 0x000fe200078e0028 */
[----:B------:R-:W-:Y:S01]  /*03d0*/  IADD3 R5, R5, UR6, RZ ;  /* 0x0000000605057c10 */ /* 0x000fe2000fffe0ff */
[----:B------:R-:W-:Y:S02]  /*03e0*/  ULDC.64 UR6, c[0x0][0x188] ;  /* 0x0000620000067ab9 */ /* 0x000fe40000000a00 */
[----:B------:R-:W-:Y:S02]  /*03f0*/  UIMAD UR6, UR18, UR6, URZ ;  /* 0x00000006120672a4 */ /* 0x000fe4000f8e023f */
[----:B------:R-:W-:Y:S02]  /*0400*/  IMAD.WIDE.U32 R30, R31, c[0x0][0x188], R4 ;  /* 0x000062001f1e7a25 */ /* 0x000fe400078e0004 */
[----:B------:R-:W-:Y:S01]  /*0410*/  UIMAD UR6, UR14, UR7, UR6 ;  /* 0x000000070e0672a4 */ /* 0x000fe2000f8e0206 */
[----:B------:R-:W-:-:S05]  /*0420*/  CS2R R4, SRZ ;  /* 0x0000000000047805 */ /* 0x000fca000001ff00 */
[----:B------:R-:W-:Y:S01]  /*0430*/  IADD3 R49, R31, UR6, RZ ;  /* 0x000000061f317c10 */ /* 0x000fe2000fffe0ff */
        /* <DEDUP_REMOVED lines=13> */
.L_x_981:
[----:B------:R-:W-:Y:S05]  /*0510*/  BSYNC B0 ;  /* 0x0000000000007941 */ /* 0x000fea0003800000 */
.L_x_980:
[----:B------:R-:W-:Y:S01]  /*0520*/  BSSY B0, `(.L_x_982) ;  /* 0x0000017000007945 */ /* 0x000fe20003800000 */
[----:B-----5:R-:W-:Y:S01]  /*0530*/  IMAD.MOV.U32 R34, RZ, RZ, R36 ;  /* 0x000000ffff227224 */ /* 0x020fe200078e0024 */
[----:B------:R-:W-:Y:S01]  /*0540*/  MOV R0, R38 ;  /* 0x0000002600007202 */ /* 0x000fe20000000f00 */
[----:B------:R-:W-:Y:S01]  /*0550*/  IMAD.MOV.U32 R45, RZ, RZ, R39 ;  /* 0x000000ffff2d7224 */ /* 0x000fe200078e0027 */
[----:B0-----:R-:W-:Y:S01]  /*0560*/  CS2R R6, SRZ ;  /* 0x0000000000067805 */ /* 0x001fe2000001ff00 */
[----:B------:R-:W-:Y:S01]  /*0570*/  CS2R R16, SRZ ;  /* 0x0000000000107805 */ /* 0x000fe2000001ff00 */
[----:B------:R-:W-:Y:S01]  /*0580*/  CS2R R18, SRZ ;  /* 0x0000000000127805 */ /* 0x000fe2000001ff00 */
[----:B------:R-:W-:Y:S05]  /*0590*/  @P2 BRA `(.L_x_983) ;  /* 0x000000f000002947 */ /* 0x000fea0003800000 */
[----:B------:R-:W-:Y:S01]  /*05a0*/  IADD3 R9, P0, R42, 0x10, RZ ;  /* 0x000000102a097810 */ /* 0x000fe20007f1e0ff */
[----:B------:R-:W-:Y:S01]  /*05b0*/  IMAD.MOV.U32 R10, RZ, RZ, R30 ;  /* 0x000000ffff0a7224 */ /* 0x000fe200078e001e */
[----:B------:R-:W-:-:S02]  /*05c0*/  MOV R11, R49 ;  /* 0x00000031000b7202 */ /* 0x000fc40000000f00 */
[----:B------:R-:W-:Y:S02]  /*05d0*/  IADD3.X R8, RZ, R43, RZ, P0, !PT ;  /* 0x0000002bff087210 */ /* 0x000fe400007fe4ff */
[C---:B------:R-:W-:Y:S01]  /*05e0*/  IADD3 R12, R40.reuse, 0x80, RZ ;  /* 0x00000080280c7810 */ /* 0x040fe20007ffe0ff */
[----:B------:R-:W-:Y:S01]  /*05f0*/  IMAD.WIDE.U32 R10, R9, c[0x0][0x178], R10 ;  /* 0x00005e00090a7a25 */ /* 0x000fe200078e000a */
[----:B------:R-:W-:Y:S02]  /*0600*/  ISETP.GE.AND P1, PT, R40, c[0x0][0x16c], PT ;  /* 0x00005b0028007a0c */ /* 0x000fe40003f26270 */
[----:B------:R-:W-:Y:S01]  /*0610*/  ISETP.GE.AND P2, PT, R12, c[0x0][0x16c], PT ;  /* 0x00005b000c007a0c */ /* 0x000fe20003f46270 */
[----:B------:R-:W-:-:S04]  /*0620*/  IMAD R8, R8, c[0x0][0x178], RZ ;  /* 0x00005e0008087a24 */ /* 0x000fc800078e02ff */
[----:B------:R-:W-:Y:S01]  /*0630*/  IMAD R9, R9, c[0x0][0x17c], R8 ;  /* 0x00005f0009097a24 */ /* 0x000fe200078e0208 */
[----:B------:R-:W-:-:S03]  /*0640*/  LEA R8, P0, R10, c[0x0][0x160], 0x1 ;  /* 0x000058000a087a11 */ /* 0x000fc600078008ff */
[----:B------:R-:W-:-:S05]  /*0650*/  IMAD.IADD R9, R11, 0x1, R9 ;  /* 0x000000010b097824 */ /* 0x000fca00078e0209 */
[----:B------:R-:W-:-:S05]  /*0660*/  LEA.HI.X R9, R10, c[0x0][0x164], R9, 0x1, P0 ;  /* 0x000059000a097a11 */ /* 0x000fca00000f0c09 */
[----:B------:R0:W5:Y:S04]  /*0670*/  @!P1 LDG.E.128 R4, [R8.64] ;  /* 0x0000000a08049981 */ /* 0x000168000c1e1d00 */
[----:B------:R0:W5:Y:S02]  /*0680*/  @!P2 LDG.E.128 R16, [R8.64+0x100] ;  /* 0x0001000a0810a981 */ /* 0x000164000c1e1d00 */
.L_x_983:
[----:B------:R-:W-:Y:S05]  /*0690*/  BSYNC B0 ;  /* 0x0000000000007941 */ /* 0x000fea0003800000 */
.L_x_982:
[C---:B------:R-:W-:Y:S01]  /*06a0*/  IADD3 R78, R2.reuse, 0x20, RZ ;  /* 0x00000020024e7810 */ /* 0x040fe20007ffe0ff */
[----:B------:R-:W-:Y:S01]  /*06b0*/  BSSY B0, `(.L_x_984) ;  /* 0x000001e000007945 */ /* 0x000fe20003800000 */
[----:B------:R-:W-:Y:S01]  /*06c0*/  IADD3 R79, R2, 0x30, RZ ;  /* 0x00000030024f7810 */ /* 0x000fe20007ffe0ff */
[----:B-----5:R-:W-:Y:S01]  /*06d0*/  IMAD.MOV.U32 R47, RZ, RZ, R5 ;  /* 0x000000ffff2f7224 */ /* 0x020fe200078e0005 */
[----:B------:R-:W-:Y:S01]  /*06e0*/  ISETP.GE.AND P1, PT, R78, UR5, PT ;  /* 0x000000054e007c0c */ /* 0x000fe2000bf26270 */
[----:B------:R-:W-:Y:S01]  /*06f0*/  CS2R R52, SRZ ;  /* 0x0000000000347805 */ /* 0x000fe2000001ff00 */
[----:B------:R-:W-:Y:S01]  /*0700*/  MOV R36, R4 ;  /* 0x0000000400247202 */ /* 0x000fe20000000f00 */
[----:B------:R-:W-:Y:S01]  /*0710*/  CS2R R54, SRZ ;  /* 0x0000000000367805 */ /* 0x000fe2000001ff00 */
[----:B------:R-:W-:Y:S01]  /*0720*/  CS2R R24, SRZ ;  /* 0x0000000000187805 */ /* 0x000fe2000001ff00 */
[----:B------:R-:W-:Y:S01]  /*0730*/  CS2R R26, SRZ ;  /* 0x00000000001a7805 */ /* 0x000fe2000001ff00 */
[----:B------:R-:W-:Y:S01]  /*0740*/  CS2R R12, SRZ ;  /* 0x00000000000c7805 */ /* 0x000fe2000001ff00 */
[----:B------:R-:W-:Y:S01]  /*0750*/  ISETP.GE.AND P0, PT, R79, UR5, PT ;  /* 0x000000054f007c0c */ /* 0x000fe2000bf06270 */
[----:B------:R-:W-:Y:S01]  /*0760*/  CS2R R14, SRZ ;  /* 0x00000000000e7805 */ /* 0x000fe2000001ff00 */
[----:B0-----:R-:W-:Y:S01]  /*0770*/  CS2R R8, SRZ ;  /* 0x0000000000087805 */ /* 0x001fe2000001ff00 */
[----:B------:R-:W-:-:S03]  /*0780*/  CS2R R10, SRZ ;  /* 0x00000000000a7805 */ /* 0x000fc6000001ff00 */
[----:B------:R-:W-:Y:S05]  /*0790*/  @P1 BRA `(.L_x_985) ;  /* 0x000000f000001947 */ /* 0x000fea0003800000 */
[----:B------:R-:W-:Y:S01]  /*07a0*/  IADD3 R5, P1, R42, 0x20, RZ ;  /* 0x000000202a057810 */ /* 0x000fe20007f3e0ff */
[----:B------:R-:W-:Y:S01]  /*07b0*/  IMAD.MOV.U32 R38, RZ, RZ, R30 ;  /* 0x000000ffff267224 */ /* 0x000fe200078e001e */
[----:B------:R-:W-:Y:S02]  /*07c0*/  MOV R39, R49 ;  /* 0x0000003100277202 */ /* 0x000fe40000000f00 */
        /* <DEDUP_REMOVED lines=12> */
.L_x_985:
[----:B------:R-:W-:Y:S05]  /*0890*/  BSYNC B0 ;  /* 0x0000000000007941 */ /* 0x000fea0003800000 */
.L_x_984:
[----:B------:R-:W-:Y:S01]  /*08a0*/  BSSY B0, `(.L_x_986) ;  /* 0x0000010000007945 */ /* 0x000fe20003800000 */
[----:B------:R-:W-:Y:S05]  /*08b0*/  @P0 BRA `(.L_x_987) ;  /* 0x000000e000000947 */ /* 0x000fea0003800000 */
[----:B0-----:R-:W-:Y:S01]  /*08c0*/  IADD3 R5, P1, R42, 0x30, RZ ;  /* 0x000000302a057810 */ /* 0x001fe20007f3e0ff */
[----:B------:R-:W-:Y:S01]  /*08d0*/  IMAD.MOV.U32 R31, RZ, RZ, R49 ;  /* 0x000000ffff1f7224 */ /* 0x000fe200078e0031 */
[C---:B------:R-:W-:Y:S02]  /*08e0*/  IADD3 R33, R40.reuse, 0x80, RZ ;  /* 0x0000008028217810 */ /* 0x040fe40007ffe0ff */
[----:B------:R-:W-:Y:S01]  /*08f0*/  IADD3.X R4, RZ, R43, RZ, P1, !PT ;  /* 0x0000002bff047210 */ /* 0x000fe20000ffe4ff */
[----:B------:R-:W-:Y:S01]  /*0900*/  IMAD.WIDE.U32 R30, R5, c[0x0][0x178], R30 ;  /* 0x00005e00051e7a25 */ /* 0x000fe200078e001e */
[----:B------:R-:W-:-:S02]  /*0910*/  ISETP.GE.AND P2, PT, R40, c[0x0][0x16c], PT ;  /* 0x00005b0028007a0c */ /* 0x000fc40003f46270 */
        /* <DEDUP_REMOVED lines=8> */
.L_x_987:
[----:B------:R-:W-:Y:S05]  /*09a0*/  BSYNC B0 ;  /* 0x0000000000007941 */ /* 0x000fea0003800000 */
.L_x_986:
[----:B------:R-:W-:Y:S01]  /*09b0*/  ULDC.64 UR6, c[0x0][0x1a0] ;  /* 0x0000680000067ab9 */ /* 0x000fe20000000a00 */
[----:B------:R-:W-:Y:S01]  /*09c0*/  MOV R67, UR14 ;  /* 0x0000000e00437c02 */ /* 0x000fe20008000f00 */
[----:B------:R-:W-:Y:S01]  /*09d0*/  UIMAD UR5, UR15, UR6, URZ ;  /* 0x000000060f0572a4 */ /* 0x000fe2000f8e023f */
[----:B------:R-:W-:Y:S01]  /*09e0*/  BSSY B0, `(.L_x_988) ;  /* 0x0000025000007945 */ /* 0x000fe20003800000 */
[----:B------:R-:W-:Y:S01]  /*09f0*/  UMOV UR8, 0xffffffc0 ;  /* 0xffffffc000087882 */ /* 0x000fe20000000000 */
[----:B-----5:R-:W-:Y:S01]  /*0a00*/  IMAD.MOV.U32 R50, RZ, RZ, R52 ;  /* 0x000000ffff327224 */ /* 0x020fe200078e0034 */
[----:B------:R-:W-:Y:S01]  /*0a10*/  ULDC UR6, c[0x0][0x168] ;  /* 0x00005a0000067ab9 */ /* 0x000fe20000000800 */
[----:B------:R-:W-:Y:S01]  /*0a20*/  IMAD.MOV.U32 R48, RZ, RZ, R6 ;  /* 0x000000ffff307224 */ /* 0x000fe200078e0006 */
[----:B------:R-:W-:Y:S01]  /*0a30*/  UIMAD UR8, UR13, UR8, UR6 ;  /* 0x000000080d0872a4 */ /* 0x000fe2000f8e0206 */
[----:B------:R-:W-:Y:S01]  /*0a40*/  MOV R49, R7 ;  /* 0x0000000700317202 */ /* 0x000fe20000000f00 */
[----:B------:R-:W-:Y:S01]  /*0a50*/  UIMAD UR5, UR12, UR7, UR5 ;  /* 0x000000070c0572a4 */ /* 0x000fe2000f8e0205 */
[----:B------:R-:W-:Y:S01]  /*0a60*/  MOV R51, R53 ;  /* 0x0000003500337202 */ /* 0x000fe20000000f00 */
[----:B------:R-:W-:Y:S01]  /*0a70*/  ULDC.64 UR16, c[0x0][0x1a8] ;  /* 0x00006a0000107ab9 */ /* 0x000fe20000000a00 */
[----:B------:R-:W-:Y:S01]  /*0a80*/  IMAD.MOV.U32 R52, RZ, RZ, R54 ;  /* 0x000000ffff347224 */ /* 0x000fe200078e0036 */
[----:B------:R-:W-:Y:S01]  /*0a90*/  ISETP.GE.AND P1, PT, R2, UR8, PT ;  /* 0x0000000802007c0c */ /* 0x000fe2000bf26270 */
[----:B------:R-:W-:Y:S01]  /*0aa0*/  IMAD.MOV.U32 R53, RZ, RZ, R24 ;  /* 0x000000ffff357224 */ /* 0x000fe200078e0018 */
[----:B------:R-:W-:Y:S01]  /*0ab0*/  IADD3 R29, R29, UR5, RZ ;  /* 0x000000051d1d7c10 */ /* 0x000fe2000fffe0ff */
[----:B------:R-:W-:Y:S01]  /*0ac0*/  UIMAD UR5, UR18, UR16, URZ ;  /* 0x00000010120572a4 */ /* 0x000fe2000f8e023f */
[----:B------:R-:W-:Y:S01]  /*0ad0*/  MOV R56, R25 ;  /* 0x0000001900387202 */ /* 0x000fe20000000f00 */
[----:B------:R-:W-:Y:S01]  /*0ae0*/  CS2R R30, SRZ ;  /* 0x00000000001e7805 */ /* 0x000fe2000001ff00 */
[----:B0-----:R-:W-:Y:S01]  /*0af0*/  CS2R R4, SRZ ;  /* 0x0000000000047805 */ /* 0x001fe2000001ff00 */
[----:B------:R-:W-:Y:S01]  /*0b00*/  UIMAD UR5, UR14, UR17, UR5 ;  /* 0x000000110e0572a4 */ /* 0x000fe2000f8e0205 */
[----:B------:R-:W-:Y:S01]  /*0b10*/  IMAD.WIDE.U32 R66, R67, c[0x0][0x1a8], R28 ;  /* 0x00006a0043427a25 */ /* 0x000fe200078e001c */
[----:B------:R-:W-:Y:S01]  /*0b20*/  CS2R R6, SRZ ;  /* 0x0000000000067805 */ /* 0x000fe2000001ff00 */
[----:B------:R-:W-:-:S02]  /*0b30*/  CS2R R28, SRZ ;  /* 0x00000000001c7805 */ /* 0x000fc4000001ff00 */
[----:B------:R-:W-:Y:S01]  /*0b40*/  IMAD.MOV.U32 R54, RZ, RZ, R26 ;  /* 0x000000ffff367224 */ /* 0x000fe200078e001a */
[----:B------:R-:W-:Y:S01]  /*0b50*/  IADD3 R69, R67, UR5, RZ ;  /* 0x0000000543457c10 */ /* 0x000fe2000fffe0ff */
        /* <DEDUP_REMOVED lines=8> */
[----:B------:R-:W-:-:S03]  /*0be0*/  LEA R24, P1, R38, c[0x0][0x190], 0x1 ;  /* 0x0000640026187a11 */ /* 0x000fc600078208ff */
[----:B------:R-:W-:-:S05]  /*0bf0*/  IMAD.IADD R25, R39, 0x1, R25 ;  /* 0x0000000127197824 */ /* 0x000fca00078e0219 */
[----:B------:R-:W-:-:S05]  /*0c00*/  LEA.HI.X R25, R38, c[0x0][0x194], R25, 0x1, P1 ;  /* 0x0000650026197a11 */ /* 0x000fca00008f0c19 */
[----:B------:R0:W5:Y:S04]  /*0c10*/  @!P2 LDG.E.128 R28, [R24.64] ;  /* 0x0000000a181ca981 */ /* 0x000168000c1e1d00 */
[----:B------:R0:W5:Y:S02]  /*0c20*/  @!P3 LDG.E.128 R4, [R24.64+0x100] ;  /* 0x0001000a1804b981 */ /* 0x000164000c1e1d00 */
.L_x_989:
[----:B------:R-:W-:Y:S05]  /*0c30*/  BSYNC B0 ;  /* 0x0000000000007941 */ /* 0x000fea0003800000 */
.L_x_988:
[C---:B0-----:R-:W-:Y:S01]  /*0c40*/  LEA.HI.SX32 R25, R32.reuse, 0x10, 0x1c ;  /* 0x0000001020197811 */ /* 0x041fe200078fe2ff */
[----:B------:R-:W-:Y:S01]  /*0c50*/  HADD2.F32 R24, -RZ, R34.H1_H1 ;  /* 0x30000022ff187230 */ /* 0x000fe20000004100 */
[----:B------:R-:W-:Y:S01]  /*0c60*/  MOV R57, R27 ;  /* 0x0000001b00397202 */ /* 0x000fe20000000f00 */
[----:B-----5:R-:W-:Y:S01]  /*0c70*/  HADD2.F32 R27, -RZ, R28.H1_H1 ;  /* 0x3000001cff1b7230 */ /* 0x020fe20000004100 */
[----:B------:R-:W-:Y:S01]  /*0c80*/  ISETP.GE.AND P2, PT, R25, UR8, PT ;  /* 0x0000000819007c0c */ /* 0x000fe2000bf46270 */
[----:B------:R-:W-:Y:S01]  /*0c90*/  HADD2.F32 R34, -RZ, R34.H0_H0 ;  /* 0x20000022ff227230 */ /* 0x000fe20000004100 */
[----:B------:R-:W-:Y:S01]  /*0ca0*/  LEA.HI.SX32 R32, R32, 0x20, 0x1c ;  /* 0x0000002020207811 */ /* 0x000fe200078fe2ff */
[----:B------:R-:W-:Y:S01]  /*0cb0*/  HADD2.F32 R25, -RZ, R28.H0_H0 ;  /* 0x2000001cff197230 */ /* 0x000fe20000004100 */
[----:B------:R-:W-:Y:S01]  /*0cc0*/  FMUL.FTZ R24, R24, R27 ;  /* 0x0000001b18187220 */ /* 0x000fe20000410000 */
[----:B------:R-:W-:Y:S01]  /*0cd0*/  BSSY B0, `(.L_x_990) ;  /* 0x0000025000007945 */ /* 0x000fe20003800000 */
[----:B------:R-:W-:Y:S01]  /*0ce0*/  IMAD.MOV.U32 R38, RZ, RZ, R29 ;  /* 0x000000ffff267224 */ /* 0x000fe200078e001d */
[----:B------:R-:W-:Y:S01]  /*0cf0*/  MOV R58, R30 ;  /* 0x0000001e003a7202 */ /* 0x000fe20000000f00 */
[----:B------:R-:W-:Y:S01]  /*0d00*/  IMAD.MOV.U32 R59, RZ, RZ, R31 ;  /* 0x000000ffff3b7224 */ /* 0x000fe200078e001f */
[----:B------:R-:W-:Y:S01]  /*0d10*/  ISETP.GE.AND P1, PT, R32, UR8, PT ;  /* 0x0000000820007c0c */ /* 0x000fe2000bf26270 */
[----:B------:R-:W-:Y:S01]  /*0d20*/  FFMA.FTZ R63, R34, R25, R24 ;  /* 0x00000019223f7223 */ /* 0x000fe20000010018 */
[----:B------:R-:W-:Y:S01]  /*0d30*/  CS2R R28, SRZ ;  /* 0x00000000001c7805 */ /* 0x000fe2000001ff00 */
[----:B------:R-:W-:Y:S01]  /*0d40*/  CS2R R30, SRZ ;  /* 0x00000000001e7805 */ /* 0x000fe2000001ff00 */
[----:B------:R-:W-:Y:S01]  /*0d50*/  CS2R R24, SRZ ;  /* 0x0000000000187805 */ /* 0x000fe2000001ff00 */
[----:B------:R-:W-:Y:S01]  /*0d60*/  CS2R R26, SRZ ;  /* 0x00000000001a7805 */ /* 0x000fe2000001ff00 */
[----:B------:R-:W-:Y:S01]  /*0d70*/  HADD2.F32 R39, -RZ, R37.H0_H0 ;  /* 0x20000025ff277230 */ /* 0x000fe20000004100 */
[----:B------:R-:W-:Y:S05]  /*0d80*/  @P2 BRA `(.L_x_991) ;  /* 0x0000019000002947 */ /* 0x000fea0003800000 */
[C---:B------:R-:W-:Y:S02]  /*0d90*/  ISETP.GE.AND P3, PT, R40.reuse, c[0x0][0x16c], PT ;  /* 0x00005b0028007a0c */ /* 0x040fe40003f66270 */
[----:B------:R-:W-:-:S04]  /*0da0*/  IADD3 R32, R40, 0x80, RZ ;  /* 0x0000008028207810 */ /* 0x000fc80007ffe0ff */
[----:B------:R-:W-:-:S07]  /*0db0*/  ISETP.GE.AND P2, PT, R32, c[0x0][0x16c], PT ;  /* 0x00005b0020007a0c */ /* 0x000fce0003f46270 */
[C---:B------:R-:W-:Y:S01]  /*0dc0*/  @!P3 IADD3 R65, P4, R42.reuse, 0x10, RZ ;  /* 0x000000102a41b810 */ /* 0x040fe20007f9e0ff */
[----:B------:R-:W-:Y:S01]  /*0dd0*/  @!P3 IMAD.MOV.U32 R33, RZ, RZ, R69 ;  /* 0x000000ffff21b224 */ /* 0x000fe200078e0045 */
[----:B------:R-:W-:Y:S02]  /*0de0*/  @!P3 MOV R32, R66 ;  /* 0x000000420020b202 */ /* 0x000fe40000000f00 */
[----:B------:R-:W-:Y:S02]  /*0df0*/  @!P3 IADD3.X R34, RZ, R43, RZ, P4, !PT ;  /* 0x0000002bff22b210 */ /* 0x000fe400027fe4ff */
[----:B------:R-:W-:Y:S01]  /*0e00*/  @!P2 IADD3 R71, P5, R42, 0x10, RZ ;  /* 0x000000102a47a810 */ /* 0x000fe20007fbe0ff */
[----:B------:R-:W-:-:S04]  /*0e10*/  @!P3 IMAD.WIDE.U32 R32, R65, c[0x0][0x198], R32 ;  /* 0x000066004120ba25 */ /* 0x000fc800078e0020 */
[----:B------:R-:W-:Y:S02]  /*0e20*/  @!P3 IMAD R34, R34, c[0x0][0x198], RZ ;  /* 0x000066002222ba24 */ /* 0x000fe400078e02ff */
[----:B------:R-:W-:Y:S02]  /*0e30*/  @!P2 IMAD.X R35, RZ, RZ, R43, P5 ;  /* 0x000000ffff23a224 */ /* 0x000fe400028e062b */
[----:B------:R-:W-:Y:S01]  /*0e40*/  @!P3 IMAD R65, R65, c[0x0][0x19c], R34 ;  /* 0x000067004141ba24 */ /* 0x000fe200078e0222 */
[----:B------:R-:W-:Y:S01]  /*0e50*/  @!P2 MOV R34, R66 ;  /* 0x000000420022a202 */ /* 0x000fe20000000f00 */
[----:B------:R-:W-:Y:S02]  /*0e60*/  @!P2 IMAD R62, R35, c[0x0][0x198], RZ ;  /* 0x00006600233eaa24 */ /* 0x000fe400078e02ff */
[----:B------:R-:W-:Y:S01]  /*0e70*/  @!P2 IMAD.MOV.U32 R35, RZ, RZ, R69 ;  /* 0x000000ffff23a224 */ /* 0x000fe200078e0045 */
[----:B------:R-:W-:-:S03]  /*0e80*/  @!P3 IADD3 R33, R33, R65, RZ ;  /* 0x000000412121b210 */ /* 0x000fc60007ffe0ff */
[----:B------:R-:W-:Y:S01]  /*0e90*/  @!P2 IMAD.WIDE.U32 R60, R71, c[0x0][0x198], R34 ;  /* 0x00006600473caa25 */ /* 0x000fe200078e0022 */
[----:B------:R-:W-:-:S03]  /*0ea0*/  @!P3 LEA R34, P4, R32, c[0x0][0x190], 0x1 ;  /* 0x000064002022ba11 */ /* 0x000fc600078808ff */
[----:B------:R-:W-:Y:S01]  /*0eb0*/  @!P2 IMAD R71, R71, c[0x0][0x19c], R62 ;  /* 0x000067004747aa24 */ /* 0x000fe200078e023e */
[----:B------:R-:W-:Y:S02]  /*0ec0*/  @!P2 LEA R64, P5, R60, c[0x0][0x190], 0x1 ;  /* 0x000064003c40aa11 */ /* 0x000fe400078a08ff */
[----:B------:R-:W-:Y:S01]  /*0ed0*/  @!P3 LEA.HI.X R35, R32, c[0x0][0x194], R33, 0x1, P4 ;  /* 0x000065002023ba11 */ /* 0x000fe200020f0c21 */
[----:B------:R-:W-:-:S04]  /*0ee0*/  @!P2 IMAD.IADD R71, R61, 0x1, R71 ;  /* 0x000000013d47a824 */ /* 0x000fc800078e0247 */
[----:B------:R0:W5:Y:S01]  /*0ef0*/  @!P3 LDG.E.128 R28, [R34.64] ;  /* 0x0000000a221cb981 */ /* 0x000162000c1e1d00 */
[----:B------:R-:W-:-:S05]  /*0f00*/  @!P2 LEA.HI.X R65, R60, c[0x0][0x194], R71, 0x1, P5 ;  /* 0x000065003c41aa11 */ /* 0x000fca00028f0c47 */
[----:B------:R0:W5:Y:S02]  /*0f10*/  @!P2 LDG.E.128 R24, [R64.64+0x100] ;  /* 0x0001000a4018a981 */ /* 0x000164000c1e1d00 */
.L_x_991:
[----:B------:R-:W-:Y:S05]  /*0f20*/  BSYNC B0 ;  /* 0x0000000000007941 */ /* 0x000fea0003800000 */
.L_x_990:
[----:B------:R-:W-:Y:S01]  /*0f30*/  HADD2.F32 R32, -RZ, R38.H0_H0 ;  /* 0x20000026ff207230 */ /* 0x000fe20000004100 */
[----:B------:R-:W-:Y:S01]  /*0f40*/  BSSY B0, `(.L_x_992) ;  /* 0x0000024000007945 */ /* 0x000fe20003800000 */
[----:B-----5:R-:W-:Y:S01]  /*0f50*/  MOV R75, R28 ;  /* 0x0000001c004b7202 */ /* 0x020fe20000000f00 */
[----:B------:R-:W-:Y:S01]  /*0f60*/  IMAD.MOV.U32 R60, RZ, RZ, R29 ;  /* 0x000000ffff3c7224 */ /* 0x000fe200078e001d */
[----:B------:R-:W-:Y:S01]  /*0f70*/  MOV R61, R30 ;  /* 0x0000001e003d7202 */ /* 0x000fe20000000f00 */
[----:B------:R-:W-:Y:S01]  /*0f80*/  FFMA.FTZ R74, R39, R32, R63 ;  /* 0x00000020274a7223 */ /* 0x000fe2000001003f */
[----:B------:R-:W-:Y:S01]  /*0f90*/  MOV R62, R31 ;  /* 0x0000001f003e7202 */ /* 0x000fe20000000f00 */
[----:B------:R-:W-:Y:S01]  /*0fa0*/  CS2R R32, SRZ ;  /* 0x0000000000207805 */ /* 0x000fe2000001ff00 */
[----:B0-----:R-:W-:Y:S01]  /*0fb0*/  CS2R R34, SRZ ;  /* 0x0000000000227805 */ /* 0x001fe2000001ff00 */
[----:B------:R-:W-:Y:S01]  /*0fc0*/  CS2R R28, SRZ ;  /* 0x00000000001c7805 */ /* 0x000fe2000001ff00 */
[----:B------:R-:W-:Y:S01]  /*0fd0*/  CS2R R30, SRZ ;  /* 0x00000000001e7805 */ /* 0x000fe2000001ff00 */
[----:B------:R-:W-:Y:S05]  /*0fe0*/  @P1 BRA `(.L_x_993) ;  /* 0x0000019000001947 */ /* 0x000fea0003800000 */
[C---:B------:R-:W-:Y:S02]  /*0ff0*/  IADD3 R39, R40.reuse, 0x80, RZ ;  /* 0x0000008028277810 */ /* 0x040fe40007ffe0ff */
[----:B------:R-:W-:-:S02]  /*1000*/  ISETP.GE.AND P2, PT, R40, c[0x0][0x16c], PT ;  /* 0x00005b0028007a0c */ /* 0x000fc40003f46270 */
[----:B------:R-:W-:-:S11]  /*1010*/  ISETP.GE.AND P1, PT, R39, c[0x0][0x16c], PT ;  /* 0x00005b0027007a0c */ /* 0x000fd60003f26270 */
[C---:B------:R-:W-:Y:S01]  /*1020*/  @!P2 IADD3 R63, P3, R42.reuse, 0x20, RZ ;  /* 0x000000202a3fa810 */ /* 0x040fe20007f7e0ff */
[----:B------:R-:W-:Y:S01]  /*1030*/  @!P2 IMAD.MOV.U32 R65, RZ, RZ, R69 ;  /* 0x000000ffff41a224 */ /* 0x000fe200078e0045 */
[----:B------:R-:W-:Y:S02]  /*1040*/  @!P1 IADD3 R81, P4, R42, 0x20, RZ ;  /* 0x000000202a519810 */ /* 0x000fe40007f9e0ff */
[----:B------:R-:W-:Y:S01]  /*1050*/  @!P1 MOV R71, R69 ;  /* 0x0000004500479202 */ /* 0x000fe20000000f00 */
[----:B------:R-:W-:Y:S01]  /*1060*/  @!P2 IMAD.X R39, RZ, RZ, R43, P3 ;  /* 0x000000ffff27a224 */ /* 0x000fe200018e062b */
[----:B------:R-:W-:Y:S02]  /*1070*/  @!P1 IADD3.X R70, RZ, R43, RZ, P4, !PT ;  /* 0x0000002bff469210 */ /* 0x000fe400027fe4ff */
[-C--:B------:R-:W-:Y:S01]  /*1080*/  @!P2 MOV R64, R66.reuse ;  /* 0x000000420040a202 */ /* 0x080fe20000000f00 */
[----:B------:R-:W-:Y:S02]  /*1090*/  @!P2 IMAD R39, R39, c[0x0][0x198], RZ ;  /* 0x000066002727aa24 */ /* 0x000fe400078e02ff */
[----:B------:R-:W-:Y:S01]  /*10a0*/  @!P1 IMAD R80, R70, c[0x0][0x198], RZ ;  /* 0x0000660046509a24 */ /* 0x000fe200078e02ff */
[----:B------:R-:W-:Y:S01]  /*10b0*/  @!P1 MOV R70, R66 ;  /* 0x0000004200469202 */ /* 0x000fe20000000f00 */
[----:B------:R-:W-:-:S04]  /*10c0*/  @!P2 IMAD.WIDE.U32 R64, R63, c[0x0][0x198], R64 ;  /* 0x000066003f40aa25 */ /* 0x000fc800078e0040 */
[----:B------:R-:W-:Y:S01]  /*10d0*/  @!P1 IMAD.WIDE.U32 R72, R81, c[0x0][0x198], R70 ;  /* 0x0000660051489a25 */ /* 0x000fe200078e0046 */
[----:B------:R-:W-:-:S03]  /*10e0*/  @!P2 LEA R70, P3, R64, c[0x0][0x190], 0x1 ;  /* 0x000064004046aa11 */ /* 0x000fc600078608ff */
[----:B------:R-:W-:Y:S02]  /*10f0*/  @!P2 IMAD R39, R63, c[0x0][0x19c], R39 ;  /* 0x000067003f27aa24 */ /* 0x000fe400078e0227 */
[----:B------:R-:W-:Y:S01]  /*1100*/  @!P1 IMAD R81, R81, c[0x0][0x19c], R80 ;  /* 0x0000670051519a24 */ /* 0x000fe200078e0250 */
[----:B------:R-:W-:Y:S01]  /*1110*/  @!P1 LEA R80, P4, R72, c[0x0][0x190], 0x1 ;  /* 0x0000640048509a11 */ /* 0x000fe200078808ff */
[----:B------:R-:W-:-:S03]  /*1120*/  @!P2 IMAD.IADD R39, R65, 0x1, R39 ;  /* 0x000000014127a824 */ /* 0x000fc600078e0227 */
[----:B------:R-:W-:Y:S02]  /*1130*/  @!P1 IADD3 R81, R73, R81, RZ ;  /* 0x0000005149519210 */ /* 0x000fe40007ffe0ff */
[----:B------:R-:W-:Y:S02]  /*1140*/  @!P2 LEA.HI.X R71, R64, c[0x0][0x194], R39, 0x1, P3 ;  /* 0x000065004047aa11 */ /* 0x000fe400018f0c27 */
[----:B------:R-:W-:-:S03]  /*1150*/  @!P1 LEA.HI.X R81, R72, c[0x0][0x194], R81, 0x1, P4 ;  /* 0x0000650048519a11 */ /* 0x000fc600020f0c51 */
[----:B------:R0:W5:Y:S04]  /*1160*/  @!P2 LDG.E.128 R32, [R70.64] ;  /* 0x0000000a4620a981 */ /* 0x000168000c1e1d00 */
[----:B------:R0:W5:Y:S02]  /*1170*/  @!P1 LDG.E.128 R28, [R80.64+0x100] ;  /* 0x0001000a501c9981 */ /* 0x000164000c1e1d00 */
.L_x_993:
[----:B------:R-:W-:Y:S05]  /*1180*/  BSYNC B0 ;  /* 0x0000000000007941 */ /* 0x000fea0003800000 */
.L_x_992:
[----:B0----5:R-:W-:Y:S01]  /*1190*/  MOV R71, R32 ;  /* 0x0000002000477202 */ /* 0x021fe20000000f00 */
[--C-:B------:R-:W-:Y:S01]  /*11a0*/  HADD2.F32 R32, -RZ, R36.reuse.H1_H1 ;  /* 0x30000024ff207230 */ /* 0x100fe20000004100 */
[----:B------:R-:W-:Y:S01]  /*11b0*/  IMAD.MOV.U32 R63, RZ, RZ, R33 ;  /* 0x000000ffff3f7224 */ /* 0x000fe200078e0021 */
[----:B------:R-:W-:Y:S01]  /*11c0*/  HADD2.F32 R39, -RZ, R75.H1_H1 ;  /* 0x3000004bff277230 */ /* 0x000fe20000004100 */
[----:B------:R-:W-:Y:S01]  /*11d0*/  BSSY B0, `(.L_x_994) ;  /* 0x0000024000007945 */ /* 0x000fe20003800000 */
[----:B------:R-:W-:Y:S01]  /*11e0*/  HADD2.F32 R37, -RZ, R37.H1_H1 ;  /* 0x30000025ff257230 */ /* 0x000fe20000004100 */
[----:B------:R-:W-:Y:S01]  /*11f0*/  MOV R64, R34 ;  /* 0x0000002200407202 */ /* 0x000fe20000000f00 */
[----:B------:R-:W-:Y:S01]  /*1200*/  HADD2.F32 R36, -RZ, R36.H0_H0 ;  /* 0x20000024ff247230 */ /* 0x000fe20000004100 */
[----:B------:R-:W-:Y:S01]  /*1210*/  FMUL.FTZ R32, R32, R39 ;  /* 0x0000002720207220 */ /* 0x000fe20000410000 */
[----:B------:R-:W-:Y:S01]  /*1220*/  HADD2.F32 R38, -RZ, R38.H1_H1 ;  /* 0x30000026ff267230 */ /* 0x000fe20000004100 */
[----:B------:R-:W-:Y:S01]  /*1230*/  MOV R65, R35 ;  /* 0x0000002300417202 */ /* 0x000fe20000000f00 */
[----:B------:R-:W-:Y:S01]  /*1240*/  HADD2.F32 R33, -RZ, R75.H0_H0 ;  /* 0x2000004bff217230 */ /* 0x000fe20000004100 */
[----:B------:R-:W-:Y:S01]  /*1250*/  CS2R R34, SRZ ;  /* 0x0000000000227805 */ /* 0x000fe2000001ff00 */
[----:B------:R-:W-:Y:S01]  /*1260*/  HADD2.F32 R73, -RZ, R0.H0_H0 ;  /* 0x20000000ff497230 */ /* 0x000fe20000004100 */
[----:B------:R-:W-:Y:S01]  /*1270*/  FFMA.FTZ R80, R37, R38, R74 ;  /* 0x0000002625507223 */ /* 0x000fe2000001004a */
[----:B------:R-:W-:Y:S01]  /*1280*/  HADD2.F32 R72, -RZ, R47.H0_H0 ;  /* 0x2000002fff487230 */ /* 0x000fe20000004100 */
[----:B------:R-:W-:Y:S01]  /*1290*/  FFMA.FTZ R82, R36, R33, R32 ;  /* 0x0000002124527223 */ /* 0x000fe20000010020 */
[----:B------:R-:W-:Y:S01]  /*12a0*/  CS2R R38, SRZ ;  /* 0x0000000000267805 */ /* 0x000fe2000001ff00 */
[----:B------:R-:W-:Y:S01]  /*12b0*/  CS2R R32, SRZ ;  /* 0x0000000000207805 */ /* 0x000fe2000001ff00 */
[----:B------:R-:W-:Y:S01]  /*12c0*/  CS2R R36, SRZ ;  /* 0x0000000000247805 */ /* 0x000fe2000001ff00 */
[----:B------:R-:W-:-:S02]  /*12d0*/  HADD2.F32 R70, -RZ, R50.H1_H1 ;  /* 0x30000032ff467230 */ /* 0x000fc40000004100 */
[----:B------:R-:W-:Y:S02]  /*12e0*/  HADD2.F32 R74, -RZ, R58.H0_H0 ;  /* 0x2000003aff4a7230 */ /* 0x000fe40000004100 */
[----:B------:R-:W-:Y:S02]  /*12f0*/  HADD2.F32 R81, -RZ, R60.H0_H0 ;  /* 0x2000003cff517230 */ /* 0x000fe40000004100 */
[----:B------:R-:W-:Y:S01]  /*1300*/  HADD2.F32 R75, -RZ, R71.H1_H1 ;  /* 0x30000047ff4b7230 */ /* 0x000fe20000004100 */
[----:B------:R-:W-:Y:S05]  /*1310*/  @P0 BRA `(.L_x_995) ;  /* 0x000000f000000947 */ /* 0x000fea0003800000 */
[----:B------:R-:W-:Y:S02]  /*1320*/  IADD3 R67, P0, R42, 0x30, RZ ;  /* 0x000000302a437810 */ /* 0x000fe40007f1e0ff */
[----:B------:R-:W-:Y:S02]  /*1330*/  MOV R42, R66 ;  /* 0x00000042002a7202 */ /* 0x000fe40000000f00 */
[----:B------:R-:W-:Y:S01]  /*1340*/  LEA R66, R44, 0x80, 0x3 ;  /* 0x000000802c427811 */ /* 0x000fe200078e18ff */
[----:B------:R-:W-:Y:S01]  /*1350*/  IMAD.X R41, RZ, RZ, R43, P0 ;  /* 0x000000ffff297224 */ /* 0x000fe200000e062b */
[----:B------:R-:W-:-:S02]  /*1360*/  MOV R43, R69 ;  /* 0x00000045002b7202 */ /* 0x000fc40000000f00 */
[----:B------:R-:W-:Y:S01]  /*1370*/  ISETP.GE.AND P2, PT, R40, c[0x0][0x16c], PT ;  /* 0x00005b0028007a0c */ /* 0x000fe20003f46270 */
[----:B------:R-:W-:Y:S01]  /*1380*/  IMAD R41, R41, c[0x0][0x198], RZ ;  /* 0x0000660029297a24 */ /* 0x000fe200078e02ff */
[----:B------:R-:W-:Y:S01]  /*1390*/  ISETP.GE.AND P0, PT, R66, c[0x0][0x16c], PT ;  /* 0x00005b0042007a0c */ /* 0x000fe20003f06270 */
[----:B------:R-:W-:-:S04]  /*13a0*/  IMAD.WIDE.U32 R42, R67, c[0x0][0x198], R42 ;  /* 0x00006600432a7a25 */ /* 0x000fc800078e002a */
[----:B------:R-:W-:Y:S01]  /*13b0*/  IMAD R41, R67, c[0x0][0x19c], R41 ;  /* 0x0000670043297a24 */ /* 0x000fe200078e0229 */
[----:B------:R-:W-:-:S03]  /*13c0*/  LEA R40, P1, R42, c[0x0][0x190], 0x1 ;  /* 0x000064002a287a11 */ /* 0x000fc600078208ff */
[----:B------:R-:W-:-:S05]  /*13d0*/  IMAD.IADD R41, R43, 0x1, R41 ;  /* 0x000000012b297824 */ /* 0x000fca00078e0229 */
[----:B------:R-:W-:-:S05]  /*13e0*/  LEA.HI.X R41, R42, c[0x0][0x194], R41, 0x1, P1 ;  /* 0x000065002a297a11 */ /* 0x000fca00008f0c29 */
[----:B------:R0:W5:Y:S04]  /*13f0*/  @!P2 LDG.E.128 R32, [R40.64] ;  /* 0x0000000a2820a981 */ /* 0x000168000c1e1d00 */
[----:B------:R0:W5:Y:S02]  /*1400*/  @!P0 LDG.E.128 R36, [R40.64+0x100] ;  /* 0x0001000a28248981 */ /* 0x000164000c1e1d00 */
.L_x_995:
[----:B------:R-:W-:Y:S05]  /*1410*/  BSYNC B0 ;  /* 0x0000000000007941 */ /* 0x000fea0003800000 */
.L_x_994:
[----:B------:R-:W-:Y:S01]  /*1420*/  HADD2.F32 R87, -RZ, R50.H0_H0 ;  /* 0x20000032ff577230 */ /* 0x000fe20000004100 */
[----:B------:R-:W-:Y:S01]  /*1430*/  FMUL.FTZ R89, R70, R75 ;  /* 0x0000004b46597220 */ /* 0x000fe20000410000 */
[----:B------:R-:W-:Y:S01]  /*1440*/  HADD2.F32 R88, -RZ, R71.H0_H0 ;  /* 0x20000047ff587230 */ /* 0x000fe20000004100 */
[----:B0-----:R-:W-:Y:S01]  /*1450*/  FFMA.FTZ R41, R72, R81, R82 ;  /* 0x0000005148297223 */ /* 0x001fe20000010052 */
[----:B------:R-:W-:Y:S01]  /*1460*/  HADD2.F32 R92, -RZ, R51.H0_H0 ;  /* 0x20000033ff5c7230 */ /* 0x000fe20000004100 */
[----:B------:R-:W-:Y:S01]  /*1470*/  FFMA.FTZ R40, R73, R74, R80 ;  /* 0x0000004a49287223 */ /* 0x000fe20000010050 */
[--C-:B------:R-:W-:Y:S01]  /*1480*/  HADD2.F32 R93, -RZ, R63.reuse.H0_H0 ;  /* 0x2000003fff5d7230 */ /* 0x100fe20000004100 */
[----:B------:R-:W-:Y:S01]  /*1490*/  FFMA.FTZ R94, R87, R88, R89 ;  /* 0x00000058575e7223 */ /* 0x000fe20000010059 */
[----:B------:R-:W-:Y:S01]  /*14a0*/  HADD2.F32 R96, -RZ, R63.H1_H1 ;  /* 0x3000003fff607230 */ /* 0x000fe20000004100 */
[----:B-----5:R-:W-:Y:S01]  /*14b0*/  MOV R42, R35 ;  /* 0x00000023002a7202 */ /* 0x020fe20000000f00 */
[----:B------:R-:W-:Y:S01]  /*14c0*/  HADD2.F32 R63, -RZ, R32.H1_H1 ;  /* 0x30000020ff3f7230 */ /* 0x000fe20000004100 */
[----:B------:R-:W-:Y:S01]  /*14d0*/  FFMA.FTZ R98, R92, R93, R94 ;  /* 0x0000005d5c627223 */ /* 0x000fe2000001005e */
[----:B------:R-:W-:Y:S01]  /*14e0*/  HADD2.F32 R93, -RZ, R51.H1_H1 ;  /* 0x30000033ff5d7230 */ /* 0x000fe20000004100 */
[----:B------:R-:W-:Y:S01]  /*14f0*/  ISETP.NE.AND P0, PT, R44, RZ, PT ;  /* 0x000000ff2c00720c */ /* 0x000fe20003f05270 */
[----:B------:R-:W-:Y:S01]  /*1500*/  HADD2.F32 R92, -RZ, R53.H1_H1 ;  /* 0x30000035ff5c7230 */ /* 0x000fe20000004100 */
[----:B------:R-:W-:Y:S01]  /*1510*/  BSSY B0, `(.L_x_996) ;  /* 0x00000d8000007945 */ /* 0x000fe20003800000 */
[----:B------:R-:W-:Y:S01]  /*1520*/  HADD2.F32 R94, -RZ, R47.H1_H1 ;  /* 0x3000002fff5e7230 */ /* 0x000fe20000004100 */
[----:B------:R-:W-:Y:S01]  /*1530*/  FFMA.FTZ R99, R93, R96, R98 ;  /* 0x000000605d637223 */ /* 0x000fe20000010062 */
[----:B------:R-:W-:Y:S01]  /*1540*/  HADD2.F32 R95, -RZ, R60.H1_H1 ;  /* 0x3000003cff5f7230 */ /* 0x000fe20000004100 */
[----:B------:R-:W-:Y:S01]  /*1550*/  FMUL.FTZ R101, R92, R63 ;  /* 0x0000003f5c657220 */ /* 0x000fe20000410000 */
[----:B------:R-:W-:-:S02]  /*1560*/  HADD2.F32 R63, -RZ, R53.H0_H0 ;  /* 0x20000035ff3f7230 */ /* 0x000fc40000004100 */
[----:B------:R-:W-:Y:S01]  /*1570*/  HADD2.F32 R98, -RZ, R32.H0_H0 ;  /* 0x20000020ff627230 */ /* 0x000fe20000004100 */
[----:B------:R-:W-:Y:S01]  /*1580*/  FFMA.FTZ R97, R94, R95, R41 ;  /* 0x0000005f5e617223 */ /* 0x000fe20000010029 */
[--C-:B------:R-:W-:Y:S02]  /*1590*/  HADD2.F32 R92, -RZ, R36.reuse.H0_H0 ;  /* 0x20000024ff5c7230 */ /* 0x100fe40000004100 */
[----:B------:R-:W-:Y:S01]  /*15a0*/  HADD2.F32 R41, -RZ, R36.H1_H1 ;  /* 0x30000024ff297230 */ /* 0x000fe20000004100 */
[----:B------:R-:W-:Y:S01]  /*15b0*/  FFMA.FTZ R98, R63, R98, R101 ;  /* 0x000000623f627223 */ /* 0x000fe20000010065 */
[--C-:B------:R-:W-:Y:S02]  /*15c0*/  HADD2.F32 R36, -RZ, R37.reuse.H0_H0 ;  /* 0x20000025ff247230 */ /* 0x100fe40000004100 */
[----:B------:R-:W-:Y:S02]  /*15d0*/  HADD2.F32 R96, -RZ, R37.H1_H1 ;  /* 0x30000025ff607230 */ /* 0x000fe40000004100 */
[----:B------:R-:W-:-:S02]  /*15e0*/  HADD2.F32 R37, -RZ, R39.H0_H0 ;  /* 0x20000027ff257230 */ /* 0x000fc40000004100 */
[----:B------:R-:W-:Y:S02]  /*15f0*/  HADD2.F32 R32, -RZ, R39.H1_H1 ;  /* 0x30000027ff207230 */ /* 0x000fe40000004100 */
[----:B------:R-:W-:Y:S02]  /*1600*/  HADD2.F32 R39, -RZ, R0.H1_H1 ;  /* 0x30000000ff277230 */ /* 0x000fe40000004100 */
[----:B------:R-:W-:Y:S02]  /*1610*/  HADD2.F32 R93, -RZ, R48.H0_H0 ;  /* 0x20000030ff5d7230 */ /* 0x000fe40000004100 */
[----:B------:R-:W-:Y:S02]  /*1620*/  HADD2.F32 R100, -RZ, R61.H0_H0 ;  /* 0x2000003dff647230 */ /* 0x000fe40000004100 */
[----:B------:R-:W-:Y:S02]  /*1630*/  HADD2.F32 R0, -RZ, R56.H0_H0 ;  /* 0x20000038ff007230 */ /* 0x000fe40000004100 */
[----:B------:R-:W-:Y:S01]  /*1640*/  HADD2.F32 R63, -RZ, R33.H0_H0 ;  /* 0x20000021ff3f7230 */ /* 0x000fe20000004100 */
[----:B------:R-:W-:Y:S01]  /*1650*/  FFMA.FTZ R97, R93, R100, R97 ;  /* 0x000000645d617223 */ /* 0x000fe20000010061 */
[----:B------:R-:W-:-:S02]  /*1660*/  HADD2.F32 R48, -RZ, R48.H1_H1 ;  /* 0x30000030ff307230 */ /* 0x000fc40000004100 */
[----:B------:R-:W-:Y:S01]  /*1670*/  HADD2.F32 R56, -RZ, R56.H1_H1 ;  /* 0x30000038ff387230 */ /* 0x000fe20000004100 */
[----:B------:R-:W-:Y:S01]  /*1680*/  FFMA.FTZ R0, R0, R63, R98 ;  /* 0x0000003f00007223 */ /* 0x000fe20000010062 */
[----:B------:R-:W-:Y:S02]  /*1690*/  HADD2.F32 R61, -RZ, R61.H1_H1 ;  /* 0x3000003dff3d7230 */ /* 0x000fe40000004100 */
[----:B------:R-:W-:Y:S02]  /*16a0*/  HADD2.F32 R33, -RZ, R33.H1_H1 ;  /* 0x30000021ff217230 */ /* 0x000fe40000004100 */
[----:B------:R-:W-:Y:S01]  /*16b0*/  HADD2.F32 R95, -RZ, R52.H0_H0 ;  /* 0x20000034ff5f7230 */ /* 0x000fe20000004100 */
[----:B------:R-:W-:Y:S01]  /*16c0*/  FFMA.FTZ R97, R48, R61, R97 ;  /* 0x0000003d30617223 */ /* 0x000fe20000010061 */
[----:B------:R-:W-:Y:S01]  /*16d0*/  HADD2.F32 R102, -RZ, R64.H0_H0 ;  /* 0x20000040ff667230 */ /* 0x000fe20000004100 */
[----:B------:R-:W-:Y:S01]  /*16e0*/  FFMA.FTZ R56, R56, R33, R0 ;  /* 0x0000002138387223 */ /* 0x000fe20000010000 */
[----:B------:R-:W-:-:S02]  /*16f0*/  HADD2.F32 R58, -RZ, R58.H1_H1 ;  /* 0x3000003aff3a7230 */ /* 0x000fc40000004100 */
[----:B------:R-:W-:Y:S01]  /*1700*/  HADD2.F32 R0, -RZ, R54.H0_H0 ;  /* 0x20000036ff007230 */ /* 0x000fe20000004100 */
[----:B------:R-:W-:Y:S01]  /*1710*/  FFMA.FTZ R95, R95, R102, R99 ;  /* 0x000000665f5f7223 */ /* 0x000fe20000010063 */
[----:B------:R-:W-:Y:S01]  /*1720*/  HADD2.F32 R61, -RZ, R34.H0_H0 ;  /* 0x20000022ff3d7230 */ /* 0x000fe20000004100 */
[----:B------:R-:W-:Y:S01]  /*1730*/  FFMA.FTZ R58, R39, R58, R40 ;  /* 0x0000003a273a7223 */ /* 0x000fe20000010028 */
[----:B------:R-:W-:Y:S02]  /*1740*/  HADD2.F32 R52, -RZ, R52.H1_H1 ;  /* 0x30000034ff347230 */ /* 0x000fe40000004100 */
[----:B------:R-:W-:Y:S01]  /*1750*/  HADD2.F32 R93, -RZ, R64.H1_H1 ;  /* 0x30000040ff5d7230 */ /* 0x000fe20000004100 */
[----:B------:R-:W-:Y:S01]  /*1760*/  FFMA.FTZ R0, R0, R61, R56 ;  /* 0x0000003d00007223 */ /* 0x000fe20000010038 */
[----:B------:R-:W-:Y:S02]  /*1770*/  HADD2.F32 R33, -RZ, R45.H0_H0 ;  /* 0x2000002dff217230 */ /* 0x000fe40000004100 */
[----:B------:R-:W-:Y:S01]  /*1780*/  HADD2.F32 R54, -RZ, R54.H1_H1 ;  /* 0x30000036ff367230 */ /* 0x000fe20000004100 */
[----:B------:R-:W-:Y:S01]  /*1790*/  FFMA.FTZ R52, R52, R93, R95 ;  /* 0x0000005d34347223 */ /* 0x000fe2000001005f */
[----:B------:R-:W-:-:S02]  /*17a0*/  HADD2.F32 R40, -RZ, R59.H0_H0 ;  /* 0x2000003bff287230 */ /* 0x000fc40000004100 */
[----:B------:R-:W-:Y:S02]  /*17b0*/  HADD2.F32 R63, -RZ, R34.H1_H1 ;  /* 0x30000022ff3f7230 */ /* 0x000fe40000004100 */
[--C-:B------:R-:W-:Y:S01]  /*17c0*/  HADD2.F32 R94, -RZ, R38.reuse.H0_H0 ;  /* 0x20000026ff5e7230 */ /* 0x100fe20000004100 */
[----:B------:R-:W-:Y:S01]  /*17d0*/  FFMA.FTZ R40, R33, R40, R58 ;  /* 0x0000002821287223 */ /* 0x000fe2000001003a */
[----:B------:R-:W-:Y:S01]  /*17e0*/  HADD2.F32 R53, -RZ, R38.H1_H1 ;  /* 0x30000026ff357230 */ /* 0x000fe20000004100 */
[----:B------:R-:W-:Y:S01]  /*17f0*/  FFMA.FTZ R54, R54, R63, R0 ;  /* 0x0000003f36367223 */ /* 0x000fe20000010000 */
[----:B------:R-:W-:Y:S02]  /*1800*/  HADD2.F32 R38, -RZ, R49.H0_H0 ;  /* 0x20000031ff267230 */ /* 0x000fe40000004100 */
[----:B------:R-:W-:Y:S02]  /*1810*/  HADD2.F32 R93, -RZ, R62.H0_H0 ;  /* 0x2000003eff5d7230 */ /* 0x000fe40000004100 */
[----:B------:R-:W-:-:S02]  /*1820*/  HADD2.F32 R39, -RZ, R55.H0_H0 ;  /* 0x20000037ff277230 */ /* 0x000fc40000004100 */
[----:B------:R-:W-:Y:S01]  /*1830*/  HADD2.F32 R48, -RZ, R65.H0_H0 ;  /* 0x20000041ff307230 */ /* 0x000fe20000004100 */
[----:B------:R-:W-:Y:S01]  /*1840*/  FFMA.FTZ R93, R38, R93, R97 ;  /* 0x0000005d265d7223 */ /* 0x000fe20000010061 */
[----:B------:R-:W-:Y:S02]  /*1850*/  HADD2.F32 R0, -RZ, R57.H0_H0 ;  /* 0x20000039ff007230 */ /* 0x000fe40000004100 */
[----:B------:R-:W-:Y:S01]  /*1860*/  HADD2.F32 R33, -RZ, R42.H0_H0 ;  /* 0x2000002aff217230 */ /* 0x000fe20000004100 */
[----:B------:R-:W-:Y:S01]  /*1870*/  FFMA.FTZ R39, R39, R48, R52 ;  /* 0x0000003027277223 */ /* 0x000fe20000010034 */
[----:B------:R-:W-:Y:S02]  /*1880*/  HADD2.F32 R45, -RZ, R45.H1_H1 ;  /* 0x3000002dff2d7230 */ /* 0x000fe40000004100 */
[----:B------:R-:W-:Y:S01]  /*1890*/  HADD2.F32 R49, -RZ, R49.H1_H1 ;  /* 0x30000031ff317230 */ /* 0x000fe20000004100 */
[----:B------:R-:W-:Y:S01]  /*18a0*/  FFMA.FTZ R0, R0, R33, R54 ;  /* 0x0000002100007223 */ /* 0x000fe20000010036 */
[----:B------:R-:W-:-:S02]  /*18b0*/  HADD2.F32 R55, -RZ, R55.H1_H1 ;  /* 0x30000037ff377230 */ /* 0x000fc40000004100 */
[----:B------:R-:W-:Y:S02]  /*18c0*/  HADD2.F32 R57, -RZ, R57.H1_H1 ;  /* 0x30000039ff397230 */ /* 0x000fe40000004100 */
[----:B------:R-:W-:Y:S02]  /*18d0*/  HADD2.F32 R34, -RZ, R59.H1_H1 ;  /* 0x3000003bff227230 */ /* 0x000fe40000004100 */
[----:B------:R-:W-:Y:S02]  /*18e0*/  HADD2.F32 R62, -RZ, R62.H1_H1 ;  /* 0x3000003eff3e7230 */ /* 0x000fe40000004100 */
[----:B------:R-:W-:Y:S01]  /*18f0*/  HADD2.F32 R38, -RZ, R65.H1_H1 ;  /* 0x30000041ff267230 */ /* 0x000fe20000004100 */
[----:B------:R-:W-:Y:S01]  /*1900*/  FFMA.FTZ R34, R45, R34, R40 ;  /* 0x000000222d227223 */ /* 0x000fe20000010028 */
[----:B------:R-:W-:Y:S01]  /*1910*/  HADD2.F32 R42, -RZ, R42.H1_H1 ;  /* 0x3000002aff2a7230 */ /* 0x000fe20000004100 */
[----:B------:R-:W-:Y:S01]  /*1920*/  FFMA.FTZ R49, R49, R62, R93 ;  /* 0x0000003e31317223 */ /* 0x000fe2000001005d */
        /* <DEDUP_REMOVED lines=8> */
[--C-:B------:R-:W-:Y:S02]  /*19b0*/  HADD2.F32 R24, -RZ, R26.reuse.H0_H0 ;  /* 0x2000001aff187230 */ /* 0x100fe40000004100 */
[----:B------:R-:W-:Y:S02]  /*19c0*/  HADD2.F32 R85, -RZ, R26.H1_H1 ;  /* 0x3000001aff557230 */ /* 0x000fe40000004100 */
        /* <DEDUP_REMOVED lines=10> */
[----:B------:R-:W-:Y:S02]  /*1a70*/  HADD2.F32 R35, -RZ, R20.H0_H0 ;  /* 0x20000014ff237230 */ /* 0x000fe40000004100 */
[----:B------:R-:W-:Y:S02]  /*1a80*/  HADD2.F32 R68, -RZ, R4.H0_H0 ;  /* 0x20000004ff447230 */ /* 0x000fe40000004100 */
[----:B------:R-:W-:-:S02]  /*1a90*/  HADD2.F32 R7, -RZ, R16.H0_H0 ;  /* 0x20000010ff077230 */ /* 0x000fc40000004100 */
[----:B------:R-:W-:Y:S01]  /*1aa0*/  HADD2.F32 R27, -RZ, R12.H0_H0 ;  /* 0x2000000cff1b7230 */ /* 0x000fe20000004100 */
[----:B------:R-:W-:Y:S01]  /*1ab0*/  FFMA.FTZ R34, R35, R68, R34 ;  /* 0x0000004423227223 */ /* 0x000fe20000010022 */
[----:B------:R-:W-:Y:S01]  /*1ac0*/  HADD2.F32 R31, -RZ, R8.H0_H0 ;  /* 0x20000008ff1f7230 */ /* 0x000fe20000004100 */
[----:B------:R-:W-:Y:S01]  /*1ad0*/  FFMA.FTZ R7, R7, R82, R49 ;  /* 0x0000005207077223 */ /* 0x000fe20000010031 */
[----:B------:R-:W-:Y:S01]  /*1ae0*/  HADD2.F32 R43, -RZ, R20.H1_H1 ;  /* 0x30000014ff2b7230 */ /* 0x000fe20000004100 */
[----:B------:R-:W-:Y:S01]  /*1af0*/  FFMA.FTZ R27, R27, R88, R38 ;  /* 0x000000581b1b7223 */ /* 0x000fe20000010026 */
[----:B------:R-:W-:Y:S01]  /*1b00*/  HADD2.F32 R4, -RZ, R4.H1_H1 ;  /* 0x30000004ff047230 */ /* 0x000fe20000004100 */
[----:B------:R-:W-:Y:S01]  /*1b10*/  FFMA.FTZ R0, R31, R92, R0 ;  /* 0x0000005c1f007223 */ /* 0x000fe20000010000 */
[----:B------:R-:W-:Y:S02]  /*1b20*/  HADD2.F32 R74, -RZ, R16.H1_H1 ;  /* 0x30000010ff4a7230 */ /* 0x000fe40000004100 */
[----:B------:R-:W-:Y:S01]  /*1b30*/  HADD2.F32 R50, -RZ, R12.H1_H1 ;  /* 0x3000000cff327230 */ /* 0x000fe20000004100 */
[----:B------:R-:W-:Y:S01]  /*1b40*/  FFMA.FTZ R4, R43, R4, R34 ;  /* 0x000000042b047223 */ /* 0x000fe20000010022 */
[----:B------:R-:W-:Y:S01]  /*1b50*/  HADD2.F32 R8, -RZ, R8.H1_H1 ;  /* 0x30000008ff087230 */ /* 0x000fe20000004100 */
[----:B------:R-:W-:Y:S01]  /*1b60*/  FFMA.FTZ R7, R74, R83, R7 ;  /* 0x000000534a077223 */ /* 0x000fe20000010007 */
[----:B------:R-:W-:Y:S01]  /*1b70*/  HADD2.F32 R20, -RZ, R21.H0_H0 ;  /* 0x20000015ff147230 */ /* 0x000fe20000004100 */
[----:B------:R-:W-:Y:S01]  /*1b80*/  FFMA.FTZ R27, R50, R89, R27 ;  /* 0x00000059321b7223 */ /* 0x000fe2000001001b */
[----:B------:R-:W-:Y:S01]  /*1b90*/  HADD2.F32 R69, -RZ, R5.H0_H0 ;  /* 0x20000005ff457230 */ /* 0x000fe20000004100 */
[----:B------:R-:W-:Y:S01]  /*1ba0*/  FFMA.FTZ R0, R8, R41, R0 ;  /* 0x0000002908007223 */ /* 0x000fe20000010000 */
        /* <DEDUP_REMOVED lines=44> */
[----:B------:R-:W-:Y:S01]  /*1e70*/  HADD2.F32 R15, -RZ, R15.H1_H1 ;  /* 0x3000000fff0f7230 */ /* 0x000fe20000004100 */
[----:B------:R-:W-:Y:S01]  /*1e80*/  FFMA.FTZ R4, R23, R72, R4 ;  /* 0x0000004817047223 */ /* 0x000fe20000010004 */
[----:B------:R-:W-:Y:S01]  /*1e90*/  HADD2.F32 R11, -RZ, R11.H1_H1 ;  /* 0x3000000bff0b7230 */ /* 0x000fe20000004100 */
[----:B------:R-:W-:-:S02]  /*1ea0*/  FFMA.FTZ R7, R19, R26, R7 ;  /* 0x0000001a13077223 */ /* 0x000fc40000010007 */
[----:B------:R-:W-:Y:S01]  /*1eb0*/  FFMA.FTZ R12, R15, R30, R12 ;  /* 0x0000001e0f0c7223 */ /* 0x000fe2000001000c */
[----:B------:R-:W0:Y:S01]  /*1ec0*/  SHFL.BFLY PT, R5, R4, 0x8, 0x1f ;  /* 0x0d001f0004057f89 */ /* 0x000e2200000e0000 */
[----:B------:R-:W-:-:S03]  /*1ed0*/  FFMA.FTZ R32, R11, R32, R0 ;  /* 0x000000200b207223 */ /* 0x000fc60000010000 */
[----:B------:R-:W1:Y:S04]  /*1ee0*/  SHFL.BFLY PT, R0, R7, 0x8, 0x1f ;  /* 0x0d001f0007007f89 */ /* 0x000e6800000e0000 */
[----:B------:R-:W2:Y:S04]  /*1ef0*/  SHFL.BFLY PT, R9, R12, 0x8, 0x1f ;  /* 0x0d001f000c097f89 */ /* 0x000ea800000e0000 */
[----:B------:R-:W3:Y:S01]  /*1f00*/  SHFL.BFLY PT, R11, R32, 0x8, 0x1f ;  /* 0x0d001f00200b7f89 */ /* 0x000ee200000e0000 */
[----:B0-----:R-:W-:Y:S02]  /*1f10*/  FADD.FTZ R5, R4, R5 ;  /* 0x0000000504057221 */ /* 0x001fe40000010000 */
[----:B-1----:R-:W-:-:S03]  /*1f20*/  FADD.FTZ R6, R7, R0 ;  /* 0x0000000007067221 */ /* 0x002fc60000010000 */
[----:B------:R-:W0:Y:S01]  /*1f30*/  SHFL.BFLY PT, R0, R5, 0x4, 0x1f ;  /* 0x0c801f0005007f89 */ /* 0x000e2200000e0000 */
[----:B--2---:R-:W-:-:S03]  /*1f40*/  FADD.FTZ R8, R12, R9 ;  /* 0x000000090c087221 */ /* 0x004fc60000010000 */
[----:B------:R-:W1:Y:S01]  /*1f50*/  SHFL.BFLY PT, R9, R6, 0x4, 0x1f ;  /* 0x0c801f0006097f89 */ /* 0x000e6200000e0000 */
[----:B---3--:R-:W-:-:S03]  /*1f60*/  FADD.FTZ R13, R32, R11 ;  /* 0x0000000b200d7221 */ /* 0x008fc60000010000 */
[----:B------:R-:W2:Y:S04]  /*1f70*/  SHFL.BFLY PT, R11, R8, 0x4, 0x1f ;  /* 0x0c801f00080b7f89 */ /* 0x000ea800000e0000 */
[----:B------:R-:W3:Y:S01]  /*1f80*/  SHFL.BFLY PT, R4, R13, 0x4, 0x1f ;  /* 0x0c801f000d047f89 */ /* 0x000ee200000e0000 */
[----:B0-----:R-:W-:Y:S02]  /*1f90*/  FADD.FTZ R0, R5, R0 ;  /* 0x0000000005007221 */ /* 0x001fe40000010000 */
[----:B-1----:R-:W-:-:S03]  /*1fa0*/  FADD.FTZ R9, R6, R9 ;  /* 0x0000000906097221 */ /* 0x002fc60000010000 */
[----:B------:R-:W0:Y:S01]  /*1fb0*/  SHFL.BFLY PT, R7, R0, 0x2, 0x1f ;  /* 0x0c401f0000077f89 */ /* 0x000e2200000e0000 */
[----:B--2---:R-:W-:Y:S02]  /*1fc0*/  FADD.FTZ R11, R8, R11 ;  /* 0x0000000b080b7221 */ /* 0x004fe40000010000 */
[----:B---3--:R-:W-:-:S03]  /*1fd0*/  FADD.FTZ R12, R13, R4 ;  /* 0x000000040d0c7221 */ /* 0x008fc60000010000 */
[----:B------:R-:W1:Y:S04]  /*1fe0*/  SHFL.BFLY PT, R10, R11, 0x2, 0x1f ;  /* 0x0c401f000b0a7f89 */ /* 0x000e6800000e0000 */
[----:B------:R-:W2:Y:S04]  /*1ff0*/  SHFL.BFLY PT, R4, R9, 0x2, 0x1f ;  /* 0x0c401f0009047f89 */ /* 0x000ea800000e0000 */
[----:B------:R-:W3:Y:S01]  /*2000*/  SHFL.BFLY PT, R15, R12, 0x2, 0x1f ;  /* 0x0c401f000c0f7f89 */ /* 0x000ee200000e0000 */
[----:B0-----:R-:W-:Y:S02]  /*2010*/  FADD.FTZ R7, R0, R7 ;  /* 0x0000000700077221 */ /* 0x001fe40000010000 */
[----:B-1----:R-:W-:-:S02]  /*2020*/  FADD.FTZ R10, R11, R10 ;  /* 0x0000000a0b0a7221 */ /* 0x002fc40000010000 */
[----:B--2---:R-:W-:-:S03]  /*2030*/  FADD.FTZ R5, R9, R4 ;  /* 0x0000000409057221 */ /* 0x004fc60000010000 */
[----:B------:R-:W0:Y:S01]  /*2040*/  SHFL.BFLY PT, R13, R10, 0x1, 0x1f ;  /* 0x0c201f000a0d7f89 */ /* 0x000e2200000e0000 */
[----:B---3--:R-:W-:-:S03]  /*2050*/  FADD.FTZ R15, R12, R15 ;  /* 0x0000000f0c0f7221 */ /* 0x008fc60000010000 */
[----:B------:R-:W1:Y:S04]  /*2060*/  SHFL.BFLY PT, R4, R7, 0x1, 0x1f ;  /* 0x0c201f0007047f89 */ /* 0x000e6800000e0000 */
[----:B------:R-:W2:Y:S04]  /*2070*/  SHFL.BFLY PT, R6, R5, 0x1, 0x1f ;  /* 0x0c201f0005067f89 */ /* 0x000ea800000e0000 */
[----:B------:R-:W3:Y:S01]  /*2080*/  SHFL.BFLY PT, R0, R15, 0x1, 0x1f ;  /* 0x0c201f000f007f89 */ /* 0x000ee200000e0000 */
[----:B0-----:R-:W-:Y:S02]  /*2090*/  FADD.FTZ R9, R10, R13 ;  /* 0x0000000d0a097221 */ /* 0x001fe40000010000 */
[----:B-1----:R-:W-:-:S02]  /*20a0*/  FADD.FTZ R8, R7, R4 ;  /* 0x0000000407087221 */ /* 0x002fc40000010000 */
[----:B--2---:R-:W-:Y:S02]  /*20b0*/  FADD.FTZ R6, R5, R6 ;  /* 0x0000000605067221 */ /* 0x004fe40000010000 */
[----:B---3--:R-:W-:Y:S01]  /*20c0*/  FADD.FTZ R11, R15, R0 ;  /* 0x000000000f0b7221 */ /* 0x008fe20000010000 */
[----:B------:R-:W-:Y:S05]  /*20d0*/  @P0 BRA `(.L_x_997) ;  /* 0x000001b000000947 */ /* 0x000fea0003800000 */
[----:B------:R-:W-:Y:S01]  /*20e0*/  ULDC.64 UR16, c[0x0][0x1c8] ;  /* 0x0000720000107ab9 */ /* 0x000fe20000000a00 */
[----:B------:R-:W-:Y:S01]  /*20f0*/  ISETP.GE.AND P0, PT, R79, UR8, PT ;  /* 0x000000084f007c0c */ /* 0x000fe2000bf06270 */
[----:B------:R-:W-:Y:S01]  /*2100*/  USHF.R.S32.HI UR5, URZ, 0x1f, UR4 ;  /* 0x0000001f3f057899 */ /* 0x000fe20008011404 */
[----:B------:R-:W-:Y:S01]  /*2110*/  ISETP.GE.AND P3, PT, R2, UR8, PT ;  /* 0x0000000802007c0c */ /* 0x000fe2000bf66270 */
[----:B------:R-:W-:Y:S01]  /*2120*/  UIMAD UR9, UR15, UR16, URZ ;  /* 0x000000100f0972a4 */ /* 0x000fe2000f8e023f */
[----:B------:R-:W-:Y:S01]  /*2130*/  ISETP.GE.AND P2, PT, R76, UR8, PT ;  /* 0x000000084c007c0c */ /* 0x000fe2000bf46270 */
[----:B------:R-:W-:Y:S01]  /*2140*/  UIMAD.WIDE.U32 UR6, UR12, UR16, UR4 ;  /* 0x000000100c0672a5 */ /* 0x000fe2000f8e0004 */
[----:B------:R-:W-:Y:S01]  /*2150*/  FSEL R11, R11, RZ, !P0 ;  /* 0x000000ff0b0b7208 */ /* 0x000fe20004000000 */
[----:B------:R-:W-:Y:S01]  /*2160*/  UIMAD UR9, UR12, UR17, UR9 ;  /* 0x000000110c0972a4 */ /* 0x000fe2000f8e0209 */
[----:B------:R-:W-:-:S02]  /*2170*/  FSEL R7, R6, RZ, !P2 ;  /* 0x000000ff06077208 */ /* 0x000fc40005000000 */
[----:B------:R-:W-:Y:S02]  /*2180*/  ULDC.64 UR16, c[0x0][0x1d0] ;  /* 0x0000740000107ab9 */ /* 0x000fe40000000a00 */
[----:B------:R-:W-:Y:S02]  /*2190*/  UIADD3 UR7, UR7, UR9, URZ ;  /* 0x0000000907077290 */ /* 0x000fe4000fffe03f */
[----:B------:R-:W-:Y:S02]  /*21a0*/  UIMAD UR5, UR18, UR16, URZ ;  /* 0x00000010120572a4 */ /* 0x000fe4000f8e023f */
[----:B------:R-:W-:Y:S02]  /*21b0*/  UIMAD.WIDE.U32 UR6, UR14, UR16, UR6 ;  /* 0x000000100e0672a5 */ /* 0x000fe4000f8e0006 */
[----:B------:R-:W-:-:S04]  /*21c0*/  UIMAD UR5, UR14, UR17, UR5 ;  /* 0x000000110e0572a4 */ /* 0x000fc8000f8e0205 */
[----:B------:R-:W-:Y:S02]  /*21d0*/  IADD3 R0, P1, R2, UR6, RZ ;  /* 0x0000000602007c10 */ /* 0x000fe4000ff3e0ff */
[----:B------:R-:W-:Y:S02]  /*21e0*/  MOV R5, UR5 ;  /* 0x0000000500057c02 */ /* 0x000fe40008000f00 */
[----:B------:R-:W-:Y:S02]  /*21f0*/  LEA R4, P4, R0, c[0x0][0x1b0], 0x2 ;  /* 0x00006c0000047a11 */ /* 0x000fe400078810ff */
[----:B------:R-:W-:Y:S02]  /*2200*/  IADD3.X R3, R3, UR7, R5, P1, !PT ;  /* 0x0000000703037c10 */ /* 0x000fe40008ffe405 */
[----:B------:R-:W-:Y:S02]  /*2210*/  ISETP.GE.AND P1, PT, R78, UR8, PT ;  /* 0x000000084e007c0c */ /* 0x000fe4000bf26270 */
[----:B------:R-:W-:-:S02]  /*2220*/  LEA.HI.X R5, R0, c[0x0][0x1b4], R3, 0x2, P4 ;  /* 0x00006d0000057a11 */ /* 0x000fc400020f1403 */
[----:B------:R-:W-:Y:S02]  /*2230*/  FSEL R3, R8, RZ, !P3 ;  /* 0x000000ff08037208 */ /* 0x000fe40005800000 */
[----:B------:R-:W-:Y:S01]  /*2240*/  FSEL R9, R9, RZ, !P1 ;  /* 0x000000ff09097208 */ /* 0x000fe20004800000 */
[----:B------:R0:W-:Y:S04]  /*2250*/  STG.E [R4.64+0x40], R7 ;  /* 0x0000400704007986 */ /* 0x0001e8000c10190a */
[----:B------:R0:W-:Y:S04]  /*2260*/  STG.E [R4.64], R3 ;  /* 0x0000000304007986 */ /* 0x0001e8000c10190a */
[----:B------:R0:W-:Y:S04]  /*2270*/  STG.E [R4.64+0x80], R9 ;  /* 0x0000800904007986 */ /* 0x0001e8000c10190a */
[----:B------:R0:W-:Y:S02]  /*2280*/  STG.E [R4.64+0xc0], R11 ;  /* 0x0000c00b04007986 */ /* 0x0001e4000c10190a */
.L_x_997:
[----:B------:R-:W-:Y:S05]  /*2290*/  BSYNC B0 ;  /* 0x0000000000007941 */ /* 0x000fea0003800000 */
.L_x_996:
[----:B------:R-:W-:Y:S01]  /*22a0*/  ULDC UR5, c[0x0][0x168] ;  /* 0x00005a0000057ab9 */ /* 0x000fe20000000800 */
[----:B------:R-:W-:Y:S01]  /*22b0*/  BSSY B0, `(.L_x_998) ;  /* 0x0000020000007945 */ /* 0x000fe20003800000 */
[----:B------:R-:W-:-:S04]  /*22c0*/  UIADD3 UR5, UR5, 0x3f, URZ ;  /* 0x0000003f05057890 */ /* 0x000fc8000fffe03f */
[----:B------:R-:W-:Y:S02]  /*22d0*/  USHF.R.S32.HI UR6, URZ, 0x1f, UR5 ;  /* 0x0000001f3f067899 */ /* 0x000fe40008011405 */
[----:B------:R-:W-:Y:S02]  /*22e0*/  UIMAD UR7, UR13, -0x40, UR5 ;  /* 0xffffffc00d0778a4 */ /* 0x000fe4000f8e0205 */
[----:B------:R-:W-:-:S04]  /*22f0*/  ULEA.HI UR6, UR6, UR5, URZ, 0x6 ;  /* 0x0000000506067291 */ /* 0x000fc8000f8f303f */
[----:B------:R-:W-:-:S04]  /*2300*/  ULOP3.LUT UR6, UR6, 0xffffffc0, URZ, 0xc0, !UPT ;  /* 0xffffffc006067892 */ /* 0x000fc8000f8ec03f */
[----:B------:R-:W-:-:S06]  /*2310*/  UIADD3 UR6, UR7, UR6, -UR5 ;  /* 0x0000000607067290 */ /* 0x000fcc000fffe805 */
[----:B------:R-:W-:-:S04]  /*2320*/  ISETP.GE.AND P0, PT, R46, UR6, PT ;  /* 0x000000062e007c0c */ /* 0x000fc8000bf06270 */
[----:B------:R-:W-:-:S13]  /*2330*/  ISETP.GT.OR P0, PT, R46, 0x3f, P0 ;  /* 0x0000003f2e00780c */ /* 0x000fda0000704670 */
[----:B------:R-:W-:Y:S05]  /*2340*/  @P0 BRA `(.L_x_999) ;  /* 0x0000016000000947 */ /* 0x000fea0003800000 */
[----:B0-----:R-:W-:Y:S01]  /*2350*/  IMAD.U32 R3, RZ, RZ, UR4 ;  /* 0x00000004ff037e24 */ /* 0x001fe2000f8e00ff */
[----:B------:R-:W-:Y:S01]  /*2360*/  SHF.R.S32.HI R0, RZ, 0x1f, R46 ;  /* 0x0000001fff007819 */ /* 0x000fe2000001142e */
[----:B------:R-:W-:Y:S01]  /*2370*/  ULDC.64 UR6, c[0x0][0x1f8] ;  /* 0x00007e0000067ab9 */ /* 0x000fe20000000a00 */
[----:B------:R-:W-:Y:S01]  /*2380*/  IADD3 R2, P0, R46, UR4, RZ ;  /* 0x000000042e027c10 */ /* 0x000fe2000ff1e0ff */
[----:B------:R-:W-:Y:S01]  /*2390*/  UIMAD UR5, UR15, UR6, URZ ;  /* 0x000000060f0572a4 */ /* 0x000fe2000f8e023f */
[----:B------:R-:W-:Y:S02]  /*23a0*/  MOV R5, UR12 ;  /* 0x0000000c00057c02 */ /* 0x000fe40008000f00 */
[----:B------:R-:W-:Y:S01]  /*23b0*/  LEA.HI.X.SX32 R3, R3, R0, 0x1, P0 ;  /* 0x0000000003037211 */ /* 0x000fe200000f0eff */
[----:B------:R-:W-:Y:S01]  /*23c0*/  UIMAD UR5, UR12, UR7, UR5 ;  /* 0x000000070c0572a4 */ /* 0x000fe2000f8e0205 */
[C---:B------:R-:W-:Y:S01]  /*23d0*/  FMUL.FTZ R0, R77.reuse, 1.4426950216293334961 ;  /* 0x3fb8aa3b4d007820 */ /* 0x040fe20000410000 */
[----:B------:R-:W-:Y:S01]  /*23e0*/  FSETP.NEU.FTZ.AND P0, PT, R77, -INF , PT ;  /* 0xff8000004d00780b */ /* 0x000fe20003f1d000 */
[----:B------:R-:W-:Y:S01]  /*23f0*/  ULDC.64 UR6, c[0x0][0x200] ;  /* 0x0000800000067ab9 */ /* 0x000fe20000000a00 */
[----:B------:R-:W-:Y:S01]  /*2400*/  IMAD.WIDE.U32 R2, R5, c[0x0][0x1f8], R2 ;  /* 0x00007e0005027a25 */ /* 0x000fe200078e0002 */
[----:B------:R-:W-:Y:S01]  /*2410*/  UIMAD UR6, UR18, UR6, URZ ;  /* 0x00000006120672a4 */ /* 0x000fe2000f8e023f */
[----:B------:R-:W-:-:S03]  /*2420*/  MOV R5, UR14 ;  /* 0x0000000e00057c02 */ /* 0x000fc60008000f00 */
[----:B------:R-:W-:Y:S01]  /*2430*/  IADD3 R3, R3, UR5, RZ ;  /* 0x0000000503037c10 */ /* 0x000fe2000fffe0ff */
[----:B------:R-:W-:-:S04]  /*2440*/  UIMAD UR6, UR14, UR7, UR6 ;  /* 0x000000070e0672a4 */ /* 0x000fc8000f8e0206 */
[----:B------:R-:W-:-:S05]  /*2450*/  IMAD.WIDE.U32 R2, R5, c[0x0][0x200], R2 ;  /* 0x0000800005027a25 */ /* 0x000fca00078e0002 */
[----:B------:R-:W-:Y:S02]  /*2460*/  IADD3 R3, R3, UR6, RZ ;  /* 0x0000000603037c10 */ /* 0x000fe4000fffe0ff */
[----:B------:R-:W-:-:S04]  /*2470*/  LEA R4, P1, R2, c[0x0][0x1f0], 0x2 ;  /* 0x00007c0002047a11 */ /* 0x000fc800078210ff */
[----:B------:R-:W-:Y:S02]  /*2480*/  LEA.HI.X R5, R2, c[0x0][0x1f4], R3, 0x2, P1 ;  /* 0x00007d0002057a11 */ /* 0x000fe400008f1403 */
[----:B------:R-:W-:-:S05]  /*2490*/  FSEL R3, R0, RZ, P0 ;  /* 0x000000ff00037208 */ /* 0x000fca0000000000 */
[----:B------:R0:W-:Y:S02]  /*24a0*/  STG.E [R4.64], R3 ;  /* 0x0000000304007986 */ /* 0x0001e4000c10190a */
.L_x_999:
[----:B------:R-:W-:Y:S05]  /*24b0*/  BSYNC B0 ;  /* 0x0000000000007941 */ /* 0x000fea0003800000 */
.L_x_998:
[----:B------:R-:W-:Y:S01]  /*24c0*/  USHF.L.U32 UR5, UR13, 0xe, URZ ;  /* 0x0000000e0d057899 */ /* 0x000fe2000800063f */
[----:B------:R-:W-:Y:S01]  /*24d0*/  IMAD.SHL.U32 R2, R46, 0x4, RZ ;  /* 0x000000042e027824 */ /* 0x000fe200078e00ff */
[----:B------:R-:W-:Y:S01]  /*24e0*/  ULDC.64 UR6, c[0x0][0x220] ;  /* 0x0000880000067ab9 */ /* 0x000fe20000000a00 */
[----:B0-----:R-:W-:-:S03]  /*24f0*/  MOV R5, UR12 ;  /* 0x0000000c00057c02 */ /* 0x001fc60008000f00 */
[----:B------:R-:W-:Y:S02]  /*2500*/  SHF.R.S32.HI R0, RZ, 0x1f, R2 ;  /* 0x0000001fff007819 */ /* 0x000fe40000011402 */
[----:B------:R-:W-:Y:S02]  /*2510*/  IADD3 R2, P0, R2, UR5, RZ ;  /* 0x0000000502027c10 */ /* 0x000fe4000ff1e0ff */
[----:B------:R-:W-:Y:S01]  /*2520*/  MOV R3, UR5 ;  /* 0x0000000500037c02 */ /* 0x000fe20008000f00 */
[----:B------:R-:W-:-:S03]  /*2530*/  UIMAD UR5, UR15, UR6, URZ ;  /* 0x000000060f0572a4 */ /* 0x000fc6000f8e023f */
[----:B------:R-:W-:Y:S01]  /*2540*/  LEA.HI.X.SX32 R3, R3, R0, 0x1, P0 ;  /* 0x0000000003037211 */ /* 0x000fe200000f0eff */
[----:B------:R-:W-:Y:S01]  /*2550*/  UIMAD UR5, UR12, UR7, UR5 ;  /* 0x000000070c0572a4 */ /* 0x000fe2000f8e0205 */
[----:B------:R-:W-:Y:S02]  /*2560*/  ISETP.NE.U32.AND P0, PT, RZ, c[0x0][0x238], PT ;  /* 0x00008e00ff007a0c */ /* 0x000fe40003f05070 */
[----:B------:R-:W-:Y:S01]  /*2570*/  ULDC.64 UR6, c[0x0][0x228] ;  /* 0x00008a0000067ab9 */ /* 0x000fe20000000a00 */
[----:B------:R-:W-:Y:S01]  /*2580*/  IMAD.WIDE.U32 R2, R5, c[0x0][0x220], R2 ;  /* 0x0000880005027a25 */ /* 0x000fe200078e0002 */
[----:B------:R-:W-:Y:S01]  /*2590*/  UIMAD UR6, UR18, UR6, URZ ;  /* 0x00000006120672a4 */ /* 0x000fe2000f8e023f */
[----:B------:R-:W-:Y:S02]  /*25a0*/  ISETP.NE.AND.EX P0, PT, RZ, c[0x0][0x23c], PT, P0 ;  /* 0x00008f00ff007a0c */ /* 0x000fe40003f05300 */
[----:B------:R-:W-:Y:S01]  /*25b0*/  IMAD.U32 R5, RZ, RZ, UR14 ;  /* 0x0000000eff057e24 */ /* 0x000fe2000f8e00ff */
[----:B------:R-:W-:Y:S01]  /*25c0*/  IADD3 R3, R3, UR5, RZ ;  /* 0x0000000503037c10 */ /* 0x000fe2000fffe0ff */
[----:B------:R-:W-:Y:S01]  /*25d0*/  UIMAD UR6, UR14, UR7, UR6 ;  /* 0x000000070e0672a4 */ /* 0x000fe2000f8e0206 */
[----:B------:R-:W-:-:S03]  /*25e0*/  ISETP.NE.OR P0, PT, R46, RZ, !P0 ;  /* 0x000000ff2e00720c */ /* 0x000fc60004705670 */
[----:B------:R-:W-:-:S05]  /*25f0*/  IMAD.WIDE.U32 R2, R5, c[0x0][0x228], R2 ;  /* 0x00008a0005027a25 */ /* 0x000fca00078e0002 */
[----:B------:R-:W-:Y:S02]  /*2600*/  IADD3 R3, R3, UR6, RZ ;  /* 0x0000000603037c10 */ /* 0x000fe4000fffe0ff */
[----:B------:R-:W-:-:S04]  /*2610*/  LEA R4, P1, R2, c[0x0][0x208], 0x2 ;  /* 0x0000820002047a11 */ /* 0x000fc800078210ff */
[----:B------:R-:W-:-:S05]  /*2620*/  LEA.HI.X R5, R2, c[0x0][0x20c], R3, 0x2, P1 ;  /* 0x0000830002057a11 */ /* 0x000fca00008f1403 */
[----:B------:R0:W-:Y:S04]  /*2630*/  STG.E.128 [R4.64], RZ ;  /* 0x000000ff04007986 */ /* 0x0001e8000c101d0a */
[----:B------:R0:W-:Y:S04]  /*2640*/  STG.E.128 [R4.64+0x1000], RZ ;  /* 0x001000ff04007986 */ /* 0x0001e8000c101d0a */
        /* <DEDUP_REMOVED lines=15> */
[----:B------:R-:W-:Y:S02]  /*2740*/  ULDC UR4, c[0x0][0x230] ;  /* 0x00008c0000047ab9 */ /* 0x000fe40000000800 */
[----:B------:R-:W-:-:S02]  /*2750*/  UIMAD UR4, UR13, UR4, UR14 ;  /* 0x000000040d0472a4 */ /* 0x000fc4000f8e020e */
[----:B------:R-:W-:Y:S02]  /*2760*/  ULDC UR6, c[0x0][0x170] ;  /* 0x00005c0000067ab9 */ /* 0x000fe40000000800 */
[----:B------:R-:W-:Y:S02]  /*2770*/  UIMAD UR6, UR4, UR6, UR12 ;  /* 0x00000006040672a4 */ /* 0x000fe4000f8e020c */
[----:B------:R-:W-:Y:S02]  /*2780*/  UMOV UR7, 0x4 ;  /* 0x0000000400077882 */ /* 0x000fe40000000000 */
[----:B------:R-:W-:Y:S02]  /*2790*/  ULDC.64 UR4, c[0x0][0x238] ;  /* 0x00008e0000047ab9 */ /* 0x000fe40000000a00 */
[----:B------:R-:W-:-:S06]  /*27a0*/  UIMAD.WIDE UR4, UR6, UR7, UR4 ;  /* 0x00000007060472a5 */ /* 0x000fcc000f8e0204 */
[----:B------:R-:W-:Y:S02]  /*27b0*/  MOV R2, UR4 ;  /* 0x0000000400027c02 */ /* 0x000fe40008000f00 */
[----:B------:R-:W-:-:S05]  /*27c0*/  MOV R3, UR5 ;  /* 0x0000000500037c02 */ /* 0x000fca0008000f00 */
[----:B------:R-:W-:Y:S01]  /*27d0*/  STG.E [R2.64], RZ ;  /* 0x000000ff02007986 */ /* 0x000fe2000c10190a */
[----:B------:R-:W-:Y:S05]  /*27e0*/  EXIT ;  /* 0x000000000000794d */ /* 0x000fea0003800000 */
.L_x_1000:
        /* <DEDUP_REMOVED lines=9> */
.L_x_1171:


//--------------------- .text._ZN7cutlass13device_kernelIN5flash19enable_sm80_to_sm89INS1_16FlashAttnBwdSm80INS1_25CollectiveMainloopBwdSm80ILi1ELi1EN4cute5tupleIJNS5_1CILi64EEES8_NS7_ILi256EEEEEENS_6half_tEfNS_4arch4Sm80ELb1ELb0ELb0ELb1ELb0ELb0ELb0ELb0ELi2ELi4ELi2ELi2ELb0EEENS1_21CollectiveEpilogueBwdISA_SB_SD_Li256ELb1ELb0ELi4EEENS1_25SingleTileBwdLPTSchedulerILb1ELi64ELb0EEEEEEEEEvNT_6ParamsE --------------------------
	.section	.text._ZN7cutlass13device_kernelIN5flash19enable_sm80_to_sm89INS1_16FlashAttnBwdSm80INS1_25CollectiveMainloopBwdSm80ILi1ELi1EN4cute5tupleIJNS5_1CILi64EEES8_NS7_ILi256EEEEEENS_6half_tEfNS_4arch4Sm80ELb1ELb0ELb0ELb1ELb0ELb0ELb0ELb0ELi2ELi4ELi2ELi2ELb0EEENS1_21CollectiveEpilogueBwdISA_SB_SD_Li256ELb1ELb0ELi4EEENS1_25SingleTileBwdLPTSchedulerILb1ELi64ELb0EEEEEEEEEvNT_6ParamsE,"ax",@progbits
	.sectioninfo	@"SHI_REGISTERS=255"
	.align	128
.text._ZN7cutlass13device_kernelIN5flash19enable_sm80_to_sm89INS1_16FlashAttnBwdSm80INS1_25CollectiveMainloopBwdSm80ILi1ELi1EN4cute5tupleIJNS5_1CILi64EEES8_NS7_ILi256EEEEEENS_6half_tEfNS_4arch4Sm80ELb1ELb0ELb0ELb1ELb0ELb0ELb0ELb0ELi2ELi4ELi2ELi2ELb0EEENS1_21CollectiveEpilogueBwdISA_SB_SD_Li256ELb1ELb0ELi4EEENS1_25SingleTileBwdLPTSchedulerILb1ELi64ELb0EEEEEEEEEvNT_6ParamsE:
        .type           _ZN7cutlass13device_kernelIN5flash19enable_sm80_to_sm89INS1_16FlashAttnBwdSm80INS1_25CollectiveMainloopBwdSm80ILi1ELi1EN4cute5tupleIJNS5_1CILi64EEES8_NS7_ILi256EEEEEENS_6half_tEfNS_4arch4Sm80ELb1ELb0ELb0ELb1ELb0ELb0ELb0ELb0ELi2ELi4ELi2ELi2ELb0EEENS1_21CollectiveEpilogueBwdISA_SB_SD_Li256ELb1ELb0ELi4EEENS1_25SingleTileBwdLPTSchedulerILb1ELi64ELb0EEEEEEEEEvNT_6ParamsE,@function
        .size           _ZN7cutlass13device_kernelIN5flash19enable_sm80_to_sm89INS1_16FlashAttnBwdSm80INS1_25CollectiveMainloopBwdSm80ILi1ELi1EN4cute5tupleIJNS5_1CILi64EEES8_NS7_ILi256EEEEEENS_6half_tEfNS_4arch4Sm80ELb1ELb0ELb0ELb1ELb0ELb0ELb0ELb0ELi2ELi4ELi2ELi2ELb0EEENS1_21CollectiveEpilogueBwdISA_SB_SD_Li256ELb1ELb0ELi4EEENS1_25SingleTileBwdLPTSchedulerILb1ELi64ELb0EEEEEEEEEvNT_6ParamsE,(.L_x_1172 - _ZN7cutlass13device_kernelIN5flash19enable_sm80_to_sm89INS1_16FlashAttnBwdSm80INS1_25CollectiveMainloopBwdSm80ILi1ELi1EN4cute5tupleIJNS5_1CILi64EEES8_NS7_ILi256EEEEEENS_6half_tEfNS_4arch4Sm80ELb1ELb0ELb0ELb1ELb0ELb0ELb0ELb0ELi2ELi4ELi2ELi2ELb0EEENS1_21CollectiveEpilogueBwdISA_SB_SD_Li256ELb1ELb0ELi4EEENS1_25SingleTileBwdLPTSchedulerILb1ELi64ELb0EEEEEEEEEvNT_6ParamsE)
        .other          _ZN7cutlass13device_kernelIN5flash19enable_sm80_to_sm89INS1_16FlashAttnBwdSm80INS1_25CollectiveMainloopBwdSm80ILi1ELi1EN4cute5tupleIJNS5_1CILi64EEES8_NS7_ILi256EEEEEENS_6half_tEfNS_4arch4Sm80ELb1ELb0ELb0ELb1ELb0ELb0ELb0ELb0ELi2ELi4ELi2ELi2ELb0EEENS1_21CollectiveEpilogueBwdISA_SB_SD_Li256ELb1ELb0ELi4EEENS1_25SingleTileBwdLPTSchedulerILb1ELi64ELb0EEEEEEEEEvNT_6ParamsE,@"STO_CUDA_ENTRY STV_DEFAULT"
_ZN7cutlass13device_kernelIN5flash19enable_sm80_to_sm89INS1_16FlashAttnBwdSm80INS1_25CollectiveMainloopBwdSm80ILi1ELi1EN4cute5tupleIJNS5_1CILi64EEES8_NS7_ILi256EEEEEENS_6half_tEfNS_4arch4Sm80ELb1ELb0ELb0ELb1ELb0ELb0ELb0ELb0ELi2ELi4ELi2ELi2ELb0EEENS1_21CollectiveEpilogueBwdISA_SB_SD_Li256ELb1ELb0ELi4EEENS1_25SingleTileBwdLPTSchedulerILb1ELi64ELb0EEEEEEEEEvNT_6ParamsE:
        /* <DEDUP_REMOVED lines=31> */
.L_x_1002:
        /* <DEDUP_REMOVED lines=8> */
.L_x_1003:
        /* <DEDUP_REMOVED lines=22> */
.L_x_1004:
        /* <DEDUP_REMOVED lines=14> */
.L_x_1006:
[----:B------:R-:W-:Y:S02]  /*04b0*/  ULDC UR5, c[0x0][0x3d4] ;  /* 0x0000f50000057ab9 */ /* 0x000fe40000000800 */
.L_x_1005:
[----:B------:R-:W-:-:S04]  /*04c0*/  UIADD3 UR5, UR5, 0x3f, URZ ;  /* 0x0000003f05057890 */ /* 0x000fc8000fffe03f */
[----:B------:R-:W-:-:S04]  /*04d0*/  USHF.R.S32.HI UR4, URZ, 0x1f, UR5 ;  /* 0x0000001f3f047899 */ /* 0x000fc80008011405 */
[----:B------:R-:W-:-:S04]  /*04e0*/  ULEA.HI UR4, UR4, UR5, URZ, 0x6 ;  /* 0x0000000504047291 */ /* 0x000fc8000f8f303f */
[----:B------:R-:W-:-:S04]  /*04f0*/  USHF.R.S32.HI UR4, URZ, 0x6, UR4 ;  /* 0x000000063f047899 */ /* 0x000fc80008011404 */
[----:B------:R-:W-:-:S04]  /*0500*/  UISETP.GE.AND UP0, UPT, UR20, UR4, UPT ;  /* 0x000000041400728c */ /* 0x000fc8000bf06270 */
[----:B------:R-:W-:Y:S01]  /*0510*/  USEL UR18, UR18, 0xffffffff, !UP0 ;  /* 0xffffffff12127887 */ /* 0x000fe2000c000000 */
[----:B------:R-:W-:Y:S05]  /*0520*/  BRA `(.L_x_1007) ;  /* 0x0000049000007947 */ /* 0x000fea0003800000 */
.L_x_1001:
        /* <DEDUP_REMOVED lines=22> */
.L_x_1008:
        /* <DEDUP_REMOVED lines=8> */
.L_x_1009:
        /* <DEDUP_REMOVED lines=22> */
.L_x_1010:
        /* <DEDUP_REMOVED lines=14> */
.L_x_1012:
[----:B------:R-:W-:Y:S02]  /*0950*/  ULDC UR5, c[0x0][0x3d4] ;  /* 0x0000f50000057ab9 */ /* 0x000fe40000000800 */
.L_x_1011:
[----:B------:R-:W-:-:S04]  /*0960*/  UIADD3 UR5, UR5, 0x3f, URZ ;  /* 0x0000003f05057890 */ /* 0x000fc8000fffe03f */
[----:B------:R-:W-:-:S04]  /*0970*/  USHF.R.S32.HI UR4, URZ, 0x1f, UR5 ;  /* 0x0000001f3f047899 */ /* 0x000fc80008011405 */
[----:B------:R-:W-:-:S04]  /*0980*/  ULEA.HI UR4, UR4, UR5, URZ, 0x6 ;  /* 0x0000000504047291 */ /* 0x000fc8000f8f303f */
[----:B------:R-:W-:-:S04]  /*0990*/  USHF.R.S32.HI UR4, URZ, 0x6, UR4 ;  /* 0x000000063f047899 */ /* 0x000fc80008011404 */
[----:B------:R-:W-:-:S04]  /*09a0*/  UISETP.GE.AND UP0, UPT, UR20, UR4, UPT ;  /* 0x000000041400728c */ /* 0x000fc8000bf06270 */
[----:B------:R-:W-:-:S06]  /*09b0*/  USEL UR18, UR18, 0xffffffff, !UP0 ;  /* 0xffffffff12127887 */ /* 0x000fcc000c000000 */
.L_x_1007:
        /* <DEDUP_REMOVED lines=49> */
.L_x_1013:
        /* <DEDUP_REMOVED lines=10> */
.L_x_1014:
[----:B------:R-:W-:Y:S05]  /*0d70*/  @!P2 BRA `(.L_x_1015) ;  /* 0x000000500000a947 */ /* 0x000fea0003800000 */
[----:B------:R1:W2:Y:S04]  /*0d80*/  LDG.E R0, [R2.64] ;  /* 0x0000001602007981 */ /* 0x0002a8000c1e1900 */
[----:B-1----:R-:W3:Y:S01]  /*0d90*/  LDG.E R2, [R2.64+0x4] ;  /* 0x0000041602027981 */ /* 0x002ee2000c1e1900 */
[----:B--2---:R-:W1:Y:S08]  /*0da0*/  R2UR UR16, R0 ;  /* 0x00000000001073c2 */ /* 0x004e7000000e0000 */
[----:B---3--:R-:W1:Y:S02]  /*0db0*/  R2UR UR4, R2 ;  /* 0x00000000020473c2 */ /* 0x008e6400000e0000 */
[----:B-1----:R-:W-:-:S06]  /*0dc0*/  UIADD3 UR16, -UR16, UR4, URZ ;  /* 0x0000000410107290 */ /* 0x002fcc000fffe13f */
.L_x_1015:
        /* <DEDUP_REMOVED lines=10> */
[----:B------:R-:W-:Y:S01]  /*0e70*/  IMAD.MOV.U32 R7, RZ, RZ, RZ ;  /* 0x000000ffff077224 */ /* 0x000fe200078e00ff */
[----:B------:R-:W-:Y:S01]  /*0e80*/  CS2R R152, SRZ ;  /* 0x0000000000987805 */ /* 0x000fe2000001ff00 */
[----:B------:R-:W-:Y:S01]  /*0e90*/  USHF.R.S32.HI UR15, URZ, 0x1f, UR4 ;  /* 0x0000001f3f0f7899 */ /* 0x000fe20008011404 */
[----:B------:R-:W-:Y:S01]  /*0ea0*/  IMAD.MOV.U32 R154, RZ, RZ, RZ ;  /* 0x000000ffff9a7224 */ /* 0x000fe200078e00ff */
[----:B------:R-:W-:Y:S01]  /*0eb0*/  MOV R9, RZ ;  /* 0x000000ff00097202 */ /* 0x000fe20000000f00 */
        /* <DEDUP_REMOVED lines=82> */
[----:B------:R-:W-:Y:S01]  /*13e0*/  ULDC.64 UR6, c[0x0][0x248] ;  /* 0x0000920000067ab9 */ /* 0x000fe20000000a00 */
[----:B------:R-:W-:Y:S01]  /*13f0*/  IMAD.SHL.U32 R3, R101, 0x4, RZ ;  /* 0x0000000465037824 */ /* 0x000fe200078e00ff */
[----:B------:R-:W-:Y:S01]  /*1400*/  UISETP.NE.AND UP0, UPT, UR6, 0x1, UPT ;  /* 0x000000010600788c */ /* 0x000fe2000bf05270 */
[-C--:B------:R-:W-:Y:S01]  /*1410*/  LEA.HI R5, R36, R101.reuse, RZ, 0x3 ;  /* 0x0000006524057211 */ /* 0x080fe200078f18ff */
[----:B------:R-:W-:Y:S01]  /*1420*/  USHF.R.S32.HI UR6, URZ, 0x1f, UR9 ;  /* 0x0000001f3f067899 */ /* 0x000fe20008011409 */
[----:B------:R-:W-:Y:S01]  /*1430*/  IMAD.U32 R10, RZ, RZ, UR20 ;  /* 0x00000014ff0a7e24 */ /* 0x000fe2000f8e00ff */
[----:B------:R-:W-:Y:S01]  /*1440*/  UIMAD.WIDE.U32 UR10, UR19, UR7, URZ ;  /* 0x00000007130a72a5 */ /* 0x000fe2000f8e003f */
[----:B------:R-:W-:Y:S01]  /*1450*/  SHF.R.S32.HI R248, RZ, 0x3, R5 ;  /* 0x00000003fff87819 */ /* 0x000fe20000011405 */
[----:B------:R-:W-:Y:S01]  /*1460*/  USHF.R.S32.HI UR24, URZ, 0x1f, UR19 ;  /* 0x0000001f3f187899 */ /* 0x000fe20008011413 */
[----:B------:R-:W-:Y:S01]  /*1470*/  IMAD.MOV.U32 R32, RZ, RZ, c[0x0][0x1ac] ;  /* 0x00006b00ff207624 */ /* 0x000fe200078e00ff */
[----:B------:R-:W-:Y:S01]  /*1480*/  USHF.L.U32 UR7, UR9, 0x8, URZ ;  /* 0x0000000809077899 */ /* 0x000fe2000800063f */
[----:B------:R-:W-:Y:S01]  /*1490*/  SHF.R.S32.HI R0, RZ, 0x1f, R248 ;  /* 0x0000001fff007819 */ /* 0x000fe200000114f8 */
[----:B------:R-:W-:Y:S01]  /*14a0*/  ULDC.64 UR4, c[0x0][0x270] ;  /* 0x00009c0000047ab9 */ /* 0x000fe20000000a00 */
[C---:B-----5:R-:W-:Y:S01]  /*14b0*/  IADD3 R6, P0, R248.reuse, R8, RZ ;  /* 0x00000008f8067210 */ /* 0x060fe20007f1e0ff */
[----:B------:R-:W-:Y:S01]  /*14c0*/  UIMAD UR4, UR24, UR4, URZ ;  /* 0x00000004180472a4 */ /* 0x000fe2000f8e023f */
[----:B------:R-:W-:Y:S01]  /*14d0*/  IADD3 R13, P1, R248, R14, RZ ;  /* 0x0000000ef80d7210 */ /* 0x000fe20007f3e0ff */
[----:B------:R-:W-:Y:S01]  /*14e0*/  UMOV UR21, UR19 ;  /* 0x0000001300157c82 */ /* 0x000fe20008000000 */
[-C--:B------:R-:W-:Y:S01]  /*14f0*/  LEA.HI.X.SX32 R7, R8, R0.reuse, 0x1, P0 ;  /* 0x0000000008077211 */ /* 0x080fe200000f0eff */
[----:B------:R-:W-:Y:S01]  /*1500*/  IMAD.U32 R8, RZ, RZ, UR19 ;  /* 0x00000013ff087e24 */ /* 0x000fe2000f8e00ff */
[C---:B------:R-:W-:Y:S01]  /*1510*/  IADD3 R2, P0, R3.reuse, UR9, RZ ;  /* 0x0000000903027c10 */ /* 0x040fe2000ff1e0ff */
[----:B------:R-:W-:Y:S01]  /*1520*/  UIMAD UR8, UR19, UR5, UR4 ;  /* 0x00000005130872a4 */ /* 0x000fe2000f8e0204 */
[----:B------:R-:W-:Y:S01]  /*1530*/  LEA.HI.X.SX32 R14, R14, R0, 0x1, P1 ;  /* 0x000000000e0e7211 */ /* 0x000fe200008f0eff */
[----:B------:R-:W-:Y:S01]  /*1540*/  IMAD.U32 R0, RZ, RZ, UR19 ;  /* 0x00000013ff007e24 */ /* 0x000fe2000f8e00ff */
[----:B------:R-:W-:Y:S01]  /*1550*/  LEA.HI.X.SX32 R3, R3, UR6, 0x1, P0 ;  /* 0x0000000603037c11 */ /* 0x000fe200080f0eff */
[----:B------:R-:W-:Y:S01]  /*1560*/  USHF.R.S32.HI UR6, URZ, 0x1f, UR7 ;  /* 0x0000001f3f067899 */ /* 0x000fe20008011407 */
[----:B------:R-:W-:Y:S01]  /*1570*/  IADD3 R4, P0, R101, UR7, RZ ;  /* 0x0000000765047c10 */ /* 0x000fe2000ff1e0ff */
[----:B------:R-:W-:Y:S01]  /*1580*/  ULDC UR4, c[0x0][0x250] ;  /* 0x0000940000047ab9 */ /* 0x000fe20000000800 */
[----:B------:R-:W-:Y:S01]  /*1590*/  IMAD.WIDE R10, R10, 0x40, R6 ;  /* 0x000000400a0a7825 */ /* 0x000fe200078e0206 */
[----:B------:R-:W-:Y:S01]  /*15a0*/  @UP0 USHF.R.U32.HI UR21, URZ, UR4, UR11 ;  /* 0x000000043f150299 */ /* 0x000fe2000801160b */
[----:B------:R-:W-:Y:S01]  /*15b0*/  LEA.HI R33, R36, R101, RZ, 0x2 ;  /* 0x0000006524217211 */ /* 0x000fe200078f10ff */
[----:B------:R-:W-:Y:S01]  /*15c0*/  USHF.R.S32.HI UR11, URZ, 0x1f, UR18 ;  /* 0x0000001f3f0b7899 */ /* 0x000fe20008011412 */
[--C-:B------:R-:W-:Y:S01]  /*15d0*/  IMAD.WIDE.U32 R8, R8, c[0x0][0x270], R2.reuse ;  /* 0x00009c0008087a25 */ /* 0x100fe200078e0002 */
[----:B------:R-:W-:Y:S01]  /*15e0*/  USHF.R.S32.HI UR12, URZ, 0x1f, UR21 ;  /* 0x0000001f3f0c7899 */ /* 0x000fe20008011415 */
[----:B------:R-:W-:Y:S01]  /*15f0*/  CS2R R162, SRZ ;  /* 0x0000000000a27805 */ /* 0x000fe2000001ff00 */
[----:B------:R-:W-:Y:S01]  /*1600*/  ULDC.64 UR4, c[0x0][0x1e0] ;  /* 0x0000780000047ab9 */ /* 0x000fe20000000a00 */
[C---:B------:R-:W-:Y:S01]  /*1610*/  IMAD.WIDE.U32 R28, R0.reuse, c[0x0][0x288], R2 ;  /* 0x0000a200001c7a25 */ /* 0x040fe200078e0002 */
[----:B------:R-:W-:Y:S01]  /*1620*/  LOP3.LUT R2, R5, 0xfffffff8, RZ, 0xc0, !PT ;  /* 0xfffffff805027812 */ /* 0x000fe200078ec0ff */
[----:B------:R-:W-:Y:S01]  /*1630*/  UIMAD UR4, UR12, UR4, URZ ;  /* 0x000000040c0472a4 */ /* 0x000fe2000f8e023f */
[C---:B------:R-:W-:Y:S01]  /*1640*/  LEA.HI.X.SX32 R5, R101.reuse, UR6, 0x1, P0 ;  /* 0x0000000665057c11 */ /* 0x040fe200080f0eff */
[----:B------:R-:W-:Y:S01]  /*1650*/  IMAD.U32 R12, RZ, RZ, UR21 ;  /* 0x00000015ff0c7e24 */ /* 0x000fe2000f8e00ff */
[----:B------:R-:W-:Y:S01]  /*1660*/  USEL UR9, UR11, URZ, !UP1 ;  /* 0x0000003f0b097287 */ /* 0x000fe2000c800000 */
[----:B------:R-:W-:Y:S01]  /*1670*/  IMAD.IADD R31, R101, 0x1, -R2 ;  /* 0x00000001651f7824 */ /* 0x000fe200078e0a02 */
[----:B------:R-:W-:Y:S01]  /*1680*/  UIMAD UR25, UR21, UR5, UR4 ;  /* 0x00000005151972a4 */ /* 0x000fe2000f8e0204 */
[----:B------:R-:W-:Y:S01]  /*1690*/  IMAD.WIDE.U32 R26, R0, c[0x0][0x238], R4 ;  /* 0x00008e00001a7a25 */ /* 0x000fe200078e0004 */
[----:B------:R-:W-:Y:S01]  /*16a0*/  USEL UR10, UR18, URZ, !UP1 ;  /* 0x0000003f120a7287 */ /* 0x000fe2000c800000 */
[----:B------:R-:W-:Y:S01]  /*16b0*/  IADD3 R19, R9, UR8, RZ ;  /* 0x0000000809137c10 */ /* 0x000fe2000fffe0ff */
[----:B------:R-:W-:Y:S01]  /*16c0*/  ULDC.64 UR6, c[0x0][0x1e8] ;  /* 0x00007a0000067ab9 */ /* 0x000fe20000000a00 */
[----:B------:R-:W-:Y:S01]  /*16d0*/  IMAD.SHL.U32 R2, R31, 0x8, RZ ;  /* 0x000000081f027824 */ /* 0x000fe200078e00ff */
[----:B------:R-:W-:Y:S01]  /*16e0*/  ULDC.64 UR4, c[0x0][0x1b0] ;  /* 0x00006c0000047ab9 */ /* 0x000fe20000000a00 */
[----:B------:R-:W-:Y:S01]  /*16f0*/  IMAD.SHL.U32 R0, R248, 0x40, RZ ;  /* 0x00000040f8007824 */ /* 0x000fe200078e00ff */
[----:B------:R-:W-:Y:S01]  /*1700*/  UIMAD UR6, UR9, UR6, URZ ;  /* 0x00000006090672a4 */ /* 0x000fe2000f8e023f */
[----:B------:R-:W-:Y:S01]  /*1710*/  IMAD.MOV.U32 R18, RZ, RZ, R8 ;  /* 0x000000ffff127224 */ /* 0x000fe200078e0008 */
[--C-:B------:R-:W-:Y:S01]  /*1720*/  SHF.R.S32.HI R3, RZ, 0x1f, R2.reuse ;  /* 0x0000001fff037819 */ /* 0x100fe20000011402 */
[----:B------:R-:W-:Y:S01]  /*1730*/  UIMAD UR4, UR12, UR4, URZ ;  /* 0x000000040c0472a4 */ /* 0x000fe2000f8e023f */
[----:B------:R-:W-:Y:S01]  /*1740*/  LOP3.LUT R0, R0, 0x1c0, RZ, 0xc0, !PT ;  /* 0x000001c000007812 */ /* 0x000fe200078ec0ff */
[----:B------:R-:W-:Y:S01]  /*1750*/  UIMAD UR6, UR10, UR7, UR6 ;  /* 0x000000070a0672a4 */ /* 0x000fe2000f8e0206 */
[----:B------:R-:W-:Y:S01]  /*1760*/  IMAD R8, R14, c[0x0][0x178], RZ ;  /* 0x00005e000e087a24 */ /* 0x000fe200078e02ff */
[----:B------:R-:W-:Y:S01]  /*1770*/  UIMAD UR7, UR21, UR5, UR4 ;  /* 0x00000005150772a4 */ /* 0x000fe2000f8e0204 */
[--C-:B------:R-:W-:Y:S01]  /*1780*/  LOP3.LUT R6, R0, 0x38, R2.reuse, 0xf8, !PT ;  /* 0x0000003800067812 */ /* 0x100fe200078ef802 */
[----:B------:R-:W-:Y:S01]  /*1790*/  IMAD.WIDE.U32 R4, R12, c[0x0][0x1e0], R2 ;  /* 0x000078000c047a25 */ /* 0x000fe200078e0002 */
[----:B------:R-:W-:Y:S01]  /*17a0*/  SHF.R.U32.HI R0, RZ, 0x3, R0 ;  /* 0x00000003ff007819 */ /* 0x000fe20000011600 */
[----:B------:R-:W-:Y:S01]  /*17b0*/  ULDC.64 UR4, c[0x0][0x1b8] ;  /* 0x00006e0000047ab9 */ /* 0x000fe20000000a00 */
[----:B------:R-:W-:Y:S01]  /*17c0*/  IADD3 R22, R2, 0x40, RZ ;  /* 0x0000004002167810 */ /* 0x000fe20007ffe0ff */
[----:B------:R-:W-:Y:S01]  /*17d0*/  IMAD R8, R13, c[0x0][0x17c], R8 ;  /* 0x00005f000d087a24 */ /* 0x000fe200078e0208 */
[----:B------:R-:W-:Y:S01]  /*17e0*/  LOP3.LUT R20, R6, R0, RZ, 0x3c, !PT ;  /* 0x0000000006147212 */ /* 0x000fe200078e3cff */
[----:B------:R-:W-:Y:S01]  /*17f0*/  IMAD.MOV.U32 R6, RZ, RZ, R4 ;  /* 0x000000ffff067224 */ /* 0x000fe200078e0004 */
[----:B------:R-:W-:Y:S01]  /*1800*/  IADD3 R7, R5, UR25, RZ ;  /* 0x0000001905077c10 */ /* 0x000fe2000fffe0ff */
[----:B------:R-:W-:Y:S01]  /*1810*/  IMAD.WIDE.U32 R4, R12, c[0x0][0x1b0], R2 ;  /* 0x00006c000c047a25 */ /* 0x000fe200078e0002 */
[----:B------:R-:W-:Y:S01]  /*1820*/  UIMAD UR4, UR9, UR4, URZ ;  /* 0x00000004090472a4 */ /* 0x000fe2000f8e023f */
[----:B------:R-:W-:Y:S01]  /*1830*/  ISETP.GE.AND P2, PT, R2, c[0x0][0x1cc], PT ;  /* 0x0000730002007a0c */ /* 0x000fe20003f46270 */
[----:B------:R-:W-:Y:S01]  /*1840*/  USEL UR12, UR18, URZ, !UP2 ;  /* 0x0000003f120c7287 */ /* 0x000fe2000d000000 */
[----:B------:R-:W-:Y:S01]  /*1850*/  IMAD.U32 R12, RZ, RZ, UR10 ;  /* 0x0000000aff0c7e24 */ /* 0x000fe2000f8e00ff */
[----:B------:R-:W-:Y:S01]  /*1860*/  IADD3 R5, R5, UR7, RZ ;  /* 0x0000000705057c10 */ /* 0x000fe2000fffe0ff */
[----:B------:R-:W-:Y:S01]  /*1870*/  IMAD R0, R14, c[0x0][0x208], RZ ;  /* 0x000082000e007a24 */ /* 0x000fe200078e02ff */
[----:B------:R-:W-:Y:S01]  /*1880*/  UIMAD UR4, UR10, UR5, UR4 ;  /* 0x000000050a0472a4 */ /* 0x000fe2000f8e0204 */
[----:B------:R-:W-:Y:S01]  /*1890*/  IMAD.WIDE.U32 R6, R12, c[0x0][0x1e8], R6 ;  /* 0x00007a000c067a25 */ /* 0x000fe200078e0006 */
[----:B------:R-:W-:Y:S01]  /*18a0*/  UIADD3 UR10, -UR13, UR16, URZ ;  /* 0x000000100d0a7290 */ /* 0x000fe2000fffe13f */
[C---:B------:R-:W-:Y:S01]  /*18b0*/  IADD3 R23, R2.reuse, 0x80, RZ ;  /* 0x0000008002177810 */ /* 0x040fe20007ffe0ff */
[----:B------:R-:W-:Y:S01]  /*18c0*/  USHF.R.S32.HI UR8, URZ, 0x1f, UR15 ;  /* 0x0000001f3f087899 */ /* 0x000fe2000801140f */
[----:B------:R-:W-:Y:S01]  /*18d0*/  IMAD R24, R13, c[0x0][0x20c], R0 ;  /* 0x000083000d187a24 */ /* 0x000fe200078e0200 */
[----:B------:R-:W-:Y:S01]  /*18e0*/  IADD3 R7, R7, UR6, RZ ;  /* 0x0000000607077c10 */ /* 0x000fe2000fffe0ff */
[--C-:B------:R-:W-:Y:S01]  /*18f0*/  IMAD.WIDE.U32 R14, R13, c[0x0][0x178], R2.reuse ;  /* 0x00005e000d0e7a25 */ /* 0x100fe200078e0002 */
[----:B------:R-:W-:Y:S01]  /*1900*/  IADD3 R25, R2, 0xc0, RZ ;  /* 0x000000c002197810 */ /* 0x000fe20007ffe0ff */
[----:B------:R-:W-:Y:S01]  /*1910*/  USEL UR11, UR11, URZ, !UP2 ;  /* 0x0000003f0b0b7287 */ /* 0x000fe2000d000000 */
[----:B------:R-:W-:Y:S01]  /*1920*/  CS2R R160, SRZ ;  /* 0x0000000000a07805 */ /* 0x000fe2000001ff00 */
[----:B------:R-:W-:Y:S01]  /*1930*/  IMAD R0, R11, c[0x0][0x1d8], RZ ;  /* 0x000076000b007a24 */ /* 0x000fe200078e02ff */
[----:B------:R-:W-:Y:S01]  /*1940*/  ISETP.GE.AND P4, PT, R25, c[0x0][0x1cc], PT ;  /* 0x0000730019007a0c */ /* 0x000fe20003f86270 */
[----:B------:R-:W-:Y:S01]  /*1950*/  IMAD.WIDE.U32 R16, R13, c[0x0][0x208], R2 ;  /* 0x000082000d107a25 */ /* 0x000fe200078e0002 */
[----:B------:R-:W-:Y:S01]  /*1960*/  USHF.L.U32 UR21, UR15, 0x6, URZ ;  /* 0x000000060f157899 */ /* 0x000fe2000800063f */
[----:B------:R-:W-:Y:S01]  /*1970*/  CS2R R158, SRZ ;  /* 0x00000000009e7805 */ /* 0x000fe2000001ff00 */
[----:B------:R-:W-:Y:S01]  /*1980*/  CS2R R156, SRZ ;  /* 0x00000000009c7805 */ /* 0x000fe2000001ff00 */
[----:B------:R-:W-:Y:S01]  /*1990*/  IMAD.WIDE.U32 R12, R12, c[0x0][0x1b8], R4 ;  /* 0x00006e000c0c7a25 */ /* 0x000fe200078e0004 */
[----:B------:R-:W-:Y:S01]  /*19a0*/  USHF.R.S32.HI UR25, URZ, 0x1f, UR21 ;  /* 0x0000001f3f197899 */ /* 0x000fe20008011415 */
[----:B------:R-:W-:Y:S01]  /*19b0*/  CS2R R154, SRZ ;  /* 0x00000000009a7805 */ /* 0x000fe2000001ff00 */
[----:B------:R-:W-:Y:S01]  /*19c0*/  CS2R R152, SRZ ;  /* 0x0000000000987805 */ /* 0x000fe2000001ff00 */
[----:B------:R-:W-:Y:S01]  /*19d0*/  IMAD.IADD R5, R15, 0x1, R8 ;  /* 0x000000010f057824 */ /* 0x000fe200078e0208 */
[----:B------:R-:W-:Y:S01]  /*19e0*/  CS2R R150, SRZ ;  /* 0x0000000000967805 */ /* 0x000fe2000001ff00 */
[----:B------:R-:W-:Y:S01]  /*19f0*/  IMAD.U32 R15, RZ, RZ, UR19 ;  /* 0x00000013ff0f7e24 */ /* 0x000fe2000f8e00ff */
[----:B------:R-:W-:Y:S01]  /*1a00*/  CS2R R148, SRZ ;  /* 0x0000000000947805 */ /* 0x000fe2000001ff00 */
[C---:B------:R-:W-:Y:S01]  /*1a10*/  IMAD R3, R10.reuse, c[0x0][0x1dc], R0 ;  /* 0x000077000a037a24 */ /* 0x040fe200078e0200 */
[----:B------:R-:W-:Y:S01]  /*1a20*/  CS2R R146, SRZ ;  /* 0x0000000000927805 */ /* 0x000fe2000001ff00 */
[----:B------:R-:W-:Y:S01]  /*1a30*/  IMAD.WIDE.U32 R8, R10, c[0x0][0x1d8], R6 ;  /* 0x000076000a087a25 */ /* 0x000fe200078e0006 */
[----:B------:R-:W-:Y:S01]  /*1a40*/  IADD3 R7, R13, UR4, RZ ;  /* 0x000000040d077c10 */ /* 0x000fe2000fffe0ff */
[----:B------:R-:W-:Y:S01]  /*1a50*/  ULDC.64 UR4, c[0x0][0x180] ;  /* 0x0000600000047ab9 */ /* 0x000fe20000000a00 */
[----:B------:R-:W-:Y:S01]  /*1a60*/  CS2R R144, SRZ ;  /* 0x0000000000907805 */ /* 0x000fe2000001ff00 */
[----:B------:R-:W-:Y:S01]  /*1a70*/  IMAD.MOV.U32 R4, RZ, RZ, R14 ;  /* 0x000000ffff047224 */ /* 0x000fe200078e000e */
[----:B------:R-:W-:Y:S01]  /*1a80*/  UIMAD UR4, UR24, UR4, URZ ;  /* 0x00000004180472a4 */ /* 0x000fe2000f8e023f */
[----:B------:R-:W-:Y:S01]  /*1a90*/  IMAD.IADD R3, R9, 0x1, R3 ;  /* 0x0000000109037824 */ /* 0x000fe200078e0203 */
[----:B------:R-:W-:Y:S01]  /*1aa0*/  CS2R R142, SRZ ;  /* 0x00000000008e7805 */ /* 0x000fe2000001ff00 */
[----:B------:R-:W-:Y:S01]  /*1ab0*/  IMAD.WIDE.U32 R14, R15, c[0x0][0x180], R4 ;  /* 0x000060000f0e7a25 */ /* 0x000fe200078e0004 */
[C---:B------:R-:W-:Y:S01]  /*1ac0*/  LEA R4, P0, R8.reuse, c[0x0][0x1c0], 0x1 ;  /* 0x0000700008047a11 */ /* 0x040fe200078008ff */
[----:B------:R-:W-:Y:S01]  /*1ad0*/  UIMAD UR6, UR19, UR5, UR4 ;  /* 0x00000005130672a4 */ /* 0x000fe2000f8e0204 */
[----:B------:R-:W-:Y:S01]  /*1ae0*/  CS2R R140, SRZ ;  /* 0x00000000008c7805 */ /* 0x000fe2000001ff00 */
[----:B------:R-:W-:Y:S01]  /*1af0*/  IMAD R0, R11, c[0x0][0x1a8], RZ ;  /* 0x00006a000b007a24 */ /* 0x000fe200078e02ff */
[----:B------:R-:W-:Y:S01]  /*1b00*/  LEA.HI.X R5, R8, c[0x0][0x1c4], R3, 0x1, P0 ;  /* 0x0000710008057a11 */ /* 0x000fe200000f0c03 */
[----:B------:R-:W-:Y:S01]  /*1b10*/  IMAD.MOV.U32 R6, RZ, RZ, R12 ;  /* 0x000000ffff067224 */ /* 0x000fe200078e000c */
[----:B------:R-:W-:Y:S01]  /*1b20*/  ULDC.64 UR4, c[0x0][0x178] ;  /* 0x00005e0000047ab9 */ /* 0x000fe20000000a00 */
[C---:B------:R-:W-:Y:S01]  /*1b30*/  IMAD R0, R10.reuse, c[0x0][0x1ac], R0 ;  /* 0x00006b000a007a24 */ /* 0x040fe200078e0200 */
[----:B------:R-:W-:Y:S01]  /*1b40*/  UIMAD.WIDE.U32 UR26, UR15, UR4, URZ ;  /* 0x000000040f1a72a5 */ /* 0x000fe2000f8e003f */
[----:B------:R-:W-:Y:S01]  /*1b50*/  IMAD.MOV.U32 R3, RZ, RZ, c[0x0][0x1d8] ;  /* 0x00007600ff037624 */ /* 0x000fe200078e00ff */
[----:B------:R-:W-:Y:S01]  /*1b60*/  UIMAD UR4, UR8, UR4, URZ ;  /* 0x00000004080472a4 */ /* 0x000fe2000f8e023f */
[----:B------:R-:W-:Y:S01]  /*1b70*/  IMAD.WIDE.U32 R10, R10, c[0x0][0x1a8], R6 ;  /* 0x00006a000a0a7a25 */ /* 0x000fe200078e0006 */
[----:B------:R-:W-:Y:S01]  /*1b80*/  CS2R R138, SRZ ;  /* 0x00000000008a7805 */ /* 0x000fe2000001ff00 */
[----:B------:R-:W-:Y:S01]  /*1b90*/  CS2R R136, SRZ ;  /* 0x0000000000887805 */ /* 0x000fe2000001ff00 */
[----:B------:R-:W-:Y:S01]  /*1ba0*/  LEA R8, P1, R3, R4, 0x6 ;  /* 0x0000000403087211 */ /* 0x000fe200078230ff */
[----:B------:R-:W-:Y:S01]  /*1bb0*/  IMAD.MOV.U32 R9, RZ, RZ, c[0x0][0x1dc] ;  /* 0x00007700ff097624 */ /* 0x000fe200078e00ff */
[C---:B------:R-:W-:Y:S01]  /*1bc0*/  LEA R6, P0, R10.reuse, c[0x0][0x190], 0x1 ;  /* 0x000064000a067a11 */ /* 0x040fe200078008ff */
[----:B------:R-:W-:Y:S01]  /*1bd0*/  IMAD.IADD R0, R11, 0x1, R0 ;  /* 0x000000010b007824 */ /* 0x000fe200078e0200 */
[----:B------:R-:W-:Y:S01]  /*1be0*/  IADD3 R11, R15, UR6, RZ ;  /* 0x000000060f0b7c10 */ /* 0x000fe2000fffe0ff */
[----:B------:R-:W-:Y:S01]  /*1bf0*/  IMAD.MOV.U32 R13, RZ, RZ, c[0x0][0x1a8] ;  /* 0x00006a00ff0d7624 */ /* 0x000fe200078e00ff */
[----:B------:R-:W-:Y:S01]  /*1c00*/  LEA.HI.X R9, R3, R5, R9, 0x6, P1 ;  /* 0x0000000503097211 */ /* 0x000fe200008f3409 */
[----:B------:R-:W-:Y:S01]  /*1c10*/  UIMAD UR6, UR15, UR5, UR4 ;  /* 0x000000050f0672a4 */ /* 0x000fe2000f8e0204 */
[----:B------:R-:W-:Y:S01]  /*1c20*/  LEA.HI.X R7, R10, c[0x0][0x194], R0, 0x1, P0 ;  /* 0x000065000a077a11 */ /* 0x000fe200000f0c00 */
[----:B------:R-:W-:Y:S01]  /*1c30*/  IMAD.MOV.U32 R10, RZ, RZ, R14 ;  /* 0x000000ffff0a7224 */ /* 0x000fe200078e000e */
[----:B------:R-:W-:Y:S01]  /*1c40*/  LEA.HI R3, R36, R101, RZ, 0x6 ;  /* 0x0000006524037211 */ /* 0x000fe200078f30ff */
[----:B------:R-:W-:Y:S01]  /*1c50*/  ULDC.64 UR4, c[0x0][0x188] ;  /* 0x0000620000047ab9 */ /* 0x000fe20000000a00 */
[----:B------:R-:W-:Y:S01]  /*1c60*/  IADD3 R0, -R248, UR10, RZ ;  /* 0x0000000af8007c10 */ /* 0x000fe2000fffe1ff */
[----:B------:R-:W-:Y:S01]  /*1c70*/  UIMAD UR4, UR11, UR4, URZ ;  /* 0x000000040b0472a4 */ /* 0x000fe2000f8e023f */
[----:B------:R-:W-:Y:S01]  /*1c80*/  ISETP.GE.AND P1, PT, R22, c[0x0][0x1cc], PT ;  /* 0x0000730016007a0c */ /* 0x000fe20003f26270 */
[----:B------:R-:W-:Y:S01]  /*1c90*/  UIADD3 UR6, UR27, UR6, URZ ;  /* 0x000000061b067290 */ /* 0x000fe2000fffe03f */
[----:B------:R-:W-:Y:S01]  /*1ca0*/  SHF.R.S32.HI R30, RZ, 0x6, R3 ;  /* 0x00000006ff1e7819 */ /* 0x000fe20000011403 */
[----:B------:R-:W-:Y:S01]  /*1cb0*/  UIMAD UR4, UR12, UR5, UR4 ;  /* 0x000000050c0472a4 */ /* 0x000fe2000f8e0204 */
[C---:B------:R-:W-:Y:S01]  /*1cc0*/  ISETP.LT.OR P5, PT, R0.reuse, 0x1, P2 ;  /* 0x000000010000780c */ /* 0x040fe200017a1670 */
[----:B------:R-:W-:Y:S01]  /*1cd0*/  IMAD.MOV.U32 R246, RZ, RZ, 0x20 ;  /* 0x00000020fff67424 */ /* 0x000fe200078e00ff */
[----:B------:R-:W-:Y:S01]  /*1ce0*/  ISETP.LT.OR P3, PT, R0, 0x1, P1 ;  /* 0x000000010000780c */ /* 0x000fe20000f61670 */
[----:B------:R-:W-:Y:S01]  /*1cf0*/  IMAD R3, R30, 0x200, R20 ;  /* 0x000002001e037824 */ /* 0x000fe200078e0214 */
[----:B------:R-:W-:Y:S01]  /*1d00*/  ISETP.GE.AND P0, PT, R23, c[0x0][0x1cc], PT ;  /* 0x0000730017007a0c */ /* 0x000fe20003f06270 */
[----:B------:R-:W-:Y:S01]  /*1d10*/  IMAD.U32 R20, RZ, RZ, UR12 ;  /* 0x0000000cff147e24 */ /* 0x000fe2000f8e00ff */
[----:B------:R-:W-:Y:S01]  /*1d20*/  ISETP.LT.OR P6, PT, R0, 0x1, P4 ;  /* 0x000000010000780c */ /* 0x000fe200027c1670 */
[----:B------:R-:W-:Y:S01]  /*1d30*/  IMAD.SHL.U32 R240, R3, 0x2, RZ ;  /* 0x0000000203f07824 */ /* 0x000fe200078e00ff */
[----:B------:R-:W-:Y:S01]  /*1d40*/  CS2R R134, SRZ ;  /* 0x0000000000867805 */ /* 0x000fe2000001ff00 */
[----:B------:R-:W-:Y:S01]  /*1d50*/  IMAD.WIDE.U32 R34, R20, c[0x0][0x188], R10 ;  /* 0x0000620014227a25 */ /* 0x000fe200078e000a */
[----:B------:R-:W-:Y:S01]  /*1d60*/  CS2R R132, SRZ ;  /* 0x0000000000847805 */ /* 0x000fe2000001ff00 */
[----:B------:R-:W-:Y:S01]  /*1d70*/  CS2R R130, SRZ ;  /* 0x0000000000827805 */ /* 0x000fe2000001ff00 */
[----:B------:R-:W-:Y:S01]  /*1d80*/  CS2R R128, SRZ ;  /* 0x0000000000807805 */ /* 0x000fe2000001ff00 */
[----:B------:R-:W-:Y:S01]  /*1d90*/  @!PT LDS RZ, [RZ] ;  /* 0x00000000fffff984 */ /* 0x000fe20000000800 */
[----:B------:R-:W-:Y:S01]  /*1da0*/  @!PT LDS RZ, [RZ] ;  /* 0x00000000fffff984 */ /* 0x000fe20000000800 */
[----:B------:R-:W-:Y:S01]  /*1db0*/  @!PT LDS RZ, [RZ] ;  /* 0x00000000fffff984 */ /* 0x000fe20000000800 */
[----:B------:R1:W-:Y:S01]  /*1dc0*/  LDGSTS.E.BYPASS.LTC128B.128 [R240+0x8080], [R4.64], !P5 ;  /* 0x0808000004f07fae */ /* 0x0003e2000e901d56 */
[----:B------:R-:W-:Y:S01]  /*1dd0*/  ISETP.LT.OR P5, PT, R0, 0x21, P2 ;  /* 0x000000210000780c */ /* 0x000fe200017a1670 */
[----:B------:R-:W-:Y:S01]  /*1de0*/  IMAD.WIDE.U32 R14, R20, c[0x0][0x278], R18 ;  /* 0x00009e00140e7a25 */ /* 0x000fe200078e0012 */
[C---:B------:R-:W-:Y:S01]  /*1df0*/  ISETP.LT.OR P2, PT, R0.reuse, 0x21, P1 ;  /* 0x000000210000780c */ /* 0x040fe20000f41670 */
[----:B------:R1:W-:Y:S01]  /*1e00*/  LDGSTS.E.BYPASS.LTC128B.128 [R240+0xa080], [R4.64+0x80], !P3 ;  /* 0x0a08008004f07fae */ /* 0x0003e2000d901d56 */
[C---:B------:R-:W-:Y:S01]  /*1e10*/  LEA R12, P3, R13.reuse, R6, 0x6 ;  /* 0x000000060d0c7211 */ /* 0x040fe200078630ff */
[----:B------:R-:W-:Y:S01]  /*1e20*/  CS2R R126, SRZ ;  /* 0x00000000007e7805 */ /* 0x000fe2000001ff00 */
[C---:B------:R-:W-:Y:S01]  /*1e30*/  ISETP.LT.OR P1, PT, R0.reuse, 0x21, P0 ;  /* 0x000000210000780c */ /* 0x040fe20000721670 */
[----:B------:R-:W-:Y:S01]  /*1e40*/  STL.64 [R1], R34 ;  /* 0x0000002201007387 */ /* 0x000fe20000100a00 */
[----:B------:R-:W-:Y:S01]  /*1e50*/  LEA.HI.X R13, R13, R7, R32, 0x6, P3 ;  /* 0x000000070d0d7211 */ /* 0x000fe200018f3420 */
[----:B------:R-:W-:Y:S01]  /*1e60*/  CS2R R124, SRZ ;  /* 0x00000000007c7805 */ /* 0x000fe2000001ff00 */
[C---:B------:R-:W-:Y:S01]  /*1e70*/  ISETP.LT.OR P3, PT, R0.reuse, 0x1, P0 ;  /* 0x000000010000780c */ /* 0x040fe20000761670 */
[----:B------:R-:W-:Y:S01]  /*1e80*/  CS2R R122, SRZ ;  /* 0x00000000007a7805 */ /* 0x000fe2000001ff00 */
[----:B------:R-:W-:Y:S01]  /*1e90*/  ISETP.LT.OR P0, PT, R0, 0x21, P4 ;  /* 0x000000210000780c */ /* 0x000fe20002701670 */
[----:B------:R-:W-:Y:S01]  /*1ea0*/  CS2R R120, SRZ ;  /* 0x0000000000787805 */ /* 0x000fe2000001ff00 */
[----:B------:R-:W-:Y:S01]  /*1eb0*/  ISETP.GE.AND P4, PT, R2, c[0x0][0x19c], PT ;  /* 0x0000670002007a0c */ /* 0x000fe20003f86270 */
[----:B------:R-:W-:Y:S01]  /*1ec0*/  CS2R R118, SRZ ;  /* 0x0000000000767805 */ /* 0x000fe2000001ff00 */
[----:B------:R-:W-:Y:S01]  /*1ed0*/  IADD3 R21, R35, UR4, RZ ;  /* 0x0000000423157c10 */ /* 0x000fe2000fffe0ff */
[----:B------:R-:W-:Y:S01]  /*1ee0*/  ULDC.64 UR4, c[0x0][0x278] ;  /* 0x00009e0000047ab9 */ /* 0x000fe20000000a00 */
[----:B------:R-:W-:Y:S01]  /*1ef0*/  SHF.R.S32.HI R19, RZ, 0x2, R33 ;  /* 0x00000002ff137819 */ /* 0x000fe20000011421 */
[----:B------:R-:W-:Y:S01]  /*1f00*/  UIMAD UR4, UR11, UR4, URZ ;  /* 0x000000040b0472a4 */ /* 0x000fe2000f8e023f */
[----:B------:R-:W-:Y:S01]  /*1f10*/  CS2R R116, SRZ ;  /* 0x0000000000747805 */ /* 0x000fe2000001ff00 */
[----:B------:R2:W-:Y:S01]  /*1f20*/  STL [R1+0x8], R21 ;  /* 0x0000081501007387 */ /* 0x0005e20000100800 */
        /* <DEDUP_REMOVED lines=10> */
[----:B------:R-:W-:Y:S01]  /*1fd0*/  CS2R R102, SRZ ;  /* 0x0000000000667805 */ /* 0x000fe2000001ff00 */
[----:B------:R3:W-:Y:S01]  /*1fe0*/  LDGSTS.E.BYPASS.LTC128B.128 [R240+0x9080], [R8.64], !P5 ;  /* 0x0908000008f07fae */ /* 0x0007e2000e901d56 */
[C---:B------:R-:W-:Y:S01]  /*1ff0*/  ISETP.LT.OR P5, PT, R0.reuse, 0x1, P3 ;  /* 0x000000010000780c */ /* 0x040fe20001fa1670 */
        /* <DEDUP_REMOVED lines=14> */
[----:B------:R4:W-:Y:S01]  /*20e0*/  LDGSTS.E.BYPASS.LTC128B.128 [R240+0x80], [R6.64], !P6 ;  /* 0x0008000006f07fae */ /* 0x0009e2000f101d56 */
[C---:B------:R-:W-:Y:S01]  /*20f0*/  ISETP.LT.OR P6, PT, R0.reuse, 0x1, P2 ;  /* 0x000000010000780c */ /* 0x040fe200017c1670 */
[----:B------:R-:W-:Y:S01]  /*2100*/  CS2R R80, SRZ ;  /* 0x0000000000507805 */ /* 0x000fe2000001ff00 */
[----:B------:R-:W-:Y:S01]  /*2110*/  CS2R R78, SRZ ;  /* 0x00000000004e7805 */ /* 0x000fe2000001ff00 */
[----:B------:R4:W-:Y:S01]  /*2120*/  LDGSTS.E.BYPASS.LTC128B.128 [R240+0x2080], [R6.64+0x80], !P5 ;  /* 0x0208008006f07fae */ /* 0x0009e2000e901d56 */
[C---:B------:R-:W-:Y:S01]  /*2130*/  ISETP.LT.OR P5, PT, R0.reuse, 0x1, P1 ;  /* 0x000000010000780c */ /* 0x040fe20000fa1670 */
[----:B------:R-:W-:Y:S01]  /*2140*/  CS2R R76, SRZ ;  /* 0x00000000004c7805 */ /* 0x000fe2000001ff00 */
[----:B------:R-:W-:Y:S01]  /*2150*/  P2R R10, PR, RZ, 0x40 ;  /* 0x00000040ff0a7803 */ /* 0x000fe20000000000 */
[----:B-1----:R-:W-:Y:S01]  /*2160*/  IMAD.U32 R4, RZ, RZ, UR26 ;  /* 0x0000001aff047e24 */ /* 0x002fe2000f8e00ff */
[C---:B------:R-:W-:Y:S01]  /*2170*/  ISETP.LT.OR P6, PT, R0.reuse, 0x21, P4 ;  /* 0x000000210000780c */ /* 0x040fe200027c1670 */
[----:B------:R-:W-:Y:S01]  /*2180*/  IMAD.U32 R5, RZ, RZ, UR27 ;  /* 0x0000001bff057e24 */ /* 0x000fe2000f8e00ff */
[----:B------:R-:W-:Y:S01]  /*2190*/  ISETP.LT.OR P4, PT, R0, 0x21, P1 ;  /* 0x000000210000780c */ /* 0x000fe20000f81670 */
[----:B------:R-:W-:Y:S01]  /*21a0*/  IMAD.U32 R5, RZ, RZ, UR6 ;  /* 0x00000006ff057e24 */ /* 0x000fe2000f8e00ff */
[----:B------:R-:W-:Y:S01]  /*21b0*/  ISETP.NE.AND P1, PT, R10, RZ, PT ;  /* 0x000000ff0a00720c */ /* 0x000fe20003f25270 */
[----:B------:R-:W-:Y:S01]  /*21c0*/  ULDC.64 UR6, c[0x0][0x210] ;  /* 0x0000840000067ab9 */ /* 0x000fe20000000a00 */
[C---:B------:R-:W-:Y:S01]  /*21d0*/  LEA R3, P0, R4.reuse, R34, 0x6 ;  /* 0x0000002204037211 */ /* 0x040fe200078030ff */
[----:B------:R-:W-:Y:S01]  /*21e0*/  UIMAD UR6, UR24, UR6, URZ ;  /* 0x00000006180672a4 */ /* 0x000fe2000f8e023f */
[----:B------:R1:W-:Y:S01]  /*21f0*/  STL.64 [R1+0x18], R14 ;  /* 0x0000180e01007387 */ /* 0x0003e20000100a00 */
[----:B------:R-:W-:Y:S01]  /*2200*/  CS2R R74, SRZ ;  /* 0x00000000004a7805 */ /* 0x000fe2000001ff00 */
[----:B------:R-:W-:Y:S01]  /*2210*/  LEA.HI.X R5, R4, R21, R5, 0x6, P0 ;  /* 0x0000001504057211 */ /* 0x000fe200000f3405 */
[----:B------:R-:W-:Y:S01]  /*2220*/  UIMAD UR7, UR19, UR7, UR6 ;  /* 0x00000007130772a4 */ /* 0x000fe2000f8e0206 */
[----:B------:R-:W-:Y:S01]  /*2230*/  LEA R4, P0, R3, c[0x0][0x160], 0x1 ;  /* 0x0000580003047a11 */ /* 0x000fe200078008ff */
[----:B------:R-:W-:Y:S01]  /*2240*/  UIMAD UR6, UR12, UR5, UR4 ;  /* 0x000000050c0672a4 */ /* 0x000fe2000f8e0204 */
[----:B---3--:R-:W-:Y:S01]  /*2250*/  P2R R8, PR, RZ, 0x20 ;  /* 0x00000020ff087803 */ /* 0x008fe20000000000 */
[----:B------:R-:W-:Y:S01]  /*2260*/  IMAD.IADD R9, R17, 0x1, R24 ;  /* 0x0000000111097824 */ /* 0x000fe200078e0218 */
[C---:B------:R-:W-:Y:S01]  /*2270*/  ISETP.LT.OR P5, PT, R0.reuse, 0x21, P3 ;  /* 0x000000210000780c */ /* 0x040fe20001fa1670 */
[----:B------:R4:W-:Y:S01]  /*2280*/  LDGSTS.E.BYPASS.LTC128B.128 [R240+0x4080], [R6.64+0x100], !P1 ;  /* 0x0408010006f07fae */ /* 0x0009e2000c901d56 */
[----:B------:R-:W-:Y:S01]  /*2290*/  ISETP.LT.OR P3, PT, R0, 0x21, P2 ;  /* 0x000000210000780c */ /* 0x000fe20001761670 */
[----:B------:R-:W-:Y:S01]  /*22a0*/  IMAD.U32 R0, RZ, RZ, UR21 ;  /* 0x00000015ff007e24 */ /* 0x000fe2000f8e00ff */
[----:B------:R-:W-:Y:S01]  /*22b0*/  ISETP.NE.AND P2, PT, R8, RZ, PT ;  /* 0x000000ff0800720c */ /* 0x000fe20003f45270 */
[----:B------:R-:W-:Y:S01]  /*22c0*/  IMAD.MOV.U32 R8, RZ, RZ, R16 ;  /* 0x000000ffff087224 */ /* 0x000fe200078e0010 */
[----:B------:R-:W-:Y:S01]  /*22d0*/  ISETP.GE.AND P1, PT, R22, c[0x0][0x16c], PT ;  /* 0x00005b0016007a0c */ /* 0x000fe20003f26270 */
[----:B------:R-:W-:Y:S01]  /*22e0*/  ULDC.64 UR4, c[0x0][0x218] ;  /* 0x0000860000047ab9 */ /* 0x000fe20000000a00 */
[----:B------:R-:W-:Y:S01]  /*22f0*/  IADD3 R0, -R0, UR17, -R248 ;  /* 0x0000001100007c10 */ /* 0x000fe2000fffe9f8 */
[----:B------:R-:W-:Y:S01]  /*2300*/  UIMAD UR4, UR11, UR4, URZ ;  /* 0x000000040b0472a4 */ /* 0x000fe2000f8e023f */
[----:B------:R-:W-:Y:S01]  /*2310*/  LEA.HI.X R5, R3, c[0x0][0x164], R5, 0x1, P0 ;  /* 0x0000590003057a11 */ /* 0x000fe200000f0c05 */
[----:B------:R-:W-:Y:S01]  /*2320*/  IMAD.U32 R3, RZ, RZ, UR19 ;  /* 0x00000013ff037e24 */ /* 0x000fe2000f8e00ff */
[-C--:B--2---:R-:W-:Y:S01]  /*2330*/  LEA.HI R21, R36, R101.reuse, RZ, 0x4 ;  /* 0x0000006524157211 */ /* 0x084fe200078f20ff */
[----:B------:R-:W-:Y:S01]  /*2340*/  UIMAD UR5, UR12, UR5, UR4 ;  /* 0x000000050c0572a4 */ /* 0x000fe2000f8e0204 */
[----:B------:R-:W-:Y:S01]  /*2350*/  IADD3 R11, R15, UR6, RZ ;  /* 0x000000060f0b7c10 */ /* 0x000fe2000fffe0ff */
[----:B------:R-:W-:Y:S01]  /*2360*/  IMAD.WIDE.U32 R8, R3, c[0x0][0x210], R8 ;  /* 0x0000840003087a25 */ /* 0x000fe200078e0008 */
[----:B------:R-:W-:Y:S01]  /*2370*/  CS2R R72, SRZ ;  /* 0x0000000000487805 */ /* 0x000fe2000001ff00 */
[----:B------:R4:W-:Y:S01]  /*2380*/  LDGSTS.E.BYPASS.LTC128B.128 [R240+0x6080], [R6.64+0x180], !P2 ;  /* 0x0608018006f07fae */ /* 0x0009e2000d101d56 */
[----:B------:R-:W-:Y:S01]  /*2390*/  ISETP.GE.AND P2, PT, R2, c[0x0][0x16c], PT ;  /* 0x00005b0002007a0c */ /* 0x000fe20003f46270 */
[----:B------:R-:W-:Y:S01]  /*23a0*/  IMAD.MOV.U32 R3, RZ, RZ, c[0x0][0x178] ;  /* 0x00005e00ff037624 */ /* 0x000fe200078e00ff */
[----:B-1----:R-:W-:Y:S01]  /*23b0*/  LEA.HI R15, R36, R101, RZ, 0x5 ;  /* 0x00000065240f7211 */ /* 0x002fe200078f28ff */
[----:B------:R1:W-:Y:S01]  /*23c0*/  LDGSTS.E.BYPASS.LTC128B.128 [R240+0x1080], [R12.64], !P6 ;  /* 0x010800000cf07fae */ /* 0x0003e2000f101d56 */
[C---:B------:R-:W-:Y:S01]  /*23d0*/  ISETP.LT.OR P6, PT, R0.reuse, 0x1, P2 ;  /* 0x000000010000780c */ /* 0x040fe200017c1670 */
        /* <DEDUP_REMOVED lines=18> */
[----:B------:R2:W-:Y:S01]  /*2500*/  LDGSTS.E.BYPASS.LTC128B.128 [R240+0x10080], [R4.64], !P6 ;  /* 0x1008000004f07fae */ /* 0x0005e2000f101d56 */
[----:B------:R-:W-:Y:S01]  /*2510*/  ISETP.GT.AND P6, PT, R101, 0xf, PT ;  /* 0x0000000f6500780c */ /* 0x000fe20003fc4270 */
[----:B------:R-:W-:Y:S01]  /*2520*/  CS2R R54, SRZ ;  /* 0x0000000000367805 */ /* 0x000fe2000001ff00 */
[----:B----4-:R-:W-:Y:S01]  /*2530*/  IMAD.MOV.U32 R7, RZ, RZ, c[0x0][0x17c] ;  /* 0x00005f00ff077624 */ /* 0x010fe200078e00ff */
[----:B------:R2:W-:Y:S01]  /*2540*/  LDGSTS.E.BYPASS.LTC128B.128 [R240+0x12080], [R4.64+0x80], !P3 ;  /* 0x1208008004f07fae */ /* 0x0005e2000d901d56 */
[----:B------:R-:W-:Y:S01]  /*2550*/  ISETP.LT.OR P3, PT, R0, 0x1, P4 ;  /* 0x000000010000780c */ /* 0x000fe20002761670 */
[----:B------:R-:W-:Y:S01]  /*2560*/  CS2R R52, SRZ ;  /* 0x0000000000347805 */ /* 0x000fe2000001ff00 */
[C---:B------:R-:W-:Y:S01]  /*2570*/  ISETP.GE.AND P6, PT, R2.reuse, c[0x0][0x16c], PT ;  /* 0x00005b0002007a0c */ /* 0x040fe20003fc6270 */
[----:B------:R2:W-:Y:S01]  /*2580*/  LDGSTS.E.BYPASS.LTC128B.128 [R240+0x14080], [R4.64+0x100], !P0 ;  /* 0x1408010004f07fae */ /* 0x0005e2000c101d56 */
[C---:B------:R-:W-:Y:S01]  /*2590*/  LEA R6, P0, R3.reuse, R4, 0x6 ;  /* 0x0000000403067211 */ /* 0x040fe200078030ff */
[----:B------:R-:W-:Y:S01]  /*25a0*/  CS2R R50, SRZ ;  /* 0x0000000000327805 */ /* 0x000fe2000001ff00 */
[----:B------:R-:W-:Y:S01]  /*25b0*/  SEL R35, RZ, 0x1, P6 ;  /* 0x00000001ff237807 */ /* 0x000fe20003000000 */
[----:B------:R3:W-:Y:S01]  /*25c0*/  STL [R1+0x30], R11 ;  /* 0x0000300b01007387 */ /* 0x0007e20000100800 */
[----:B------:R-:W-:Y:S01]  /*25d0*/  LEA.HI.X R7, R3, R5, R7, 0x6, P0 ;  /* 0x0000000503077211 */ /* 0x000fe200000f3407 */
[----:B------:R-:W-:Y:S01]  /*25e0*/  CS2R R48, SRZ ;  /* 0x0000000000307805 */ /* 0x000fe2000001ff00 */
[----:B------:R-:W-:Y:S01]  /*25f0*/  IADD3 R3, R9, UR7, RZ ;  /* 0x0000000709037c10 */ /* 0x000fe2000fffe0ff */
[----:B------:R-:W-:Y:S01]  /*2600*/  ULDC.64 UR6, c[0x0][0x208] ;  /* 0x0000820000067ab9 */ /* 0x000fe20000000a00 */
[----:B------:R-:W-:Y:S01]  /*2610*/  SHF.R.S32.HI R9, RZ, 0x1f, R33 ;  /* 0x0000001fff097819 */ /* 0x000fe20000011421 */
[----:B------:R2:W-:Y:S01]  /*2620*/  LDGSTS.E.BYPASS.LTC128B.128 [R240+0x16080], [R4.64+0x180], !P3 ;  /* 0x1608018004f07fae */ /* 0x0005e2000d901d56 */
[----:B------:R-:W-:Y:S01]  /*2630*/  ISETP.GT.AND P3, PT, R101, 0xf, PT ;  /* 0x0000000f6500780c */ /* 0x000fe20003f64270 */
[----:B------:R-:W-:Y:S01]  /*2640*/  UIMAD UR4, UR8, UR6, URZ ;  /* 0x00000006080472a4 */ /* 0x000fe2000f8e023f */
[----:B-1----:R-:W-:Y:S01]  /*2650*/  SHF.R.S32.HI R13, RZ, 0x4, R21 ;  /* 0x00000004ff0d7819 */ /* 0x002fe20000011415 */
[----:B------:R1:W-:Y:S01]  /*2660*/  LDGSTS.E.BYPASS.LTC128B.128 [R240+0x11080], [R6.64], !P2 ;  /* 0x1108000006f07fae */ /* 0x0003e2000d101d56 */
[----:B------:R-:W-:Y:S01]  /*2670*/  UIMAD.WIDE.U32 UR26, UR15, UR6, URZ ;  /* 0x000000060f1a72a5 */ /* 0x000fe2000f8e003f */
[C---:B------:R-:W-:Y:S01]  /*2680*/  ISETP.GE.AND P2, PT, R2.reuse, c[0x0][0x1fc], PT ;  /* 0x00007f0002007a0c */ /* 0x040fe20003f46270 */
[----:B------:R-:W-:Y:S01]  /*2690*/  UIMAD UR4, UR15, UR7, UR4 ;  /* 0x000000070f0472a4 */ /* 0x000fe2000f8e0204 */
[----:B------:R-:W-:Y:S01]  /*26a0*/  LEA.HI R10, R21, R13, RZ, 0x1 ;  /* 0x0000000d150a7211 */ /* 0x000fe200078f08ff */
[----:B------:R1:W-:Y:S01]  /*26b0*/  LDGSTS.E.BYPASS.LTC128B.128 [R240+0x13080], [R6.64+0x80], !P1 ;  /* 0x1308008006f07fae */ /* 0x0003e2000c901d56 */
[----:B------:R-:W-:Y:S01]  /*26c0*/  ISETP.GE.AND P1, PT, R2, c[0x0][0x1fc], PT ;  /* 0x00007f0002007a0c */ /* 0x000fe20003f26270 */
[----:B------:R-:W-:Y:S01]  /*26d0*/  IMAD.MOV.U32 R2, RZ, RZ, R8 ;  /* 0x000000ffff027224 */ /* 0x000fe200078e0008 */
[----:B------:R-:W-:Y:S01]  /*26e0*/  LOP3.LUT R10, R10, 0xfffffffe, RZ, 0xc0, !PT ;  /* 0xfffffffe0a0a7812 */ /* 0x000fe200078ec0ff */
[----:B------:R-:W-:Y:S01]  /*26f0*/  UIADD3 UR4, UR27, UR4, URZ ;  /* 0x000000041b047290 */ /* 0x000fe2000fffe03f */
[----:B------:R-:W-:Y:S01]  /*2700*/  SHF.R.S32.HI R8, RZ, 0x1f, R15 ;  /* 0x0000001fff087819 */ /* 0x000fe2000001140f */
[----:B------:R-:W-:Y:S01]  /*2710*/  IMAD.WIDE.U32 R250, R20, c[0x0][0x218], R2 ;  /* 0x0000860014fa7a25 */ /* 0x000fe200078e0002 */
[----:B------:R-:W-:Y:S01]  /*2720*/  ULDC.64 UR8, c[0x0][0x288] ;  /* 0x0000a20000087ab9 */ /* 0x000fe20000000a00 */
[----:B------:R-:W-:Y:S01]  /*2730*/  CS2R R46, SRZ ;  /* 0x00000000002e7805 */ /* 0x000fe2000001ff00 */
[----:B------:R-:W-:Y:S01]  /*2740*/  UIMAD UR8, UR24, UR8, URZ ;  /* 0x00000008180872a4 */ /* 0x000fe2000f8e023f */
[----:B------:R-:W-:Y:S01]  /*2750*/  IMAD.IADD R17, R13, 0x1, -R10 ;  /* 0x000000010d117824 */ /* 0x000fe200078e0a0a */
[----:B------:R-:W-:Y:S01]  /*2760*/  IADD3 R252, R251, UR5, RZ ;  /* 0x00000005fbfc7c10 */ /* 0x000fe2000fffe0ff */
[----:B------:R-:W-:Y:S01]  /*2770*/  IMAD.U32 R3, RZ, RZ, UR4 ;  /* 0x00000004ff037e24 */ /* 0x000fe2000f8e00ff */
[----:B------:R-:W-:Y:S01]  /*2780*/  SHF.R.S32.HI R10, RZ, 0x5, R15 ;  /* 0x00000005ff0a7819 */ /* 0x000fe2000001140f */
[----:B------:R-:W-:Y:S01]  /*2790*/  ULDC.64 UR4, c[0x0][0x238] ;  /* 0x00008e0000047ab9 */ /* 0x000fe20000000a00 */
[----:B------:R-:W-:Y:S01]  /*27a0*/  CS2R R44, SRZ ;  /* 0x00000000002c7805 */ /* 0x000fe2000001ff00 */
[----:B------:R-:W-:Y:S01]  /*27b0*/  UIMAD UR4, UR24, UR4, URZ ;  /* 0x00000004180472a4 */ /* 0x000fe2000f8e023f */
[----:B------:R-:W-:Y:S01]  /*27c0*/  LEA.HI R16, R10, R10, RZ, 0x1 ;  /* 0x0000000a0a107211 */ /* 0x000fe200078f08ff */
[----:B------:R-:W-:Y:S01]  /*27d0*/  UIMAD UR8, UR19, UR9, UR8 ;  /* 0x00000009130872a4 */ /* 0x000fe2000f8e0208 */
[----:B--2---:R-:W-:Y:S01]  /*27e0*/  @!P3 IADD3 R4, P0, R14, UR21, RZ ;  /* 0x000000150e04bc10 */ /* 0x004fe2000ff1e0ff */
[----:B------:R-:W-:Y:S01]  /*27f0*/  UIMAD UR4, UR19, UR5, UR4 ;  /* 0x00000005130472a4 */ /* 0x000fe2000f8e0204 */
[----:B------:R-:W-:Y:S01]  /*2800*/  P2R R14, PR, RZ, 0x2 ;  /* 0x00000002ff0e7803 */ /* 0x000fe20000000000 */
[----:B------:R-:W-:Y:S01]  /*2810*/  CS2R R42, SRZ ;  /* 0x00000000002a7805 */ /* 0x000fe2000001ff00 */
[----:B------:R-:W-:Y:S01]  /*2820*/  @!P3 IADD3.X R5, R11, UR25, RZ, P0, !PT ;  /* 0x000000190b05bc10 */ /* 0x000fe200087fe4ff */
[----:B------:R-:W-:Y:S01]  /*2830*/  CS2R R40, SRZ ;  /* 0x0000000000287805 */ /* 0x000fe2000001ff00 */
[----:B------:R-:W-:-:S02]  /*2840*/  @!P3 LEA R12, P0, R4, c[0x0][0x258], 0x2 ;  /* 0x00009600040cba11 */ /* 0x000fc400078010ff */
[----:B---3--:R-:W-:Y:S02]  /*2850*/  P2R R11, PR, RZ, 0x4 ;  /* 0x00000004ff0b7803 */ /* 0x008fe40000000000 */
[----:B------:R-:W-:Y:S01]  /*2860*/  @!P3 LEA.HI.X R13, R4, c[0x0][0x25c], R5, 0x2, P0 ;  /* 0x00009700040dba11 */ /* 0x000fe200000f1405 */
[----:B------:R-:W-:Y:S01]  /*2870*/  IMAD.U32 R4, RZ, RZ, UR26 ;  /* 0x0000001aff047e24 */ /* 0x000fe2000f8e00ff */
[C---:B------:R-:W-:Y:S01]  /*2880*/  ISETP.LT.OR P2, PT, R0.reuse, 0x21, P5 ;  /* 0x000000210000780c */ /* 0x040fe20002f41670 */
[----:B------:R-:W-:Y:S01]  /*2890*/  IMAD.U32 R5, RZ, RZ, UR27 ;  /* 0x0000001bff057e24 */ /* 0x000fe2000f8e00ff */
[----:B------:R-:W-:Y:S02]  /*28a0*/  ISETP.LT.OR P1, PT, R0, 0x21, P4 ;  /* 0x000000210000780c */ /* 0x000fe40002721670 */
[C---:B------:R-:W-:Y:S02]  /*28b0*/  LEA R2, P0, R4.reuse, R250, 0x6 ;  /* 0x000000fa04027211 */ /* 0x040fe400078030ff */
[----:B------:R-:W-:Y:S01]  /*28c0*/  ISETP.NE.AND P5, PT, R11, RZ, PT ;  /* 0x000000ff0b00720c */ /* 0x000fe20003fa5270 */
[----:B------:R-:W-:Y:S01]  /*28d0*/  IMAD.U32 R11, RZ, RZ, UR6 ;  /* 0x00000006ff0b7e24 */ /* 0x000fe2000f8e00ff */
[----:B------:R-:W-:-:S02]  /*28e0*/  LEA.HI.X R3, R4, R252, R3, 0x6, P0 ;  /* 0x000000fc04037211 */ /* 0x000fc400000f3403 */
[----:B------:R-:W-:Y:S02]  /*28f0*/  LEA.HI R5, R8, R10, RZ, 0x2 ;  /* 0x0000000a08057211 */ /* 0x000fe400078f10ff */
[C---:B------:R-:W-:Y:S01]  /*2900*/  ISETP.GE.AND P0, PT, R22.reuse, c[0x0][0x16c], PT ;  /* 0x00005b0016007a0c */ /* 0x040fe20003f06270 */
[----:B------:R1:W-:Y:S01]  /*2910*/  LDGSTS.E.BYPASS.LTC128B.128 [R240+0x15080], [R6.64+0x100], !P2 ;  /* 0x1508010006f07fae */ /* 0x0003e2000d101d56 */
[C---:B------:R-:W-:Y:S02]  /*2920*/  ISETP.GE.AND P3, PT, R22.reuse, c[0x0][0x1fc], PT ;  /* 0x00007f0016007a0c */ /* 0x040fe40003f66270 */
[----:B------:R-:W-:Y:S01]  /*2930*/  ISETP.GE.AND P4, PT, R22, c[0x0][0x1fc], PT ;  /* 0x00007f0016007a0c */ /* 0x000fe20003f86270 */
[----:B------:R1:W-:Y:S01]  /*2940*/  LDGSTS.E.BYPASS.LTC128B.128 [R240+0x17080], [R6.64+0x180], !P1 ;  /* 0x1708018006f07fae */ /* 0x0003e2000c901d56 */
[----:B------:R-:W-:Y:S02]  /*2950*/  LEA.HI R8, R9, R19, RZ, 0x3 ;  /* 0x0000001309087211 */ /* 0x000fe400078f18ff */
[----:B------:R-:W-:-:S02]  /*2960*/  SEL R22, RZ, 0x1, P5 ;  /* 0x00000001ff167807 */ /* 0x000fc40002800000 */
[----:B------:R-:W-:Y:S02]  /*2970*/  ISETP.GT.AND P5, PT, R101, 0xf, PT ;  /* 0x0000000f6500780c */ /* 0x000fe40003fa4270 */
[----:B------:R-:W-:Y:S02]  /*2980*/  SEL R32, RZ, 0xffffffff, P0 ;  /* 0xffffffffff207807 */ /* 0x000fe40000000000 */
[----:B------:R-:W-:Y:S02]  /*2990*/  LOP3.LUT R8, R8, 0xfffffff8, RZ, 0xc0, !PT ;  /* 0xfffffff808087812 */ /* 0x000fe400078ec0ff */
[----:B------:R-:W-:Y:S02]  /*29a0*/  ISETP.GE.AND P0, PT, R25, c[0x0][0x16c], PT ;  /* 0x00005b0019007a0c */ /* 0x000fe40003f06270 */
[----:B------:R-:W-:Y:S01]  /*29b0*/  LOP3.LUT R9, R5, 0xfffffffc, RZ, 0xc0, !PT ;  /* 0xfffffffc05097812 */ /* 0x000fe200078ec0ff */
[----:B------:R-:W-:Y:S01]  /*29c0*/  IMAD.IADD R24, R19, 0x1, -R8 ;  /* 0x0000000113187824 */ /* 0x000fe200078e0a08 */
[----:B------:R-:W-:-:S02]  /*29d0*/  LOP3.LUT R5, R16, 0xfffffffe, RZ, 0xc0, !PT ;  /* 0xfffffffe10057812 */ /* 0x000fc400078ec0ff */
[----:B------:R-:W-:Y:S01]  /*29e0*/  ISETP.GE.AND P1, PT, R23, c[0x0][0x16c], PT ;  /* 0x00005b0017007a0c */ /* 0x000fe20003f26270 */
[C---:B------:R-:W-:Y:S01]  /*29f0*/  IMAD.IADD R18, R10.reuse, 0x1, -R9 ;  /* 0x000000010a127824 */ /* 0x040fe200078e0a09 */
[----:B------:R-:W-:Y:S01]  /*2a00*/  SEL R243, RZ, 0x8, P0 ;  /* 0x00000008fff37807 */ /* 0x000fe20000000000 */
[----:B------:R-:W-:Y:S01]  /*2a10*/  IMAD.IADD R236, R10, 0x1, -R5 ;  /* 0x000000010aec7824 */ /* 0x000fe200078e0a05 */
[----:B------:R-:W-:Y:S01]  /*2a20*/  ISETP.NE.AND P6, PT, R14, RZ, PT ;  /* 0x000000ff0e00720c */ /* 0x000fe20003fc5270 */
[----:B------:R-:W-:Y:S01]  /*2a30*/  IMAD.U32 R14, RZ, RZ, UR7 ;  /* 0x00000007ff0e7e24 */ /* 0x000fe2000f8e00ff */
[----:B------:R-:W-:Y:S01]  /*2a40*/  LEA R4, P0, R2, c[0x0][0x1f0], 0x1 ;  /* 0x00007c0002047a11 */ /* 0x000fe200078008ff */
[----:B------:R-:W-:Y:S01]  /*2a50*/  USHF.L.U64.HI UR7, UR6, 0x5, UR7 ;  /* 0x0000000506077899 */ /* 0x000fe20008010207 */
[----:B------:R-:W-:Y:S01]  /*2a60*/  LOP3.LUT R8, R21, 0xfffffff0, RZ, 0xc0, !PT ;  /* 0xfffffff015087812 */ /* 0x000fe200078ec0ff */
[----:B------:R-:W-:Y:S01]  /*2a70*/  USHF.L.U32 UR6, UR6, 0x5, URZ ;  /* 0x0000000506067899 */ /* 0x000fe2000800063f */
[----:B------:R-:W-:Y:S01]  /*2a80*/  LOP3.LUT R9, R15, 0xffffffe0, RZ, 0xc0, !PT ;  /* 0xffffffe00f097812 */ /* 0x000fe200078ec0ff */
[----:B-1----:R-:W-:Y:S01]  /*2a90*/  IMAD.MOV.U32 R6, RZ, RZ, R28 ;  /* 0x000000ffff067224 */ /* 0x002fe200078e001c */
[----:B------:R-:W-:Y:S01]  /*2aa0*/  SEL R34, RZ, 0x4, P1 ;  /* 0x00000004ff227807 */ /* 0x000fe20000800000 */
[C---:B------:R-:W-:Y:S01]  /*2ab0*/  IMAD.IADD R8, R101.reuse, 0x1, -R8 ;  /* 0x0000000165087824 */ /* 0x040fe200078e0a08 */
[----:B------:R-:W-:Y:S01]  /*2ac0*/  SEL R15, RZ, 0xffffffff, P3 ;  /* 0xffffffffff0f7807 */ /* 0x000fe20001800000 */
[----:B------:R-:W-:Y:S01]  /*2ad0*/  IMAD.IADD R9, R101, 0x1, -R9 ;  /* 0x0000000165097824 */ /* 0x000fe200078e0a09 */
[----:B------:R-:W-:-:S02]  /*2ae0*/  ISETP.GE.AND P1, PT, R23, c[0x0][0x1fc], PT ;  /* 0x00007f0017007a0c */ /* 0x000fc40003f26270 */
[----:B------:R-:W-:Y:S01]  /*2af0*/  LEA.HI.X R5, R2, c[0x0][0x1f4], R3, 0x1, P0 ;  /* 0x00007d0002057a11 */ /* 0x000fe200000f0c03 */
[----:B------:R-:W-:Y:S01]  /*2b00*/  @!P5 IMAD.SHL.U32 R2, R101, 0x10, RZ ;  /* 0x000000106502d824 */ /* 0x000fe200078e00ff */
[C---:B------:R-:W-:Y:S02]  /*2b10*/  ISETP.LT.OR P3, PT, R0.reuse, 0x1, P6 ;  /* 0x000000010000780c */ /* 0x040fe40003761670 */
[----:B------:R-:W-:Y:S02]  /*2b20*/  ISETP.GE.AND P2, PT, R23, c[0x0][0x1fc], PT ;  /* 0x00007f0017007a0c */ /* 0x000fe40003f46270 */
[C---:B------:R-:W-:Y:S01]  /*2b30*/  ISETP.LT.OR P0, PT, R0.reuse, 0x1, P4 ;  /* 0x000000010000780c */ /* 0x040fe20002701670 */
[----:B------:R1:W-:Y:S01]  /*2b40*/  @!P5 LDGSTS.E.BYPASS.LTC128B.128 [R2+0x20080], [R12.64] ;  /* 0x200800000c02dfae */ /* 0x0003e2000b901d56 */
[----:B------:R-:W-:Y:S02]  /*2b50*/  SEL R242, RZ, 0x4, P1 ;  /* 0x00000004fff27807 */ /* 0x000fe40000800000 */
[----:B------:R-:W-:Y:S01]  /*2b60*/  ISETP.LT.OR P1, PT, R0, 0x1, P2 ;  /* 0x000000010000780c */ /* 0x000fe20001721670 */
[----:B------:R-:W0:Y:S01]  /*2b70*/  LDGDEPBAR ;  /* 0x00000000000079af */ /* 0x000e220000000000 */
[----:B------:R-:W-:-:S02]  /*2b80*/  SHF.R.S32.HI R10, RZ, 0x1f, R9 ;  /* 0x0000001fff0a7819 */ /* 0x000fc40000011409 */
[----:B------:R-:W-:Y:S01]  /*2b90*/  IADD3 R3, R27, UR4, RZ ;  /* 0x000000041b037c10 */ /* 0x000fe2000fffe0ff */
[----:B------:R2:W-:Y:S01]  /*2ba0*/  LDGSTS.E.BYPASS.LTC128B.128 [R240+0x18080], [R4.64], !P3 ;  /* 0x1808000004f07fae */ /* 0x0005e2000d901d56 */
[C---:B------:R-:W-:Y:S01]  /*2bb0*/  ISETP.LT.OR P3, PT, R0.reuse, 0x21, P6 ;  /* 0x000000210000780c */ /* 0x040fe20003761670 */
[----:B------:R-:W-:Y:S01]  /*2bc0*/  ULDC.64 UR4, c[0x0][0x290] ;  /* 0x0000a40000047ab9 */ /* 0x000fe20000000a00 */
[C---:B------:R-:W-:Y:S01]  /*2bd0*/  ISETP.LT.OR P6, PT, R0.reuse, 0x21, P4 ;  /* 0x000000210000780c */ /* 0x040fe200027c1670 */
[----:B------:R2:W-:Y:S01]  /*2be0*/  LDGSTS.E.BYPASS.LTC128B.128 [R240+0x1a080], [R4.64+0x80], !P0 ;  /* 0x1a08008004f07fae */ /* 0x0005e2000c101d56 */
[----:B------:R-:W-:Y:S01]  /*2bf0*/  ISETP.GE.AND P0, PT, R25, c[0x0][0x1fc], PT ;  /* 0x00007f0019007a0c */ /* 0x000fe20003f06270 */
[----:B------:R-:W-:Y:S01]  /*2c00*/  UIMAD UR4, UR11, UR4, URZ ;  /* 0x000000040b0472a4 */ /* 0x000fe2000f8e023f */
[----:B------:R-:W-:Y:S01]  /*2c10*/  P2R R21, PR, RZ, 0x8 ;  /* 0x00000008ff157803 */ /* 0x000fe20000000000 */
[----:B------:R2:W-:Y:S01]  /*2c20*/  LDGSTS.E.BYPASS.LTC128B.128 [R240+0x1c080], [R4.64+0x100], !P1 ;  /* 0x1c08010004f07fae */ /* 0x0005e2000c901d56 */
[C---:B------:R-:W-:Y:S01]  /*2c30*/  ISETP.LT.OR P4, PT, R0.reuse, 0x21, P2 ;  /* 0x000000210000780c */ /* 0x040fe20001781670 */
[----:B------:R-:W-:Y:S01]  /*2c40*/  UIMAD UR4, UR12, UR5, UR4 ;  /* 0x000000050c0472a4 */ /* 0x000fe2000f8e0204 */
[----:B------:R-:W-:-:S02]  /*2c50*/  ISETP.LT.OR P1, PT, R0, 0x1, P0 ;  /* 0x000000010000780c */ /* 0x000fc40000721670 */
[----:B------:R-:W-:Y:S02]  /*2c60*/  ISETP.LT.OR P3, PT, R0, 0x21, P0 ;  /* 0x000000210000780c */ /* 0x000fe40000761670 */
[----:B------:R-:W-:Y:S02]  /*2c70*/  IADD3 R7, R29, UR8, RZ ;  /* 0x000000081d077c10 */ /* 0x000fe4000fffe0ff */
[----:B------:R-:W-:Y:S02]  /*2c80*/  ISETP.GE.AND P5, PT, R25, c[0x0][0x1fc], PT ;  /* 0x00007f0019007a0c */ /* 0x000fe40003fa6270 */
[----:B-1----:R-:W-:Y:S01]  /*2c90*/  SHF.R.S32.HI R2, RZ, 0x1f, R8 ;  /* 0x0000001fff027819 */ /* 0x002fe20000011408 */
[----:B------:R-:W-:Y:S01]  /*2ca0*/  IMAD.WIDE.U32 R38, R20, c[0x0][0x290], R6 ;  /* 0x0000a40014267a25 */ /* 0x000fe200078e0006 */
[----:B------:R-:W-:Y:S02]  /*2cb0*/  LEA.HI R13, R10, R9, RZ, 0x2 ;  /* 0x000000090a0d7211 */ /* 0x000fe400078f10ff */
[----:B------:R-:W-:Y:S01]  /*2cc0*/  LEA.HI R230, R2, R8, RZ, 0x3 ;  /* 0x0000000802e67211 */ /* 0x000fe200078f18ff */
[----:B------:R-:W-:Y:S01]  /*2cd0*/  IMAD.MOV.U32 R2, RZ, RZ, R26 ;  /* 0x000000ffff027224 */ /* 0x000fe200078e001a */
[----:B------:R-:W-:Y:S01]  /*2ce0*/  LOP3.LUT R0, R13, 0x7ffffffc, RZ, 0xc0, !PT ;  /* 0x7ffffffc0d007812 */ /* 0x000fe200078ec0ff */
[----:B------:R-:W-:Y:S01]  /*2cf0*/  IMAD.SHL.U32 R6, R236, 0x10, RZ ;  /* 0x00000010ec067824 */ /* 0x000fe200078e00ff */
[----:B------:R-:W-:Y:S01]  /*2d00*/  LOP3.LUT R10, R230, 0xfffffff8, RZ, 0xc0, !PT ;  /* 0xfffffff8e60a7812 */ /* 0x000fe200078ec0ff */
[----:B------:R-:W-:Y:S01]  /*2d10*/  IMAD.WIDE.U32 R164, R20, c[0x0][0x240], R2 ;  /* 0x0000900014a47a25 */ /* 0x000fe200078e0002 */
[----:B------:R-:W-:Y:S01]  /*2d20*/  LEA.HI R7, R36, R101, RZ, 0x7 ;  /* 0x0000006524077211 */ /* 0x000fe200078f38ff */
[----:B------:R2:W-:Y:S01]  /*2d30*/  LDGSTS.E.BYPASS.LTC128B.128 [R240+0x1e080], [R4.64+0x180], !P1 ;  /* 0x1e08018004f07fae */ /* 0x0005e2000c901d56 */
[----:B------:R-:W-:Y:S01]  /*2d40*/  IADD3 R37, R39, UR4, RZ ;  /* 0x0000000427257c10 */ /* 0x000fe2000fffe0ff */
[----:B------:R-:W-:Y:S01]  /*2d50*/  IMAD.IADD R16, R8, 0x1, -R10 ;  /* 0x0000000108107824 */ /* 0x000fe200078e0a0a */
[----:B------:R-:W-:Y:S01]  /*2d60*/  LEA R10, P0, R11, R4, 0x6 ;  /* 0x000000040b0a7211 */ /* 0x000fe200078030ff */
[----:B------:R-:W-:Y:S01]  /*2d70*/  IMAD.SHL.U32 R8, R31, 0x40, RZ ;  /* 0x000000401f087824 */ /* 0x000fe200078e00ff */
[----:B------:R-:W-:Y:S01]  /*2d80*/  ULDC.64 UR4, c[0x0][0x240] ;  /* 0x0000900000047ab9 */ /* 0x000fe20000000a00 */
[----:B------:R-:W-:Y:S01]  /*2d90*/  IMAD.IADD R12, R9, 0x1, -R0 ;  /* 0x00000001090c7824 */ /* 0x000fe200078e0a00 */
[----:B------:R-:W-:Y:S01]  /*2da0*/  LEA.HI.X R11, R11, R5, R14, 0x6, P0 ;  /* 0x000000050b0b7211 */ /* 0x000fe200000f340e */
[----:B------:R-:W-:Y:S01]  /*2db0*/  IMAD.SHL.U32 R2, R248, 0x8, RZ ;  /* 0x00000008f8027824 */ /* 0x000fe200078e00ff */
[----:B------:R-:W-:Y:S01]  /*2dc0*/  LOP3.LUT R0, R8, 0x1c0, RZ, 0xc0, !PT ;  /* 0x000001c008007812 */ /* 0x000fe200078ec0ff */
[----:B------:R-:W-:Y:S01]  /*2dd0*/  IMAD.SHL.U32 R230, R230, 0x40, RZ ;  /* 0x00000040e6e67824 */ /* 0x000fe200078e00ff */
[----:B------:R-:W-:Y:S01]  /*2de0*/  UIMAD UR4, UR11, UR4, URZ ;  /* 0x000000040b0472a4 */ /* 0x000fe2000f8e023f */
[----:B------:R1:W-:Y:S01]  /*2df0*/  STL.64 [R1+0x10], R38 ;  /* 0x0000102601007387 */ /* 0x0003e20000100a00 */
[----:B------:R-:W-:-:S02]  /*2e00*/  LOP3.LUT R2, R2, 0x8, RZ, 0xc0, !PT ;  /* 0x0000000802027812 */ /* 0x000fc400078ec0ff */
[----:B------:R-:W-:Y:S01]  /*2e10*/  SHF.R.U32.HI R3, RZ, 0x3, R0 ;  /* 0x00000003ff037819 */ /* 0x000fe20000011600 */
[----:B------:R-:W-:Y:S01]  /*2e20*/  UIMAD UR4, UR12, UR5, UR4 ;  /* 0x000000050c0472a4 */ /* 0x000fe2000f8e0204 */
[----:B------:R-:W-:Y:S01]  /*2e30*/  LOP3.LUT R6, R0, 0x10, R6, 0xf8, !PT ;  /* 0x0000001000067812 */ /* 0x000fe200078ef806 */
[----:B------:R-:W-:Y:S01]  /*2e40*/  STL.64 [R1+0x28], R164 ;  /* 0x000028a401007387 */ /* 0x000fe20000100a00 */
[C---:B------:R-:W-:Y:S02]  /*2e50*/  LOP3.LUT R8, R3.reuse, R2, R0, 0x1e, !PT ;  /* 0x0000000203087212 */ /* 0x040fe400078e1e00 */
[----:B------:R-:W-:Y:S01]  /*2e60*/  SHF.R.S32.HI R0, RZ, 0x7, R7 ;  /* 0x00000007ff007819 */ /* 0x000fe20000011407 */
[----:B------:R-:W-:Y:S01]  /*2e70*/  IMAD.SHL.U32 R7, R30, 0x8, RZ ;  /* 0x000000081e077824 */ /* 0x000fe200078e00ff */
[----:B------:R-:W-:Y:S01]  /*2e80*/  LOP3.LUT R20, R3, R6, R2, 0x1e, !PT ;  /* 0x0000000603147212 */ /* 0x000fe200078e1e02 */
[C---:B------:R-:W-:Y:S01]  /*2e90*/  IMAD.SHL.U32 R3, R17.reuse, 0x20, RZ ;  /* 0x0000002011037824 */ /* 0x040fe200078e00ff */
[----:B------:R-:W-:Y:S01]  /*2ea0*/  LEA.HI R9, R0, R0, RZ, 0x1 ;  /* 0x0000000000097211 */ /* 0x000fe200078f08ff */
[----:B------:R-:W-:Y:S01]  /*2eb0*/  IMAD R2, R17, 0x2, R0 ;  /* 0x0000000211027824 */ /* 0x000fe200078e0200 */
[----:B------:R-:W-:Y:S01]  /*2ec0*/  LOP3.LUT R230, R230, 0xfffffe00, RZ, 0xc0, !PT ;  /* 0xfffffe00e6e67812 */ /* 0x000fe200078ec0ff */
[----:B--2---:R-:W-:Y:S01]  /*2ed0*/  IMAD.SHL.U32 R5, R15, 0x2, RZ ;  /* 0x000000020f057824 */ /* 0x004fe200078e00ff */
[----:B------:R-:W-:Y:S01]  /*2ee0*/  LOP3.LUT R6, R3, 0x20, RZ, 0xc0, !PT ;  /* 0x0000002003067812 */ /* 0x000fe200078ec0ff */
[----:B------:R-:W-:Y:S01]  /*2ef0*/  IMAD.U32 R2, R2, 0x200, R8 ;  /* 0x0000020002027824 */ /* 0x000fe200078e0008 */
[----:B------:R-:W-:Y:S01]  /*2f00*/  LOP3.LUT R3, R9, 0x1ffffffe, RZ, 0xc0, !PT ;  /* 0x1ffffffe09037812 */ /* 0x000fe200078ec0ff */
[----:B------:R-:W-:Y:S01]  /*2f10*/  IMAD R236, R236, 0x400, R230 ;  /* 0x00000400ecec7824 */ /* 0x000fe200078e02e6 */
[----:B------:R-:W-:Y:S01]  /*2f20*/  LOP3.LUT R19, R6, 0x18, R7, 0xf8, !PT ;  /* 0x0000001806137812 */ /* 0x000fe200078ef807 */
[----:B------:R-:W-:Y:S01]  /*2f30*/  IMAD.SHL.U32 R6, R32, 0x2, RZ ;  /* 0x0000000220067824 */ /* 0x000fe200078e00ff */
[----:B------:R-:W-:Y:S01]  /*2f40*/  LOP3.LUT R7, R5, 0x2, R22, 0xe2, !PT ;  /* 0x0000000205077812 */ /* 0x000fe200078ee216 */
[----:B------:R-:W-:Y:S01]  /*2f50*/  IMAD.IADD R4, R0, 0x1, -R3 ;  /* 0x0000000100047824 */ /* 0x000fe200078e0a03 */
[----:B------:R-:W-:Y:S01]  /*2f60*/  IADD3 R3, P0, R38, UR21, RZ ;  /* 0x0000001526037c10 */ /* 0x000fe2000ff1e0ff */
[----:B------:R2:W-:Y:S01]  /*2f70*/  STL [R1+0x20], R37 ;  /* 0x0000202501007387 */ /* 0x0005e20000100800 */
[----:B------:R-:W-:Y:S01]  /*2f80*/  LOP3.LUT R8, R6, 0x2, R35, 0xe2, !PT ;  /* 0x0000000206087812 */ /* 0x000fe200078ee223 */
[----:B------:R-:W-:Y:S01]  /*2f90*/  IMAD R23, R4, 0x4, R12 ;  /* 0x0000000404177824 */ /* 0x000fe200078e020c */
[----:B------:R-:W-:Y:S01]  /*2fa0*/  IADD3.X R4, R37, UR25, RZ, P0, !PT ;  /* 0x0000001925047c10 */ /* 0x000fe200087fe4ff */
[----:B------:R-:W-:Y:S01]  /*2fb0*/  IMAD.SHL.U32 R12, R18, 0x400, RZ ;  /* 0x00000400120c7824 */ /* 0x000fe200078e00ff */
[----:B------:R-:W-:Y:S01]  /*2fc0*/  LEA R14, P0, R3, c[0x0][0x280], 0x2 ;  /* 0x0000a000030e7a11 */ /* 0x000fe200078010ff */
[----:B------:R-:W-:Y:S01]  /*2fd0*/  IMAD.SHL.U32 R2, R2, 0x2, RZ ;  /* 0x0000000202027824 */ /* 0x000fe200078e00ff */
[----:B------:R-:W-:Y:S01]  /*2fe0*/  LOP3.LUT R5, R33, 0x3ffffffc, RZ, 0xc0, !PT ;  /* 0x3ffffffc21057812 */ /* 0x000fe200078ec0ff */
[----:B-1----:R-:W-:Y:S01]  /*2ff0*/  CS2R R38, SRZ ;  /* 0x0000000000267805 */ /* 0x002fe2000001ff00 */
[----:B------:R-:W-:Y:S01]  /*3000*/  LEA.HI.X R15, R3, c[0x0][0x284], R4, 0x2, P0 ;  /* 0x0000a100030f7a11 */ /* 0x000fe200000f1404 */
[----:B------:R-:W-:Y:S01]  /*3010*/  IMAD.SHL.U32 R4, R24, 0x40, RZ ;  /* 0x0000004018047824 */ /* 0x000fe200078e00ff */
[----:B------:R-:W-:Y:S01]  /*3020*/  SHF.R.S32.HI R6, RZ, 0x2, R13 ;  /* 0x00000002ff067819 */ /* 0x000fe2000001140d */
[----:B------:R-:W-:Y:S01]  /*3030*/  IMAD.SHL.U32 R3, R0, 0x8, RZ ;  /* 0x0000000800037824 */ /* 0x000fe200078e00ff */
[----:B------:R-:W-:Y:S01]  /*3040*/  ISETP.NE.AND P0, PT, R21, RZ, PT ;  /* 0x000000ff1500720c */ /* 0x000fe20003f05270 */
[----:B------:R-:W-:Y:S01]  /*3050*/  IMAD.IADD R5, R101, 0x1, -R5 ;  /* 0x0000000165057824 */ /* 0x000fe200078e0a05 */
[----:B------:R-:W-:Y:S01]  /*3060*/  LOP3.LUT R0, R4, 0x1c0, RZ, 0xc0, !PT ;  /* 0x000001c004007812 */ /* 0x000fe200078ec0ff */
[----:B------:R-:W-:Y:S01]  /*3070*/  IMAD R241, R18, 0x10, R6 ;  /* 0x0000001012f17824 */ /* 0x000fe200078e0206 */
[----:B------:R-:W-:Y:S01]  /*3080*/  R2P PR, R16, 0x6 ;  /* 0x0000000610007804 */ /* 0x000fe20000000000 */
[----:B------:R-:W-:Y:S01]  /*3090*/  IMAD.MOV.U32 R13, RZ, RZ, 0x10 ;  /* 0x00000010ff0d7424 */ /* 0x000fe200078e00ff */
[----:B------:R-:W-:-:S02]  /*30a0*/  LOP3.LUT R3, R0, 0x8, R3, 0xf8, !PT ;  /* 0x0000000800037812 */ /* 0x000fc400078ef803 */
[----:B------:R-:W-:Y:S02]  /*30b0*/  SHF.R.U32.HI R0, RZ, 0x3, R0 ;  /* 0x00000003ff007819 */ /* 0x000fe40000011600 */
[----:B------:R-:W-:Y:S02]  /*30c0*/  SEL R6, RZ, 0x8, P5 ;  /* 0x00000008ff067807 */ /* 0x000fe40002800000 */
[----:B------:R-:W-:Y:S01]  /*30d0*/  LOP3.LUT R3, R3, R0, RZ, 0x3c, !PT ;  /* 0x0000000003037212 */ /* 0x000fe200078e3cff */
[----:B------:R-:W-:Y:S01]  /*30e0*/  IMAD R0, R5, 0x2, R12 ;  /* 0x0000000205007824 */ /* 0x000fe200078e020c */
[----:B------:R-:W-:Y:S01]  /*30f0*/  SEL R5, R13, 0xfffffff0, !P1 ;  /* 0xfffffff00d057807 */ /* 0x000fe20004800000 */
[----:B------:R1:W-:Y:S01]  /*3100*/  LDGSTS.E.BYPASS.LTC128B.128 [R240+0x19080], [R10.64], !P0 ;  /* 0x190800000af07fae */ /* 0x0003e2000c101d56 */
[----:B------:R-:W-:Y:S01]  /*3110*/  SEL R4, R246, 0xffffffe0, !P2 ;  /* 0xffffffe0f6047807 */ /* 0x000fe20005000000 */
[----:B------:R-:W-:Y:S01]  /*3120*/  IMAD.IADD R9, R3, 0x1, R0 ;  /* 0x0000000103097824 */ /* 0x000fe200078e0200 */
[----:B------:R-:W-:Y:S01]  /*3130*/  LOP3.LUT R242, R6, R7, R242, 0xfe, !PT ;  /* 0x0000000706f27212 */ /* 0x000fe200078efef2 */
[----:B------:R-:W-:Y:S01]  /*3140*/  IMAD.SHL.U32 R6, R16, 0x40, RZ ;  /* 0x0000004010067824 */ /* 0x000fe200078e00ff */
[----:B------:R-:W-:Y:S01]  /*3150*/  R2P PR, R31, 0x6 ;  /* 0x000000061f007804 */ /* 0x000fe20000000000 */
[----:B------:R-:W-:Y:S01]  /*3160*/  IMAD.SHL.U32 R244, R9, 0x2, RZ ;  /* 0x0000000209f47824 */ /* 0x000fe200078e00ff */
[----:B------:R-:W-:Y:S01]  /*3170*/  LOP3.LUT R243, R243, R8, R34, 0xfe, !PT ;  /* 0x00000008f3f37212 */ /* 0x000fe200078efe22 */
[----:B------:R-:W-:Y:S01]  /*3180*/  IMAD.SHL.U32 R8, R17, 0x8, RZ ;  /* 0x0000000811087824 */ /* 0x000fe200078e00ff */
[----:B------:R-:W-:Y:S01]  /*3190*/  LOP3.LUT R6, R6, 0x1c0, RZ, 0xc0, !PT ;  /* 0x000001c006067812 */ /* 0x000fe200078ec0ff */
[----:B------:R1:W-:Y:S01]  /*31a0*/  LDGSTS.E.BYPASS.LTC128B.128 [R240+0x1b080], [R10.64+0x80], !P6 ;  /* 0x1b0800800af07fae */ /* 0x0003e2000f101d56 */
[----:B------:R-:W-:Y:S01]  /*31b0*/  SEL R3, R13, 0xfffffff0, !P1 ;  /* 0xfffffff00d037807 */ /* 0x000fe20004800000 */
[----:B------:R-:W-:Y:S01]  /*31c0*/  IMAD R0, R17, 0x200, R20 ;  /* 0x0000020011007824 */ /* 0x000fe200078e0214 */
[----:B------:R-:W-:Y:S01]  /*31d0*/  SEL R228, R246, 0xffffffe0, !P2 ;  /* 0xffffffe0f6e47807 */ /* 0x000fe20005000000 */
[----:B------:R1:W-:Y:S01]  /*31e0*/  LDGSTS.E.BYPASS.LTC128B.128 [R240+0x1d080], [R10.64+0x100], !P4 ;  /* 0x1d0801000af07fae */ /* 0x0003e2000e101d56 */
[----:B------:R-:W-:Y:S01]  /*31f0*/  R2P PR, R24, 0x6 ;  /* 0x0000000618007804 */ /* 0x000fe20000000000 */
[----:B------:R-:W-:Y:S01]  /*3200*/  IMAD R3, R3, 0x2, R2 ;  /* 0x0000000203037824 */ /* 0x000fe200078e0202 */
[----:B------:R-:W-:Y:S01]  /*3210*/  ISETP.GE.AND P0, PT, R101, 0x10, PT ;  /* 0x000000106500780c */ /* 0x000fe20003f06270 */
[----:B------:R1:W-:Y:S01]  /*3220*/  LDGSTS.E.BYPASS.LTC128B.128 [R240+0x1f080], [R10.64+0x180], !P3 ;  /* 0x1f0801800af07fae */ /* 0x0003e2000d901d56 */
[----:B------:R-:W-:Y:S01]  /*3230*/  SHF.R.U32.HI R7, RZ, 0x3, R6 ;  /* 0x00000003ff077819 */ /* 0x000fe20000011606 */
[----:B------:R-:W-:Y:S01]  /*3240*/  IMAD.IADD R232, R0, 0x1, R228 ;  /* 0x0000000100e87824 */ /* 0x000fe200078e02e4 */
[----:B------:R-:W-:Y:S01]  /*3250*/  LOP3.LUT R8, R6, 0x8, R8, 0xf8, !PT ;  /* 0x0000000806087812 */ /* 0x000fe200078ef808 */
[----:B------:R-:W-:Y:S01]  /*3260*/  IMAD.SHL.U32 R235, R0, 0x2, RZ ;  /* 0x0000000200eb7824 */ /* 0x000fe200078e00ff */
[----:B------:R-:W-:Y:S01]  /*3270*/  LOP3.LUT R6, R7, R19, R6, 0x1e, !PT ;  /* 0x0000001307067212 */ /* 0x000fe200078e1e06 */
[----:B------:R-:W-:Y:S01]  /*3280*/  IMAD R229, R228, 0x2, R2 ;  /* 0x00000002e4e57824 */ /* 0x000fe200078e0202 */
[----:B------:R-:W-:Y:S01]  /*3290*/  LOP3.LUT R7, R8, R7, RZ, 0x3c, !PT ;  /* 0x0000000708077212 */ /* 0x000fe200078e3cff */
[----:B--2---:R-:W-:Y:S01]  /*32a0*/  CS2R R36, SRZ ;  /* 0x0000000000247805 */ /* 0x004fe2000001ff00 */
[-C--:B------:R-:W-:Y:S01]  /*32b0*/  LOP3.LUT R6, R6, R230.reuse, RZ, 0xfc, !PT ;  /* 0x000000e606067212 */ /* 0x080fe200078efcff */
[----:B------:R-:W-:Y:S01]  /*32c0*/  IMAD R228, R228, 0x2, R3 ;  /* 0x00000002e4e47824 */ /* 0x000fe200078e0203 */
[C---:B------:R-:W-:Y:S01]  /*32d0*/  IADD3 R230, R7.reuse, R230, R12 ;  /* 0x000000e607e67210 */ /* 0x040fe20007ffe00c */
[----:B------:R-:W-:Y:S01]  /*32e0*/  IMAD.IADD R236, R7, 0x1, R236 ;  /* 0x0000000107ec7824 */ /* 0x000fe200078e02ec */
[C---:B------:R-:W-:Y:S01]  /*32f0*/  IADD3 R8, R244.reuse, 0x20280, RZ ;  /* 0x00020280f4087810 */ /* 0x040fe20007ffe0ff */
[----:B------:R-:W-:Y:S01]  /*3300*/  @!P0 IMAD.SHL.U32 R7, R101, 0x10, RZ ;  /* 0x0000001065078824 */ /* 0x000fe200078e00ff */
[----:B------:R-:W-:Y:S01]  /*3310*/  IADD3 R245, R244, 0x202c0, RZ ;  /* 0x000202c0f4f57810 */ /* 0x000fe20007ffe0ff */
[----:B------:R-:W-:Y:S01]  /*3320*/  IMAD.SHL.U32 R230, R230, 0x2, RZ ;  /* 0x00000002e6e67824 */ /* 0x000fe200078e00ff */
[----:B------:R-:W-:Y:S01]  /*3330*/  @P2 IADD3 R245, R8, -0x40, RZ ;  /* 0xffffffc008f52810 */ /* 0x000fe20007ffe0ff */
[----:B------:R-:W-:Y:S01]  /*3340*/  IMAD.SHL.U32 R8, R23, 0x2, RZ ;  /* 0x0000000217087824 */ /* 0x000fe200078e00ff */
[----:B------:R2:W-:Y:S01]  /*3350*/  @!P0 LDGSTS.E.BYPASS.LTC128B.128 [R7+0x20180], [R14.64] ;  /* 0x201800000e078fae */ /* 0x0005e2000b901d56 */
[----:B------:R-:W-:Y:S01]  /*3360*/  LEA R236, R236, 0x22280, 0x1 ;  /* 0x00022280ecec7811 */ /* 0x000fe200078e08ff */
[C---:B------:R-:W-:Y:S01]  /*3370*/  IMAD R231, R5.reuse, 0x2, R230 ;  /* 0x0000000205e77824 */ /* 0x040fe200078e02e6 */
[----:B------:R-:W-:Y:S01]  /*3380*/  SEL R246, R246, 0xffffffe0, !P1 ;  /* 0xffffffe0f6f67807 */ /* 0x000fe20004800000 */
[----:B------:R1:W-:Y:S01]  /*3390*/  STL [R1+0xc], R8 ;  /* 0x00000c0801007387 */ /* 0x0003e20000100800 */
[----:B------:R-:W-:Y:S01]  /*33a0*/  CS2R R100, SRZ ;  /* 0x0000000000647805 */ /* 0x000fe2000001ff00 */
[----:B------:R-:W-:Y:S01]  /*33b0*/  IMAD R237, R5, 0x2, R236 ;  /* 0x0000000205ed7824 */ /* 0x000fe200078e02ec */
[----:B------:R-:W-:Y:S01]  /*33c0*/  IADD3 R249, -R8, UR10, RZ ;  /* 0x0000000a08f97c10 */ /* 0x000fe2000fffe1ff */
[----:B------:R-:W0:Y:S01]  /*33d0*/  LDGDEPBAR ;  /* 0x00000000000079af */ /* 0x000e220000000000 */
[----:B------:R-:W-:-:S02]  /*33e0*/  IMAD.IADD R247, R244, 0x1, R246 ;  /* 0x00000001f4f77824 */ /* 0x000fc400078e02f6 */
[----:B------:R-:W-:Y:S02]  /*33f0*/  IMAD.SHL.U32 R0, R6, 0x2, RZ ;  /* 0x0000000206007824 */ /* 0x000fe400078e00ff */
[----:B------:R-:W-:Y:S02]  /*3400*/  IMAD.SHL.U32 R232, R232, 0x2, RZ ;  /* 0x00000002e8e87824 */ /* 0x000fe400078e00ff */
[----:B------:R-:W-:Y:S02]  /*3410*/  IMAD.IADD R246, R246, 0x1, R245 ;  /* 0x00000001f6f67824 */ /* 0x000fe400078e02f5 */
[C---:B------:R-:W-:Y:S02]  /*3420*/  IMAD R234, R4.reuse, 0x2, R230 ;  /* 0x0000000204ea7824 */ /* 0x040fe400078e02e6 */
[C---:B------:R-:W-:Y:S02]  /*3430*/  IMAD R239, R4.reuse, 0x2, R236 ;  /* 0x0000000204ef7824 */ /* 0x040fe400078e02ec */
[----:B------:R-:W-:-:S02]  /*3440*/  IMAD R233, R4, 0x2, R231 ;  /* 0x0000000204e97824 */ /* 0x000fc400078e02e7 */
[----:B------:R-:W-:Y:S01]  /*3450*/  IMAD R238, R4, 0x2, R237 ;  /* 0x0000000204ee7824 */ /* 0x000fe200078e02ed */
[----:B--2---:R-:W-:-:S05]  /*3460*/  IADD3 R7, R165, UR4, RZ ;  /* 0x00000004a5077c10 */ /* 0x004fca000fffe0ff */
[----:B------:R1:W-:Y:S02]  /*3470*/  STL [R1+0x24], R7 ;  /* 0x0000240701007387 */ /* 0x0003e40000100800 */
.L_x_1019:
[----:B------:R-:W-:Y:S04]  /*3480*/  DEPBAR.LE SB0, 0x0 ;  /* 0x000080000000791a */ /* 0x000fe80000000000 */
[----:B------:R-:W-:Y:S01]  /*3490*/  BAR.SYNC.DEFER_BLOCKING 0x0 ;  /* 0x0000000000007b1d */ /* 0x000fe20000010000 */
[----:B------:R-:W-:Y:S02]  /*34a0*/  ULEA UR4, UR15, 0x1, 0x6 ;  /* 0x000000010f047891 */ /* 0x000fe4000f8e303f */
[----:B------:R-:W-:Y:S02]  /*34b0*/  UIADD3 UR8, UR15, 0x1, URZ ;  /* 0x000000010f087890 */ /* 0x000fe4000fffe03f */
[----:B------:R-:W-:Y:S02]  /*34c0*/  UIADD3 UR4, UR16, UR4, -UR13 ;  /* 0x0000000410047290 */ /* 0x000fe4000fffe80d */
[----:B------:R-:W-:Y:S01]  /*34d0*/  UISETP.GE.AND UP0, UPT, UR8, UR14, UPT ;  /* 0x0000000e0800728c */ /* 0x000fe2000bf06270 */
[----:B-1----:R-:W-:Y:S05]  /*34e0*/  LDSM.16.M88.4 R16, [R230+0x10080] ;  /* 0x01008000e610783b */ /* 0x002fea0000000200 */
[----:B-1----:R-:W1:Y:S05]  /*34f0*/  LDSM.16.M88.4 R8, [R2+0x80] ;  /* 0x000080000208783b */ /* 0x002e6a0000000200 */
        /* <DEDUP_REMOVED lines=204> */
[----:B------:R-:W-:Y:S04]  /*41c0*/  IADD3 R164, R241, -UR17, R164 ;  /* 0x80000011f1a47c10 */ /* 0x000fe8000fffe0a4 */
[C---:B--2---:R-:W-:Y:S05]  /*41d0*/  HMMA.16816.F32 R20, R168.reuse, R184, R20 ;  /* 0x000000b8a814723c */ /* 0x044fea0000001814 */
[----:B-----5:R-:W-:Y:S02]  /*41e0*/  IMAD.IADD R180, R164, 0x1, -R198 ;  /* 0x00000001a4b47824 */ /* 0x020fe400078e0ac6 */
[----:B------:R-:W1:Y:S01]  /*41f0*/  LDSM.16.M88.4 R164, [R231+0x1e080] ;  /* 0x01e08000e7a4783b */ /* 0x000e620000000200 */
[C---:B------:R-:W-:Y:S04]  /*4200*/  HMMA.16816.F32 R24, R168.reuse, R186, R24 ;  /* 0x000000baa818723c */ /* 0x040fe80000001818 */
[C---:B------:R-:W-:Y:S02]  /*4210*/  IMNMX R188, R249.reuse, R180, PT ;  /* 0x000000b4f9bc7217 */ /* 0x040fe40003800200 */
        /* <DEDUP_REMOVED lines=258> */
[----:B------:R-:W2:Y:S01]  /*5240*/  LDL.64 R202, [R1+0x10] ;  /* 0x0000100001ca7983 */ /* 0x000ea20000100a00 */
[----:B------:R-:W-:Y:S01]  /*5250*/  LOP3.LUT P3, RZ, R242, 0x2, RZ, 0xc0, !PT ;  /* 0x00000002f2ff7812 */ /* 0x000fe2000786c0ff */
[----:B------:R-:W-:Y:S01]  /*5260*/  USHF.R.S32.HI UR9, URZ, 0x1f, UR8 ;  /* 0x0000001f3f097899 */ /* 0x000fe20008011408 */
[----:B------:R-:W-:Y:S01]  /*5270*/  IMAD.U32 R16, RZ, RZ, UR7 ;  /* 0x00000007ff107e24 */ /* 0x000fe2000f8e00ff */
[----:B------:R-:W3:Y:S01]  /*5280*/  LDL R200, [R1+0x20] ;  /* 0x0000200001c87983 */ /* 0x000ee20000100800 */
[----:B------:R-:W-:Y:S02]  /*5290*/  ULDC.64 UR4, c[0x0][0x208] ;  /* 0x0000820000047ab9 */ /* 0x000fe40000000a00 */
[----:B------:R-:W-:Y:S02]  /*52a0*/  UIMAD UR9, UR9, UR4, URZ ;  /* 0x00000004090972a4 */ /* 0x000fe4000f8e023f */
[----:B------:R-:W-:Y:S02]  /*52b0*/  UIMAD.WIDE.U32 UR10, UR8, UR4, URZ ;  /* 0x00000004080a72a5 */ /* 0x000fe4000f8e003f */
[----:B------:R-:W-:Y:S02]  /*52c0*/  UIMAD UR9, UR8, UR5, UR9 ;  /* 0x00000005080972a4 */ /* 0x000fe4000f8e0209 */
[----:B------:R-:W-:Y:S02]  /*52d0*/  USHF.L.U32 UR4, UR10, 0x6, URZ ;  /* 0x000000060a047899 */ /* 0x000fe4000800063f */
[----:B------:R-:W-:Y:S02]  /*52e0*/  UIADD3 UR9, UR11, UR9, URZ ;  /* 0x000000090b097290 */ /* 0x000fe4000fffe03f */
[----:B------:R-:W-:Y:S02]  /*52f0*/  USHF.L.U32 UR5, UR8, 0x6, URZ ;  /* 0x0000000608057899 */ /* 0x000fe4000800063f */
[----:B------:R-:W-:Y:S01]  /*5300*/  IADD3 R8, P1, R250, UR4, RZ ;  /* 0x00000004fa087c10 */ /* 0x000fe2000ff3e0ff */
[----:B------:R-:W-:Y:S03]  /*5310*/  USHF.L.U64.HI UR9, UR10, 0x6, UR9 ;  /* 0x000000060a097899 */ /* 0x000fe60008010209 */
[----:B------:R-:W-:Y:S01]  /*5320*/  LEA R12, P0, R8, c[0x0][0x1f0], 0x1 ;  /* 0x00007c00080c7a11 */ /* 0x000fe200078008ff */
[----:B------:R-:W-:Y:S02]  /*5330*/  IMAD.U32 R10, RZ, RZ, UR5 ;  /* 0x00000005ff0a7e24 */ /* 0x000fe4000f8e00ff */
[----:B------:R-:W-:Y:S01]  /*5340*/  IADD3.X R9, R252, UR9, RZ, P1, !PT ;  /* 0x00000009fc097c10 */ /* 0x000fe20008ffe4ff */
[----:B------:R-:W-:Y:S03]  /*5350*/  IMAD.U32 R15, RZ, RZ, UR5 ;  /* 0x00000005ff0f7e24 */ /* 0x000fe6000f8e00ff */
[----:B------:R-:W-:Y:S01]  /*5360*/  LEA.HI.X R13, R8, c[0x0][0x1f4], R9, 0x1, P0 ;  /* 0x00007d00080d7a11 */ /* 0x000fe200000f0c09 */
[----:B------:R-:W-:Y:S01]  /*5370*/  IMAD.U32 R9, RZ, RZ, UR6 ;  /* 0x00000006ff097e24 */ /* 0x000fe2000f8e00ff */
[----:B------:R-:W-:Y:S04]  /*5380*/  IADD3 R8, -R248, UR17, -R10 ;  /* 0x00000011f8087c10 */ /* 0x000fe8000fffe90a */
[C---:B------:R-:W-:Y:S02]  /*5390*/  ISETP.LT.OR P6, PT, R8.reuse, 0x1, !P4 ;  /* 0x000000010800780c */ /* 0x040fe400067c1670 */
[----:B------:R-:W-:Y:S02]  /*53a0*/  ISETP.LT.OR P5, PT, R8, 0x1, !P3 ;  /* 0x000000010800780c */ /* 0x000fe40005fa1670 */
[----:B------:R-:W-:Y:S02]  /*53b0*/  IADD3 R9, P2, P1, R250, UR4, R9 ;  /* 0x00000004fa097c10 */ /* 0x000fe4000f95e009 */
[----:B------:R-:W-:Y:S02]  /*53c0*/  ISETP.LT.OR P4, PT, R8, 0x21, !P4 ;  /* 0x000000210800780c */ /* 0x000fe40006781670 */
[----:B------:R-:W-:Y:S02]  /*53d0*/  IADD3.X R16, R252, UR9, R16, P2, P1 ;  /* 0x00000009fc107c10 */ /* 0x000fe400097e2410 */
[----:B------:R-:W-:Y:S02]  /*53e0*/  LEA R10, P1, R9, c[0x0][0x1f0], 0x1 ;  /* 0x00007c00090a7a11 */ /* 0x000fe400078208ff */
[----:B------:R-:W-:Y:S01]  /*53f0*/  ISETP.LT.OR P3, PT, R8, 0x21, !P3 ;  /* 0x000000210800780c */ /* 0x000fe20005f61670 */
[----:B------:R-:W-:Y:S01]  /*5400*/  @!PT LDS RZ, [RZ] ;  /* 0x00000000fffff984 */ /* 0x000fe20000000800 */
[----:B------:R-:W-:Y:S01]  /*5410*/  @!PT LDS RZ, [RZ] ;  /* 0x00000000fffff984 */ /* 0x000fe20000000800 */
[----:B------:R-:W-:Y:S01]  /*5420*/  @!PT LDS RZ, [RZ] ;  /* 0x00000000fffff984 */ /* 0x000fe20000000800 */
[----:B------:R1:W-:Y:S04]  /*5430*/  LDGSTS.E.BYPASS.LTC128B.128 [R240+0x18080], [R12.64], !P6 ;  /* 0x180800000cf07fae */ /* 0x0003e8000f101d56 */
[----:B------:R1:W-:Y:S01]  /*5440*/  LDGSTS.E.BYPASS.LTC128B.128 [R240+0x1a080], [R12.64+0x80], !P5 ;  /* 0x1a0800800cf07fae */ /* 0x0003e2000e901d56 */
[----:B--2---:R-:W-:Y:S04]  /*5450*/  IADD3 R11, P0, R202, UR5, RZ ;  /* 0x00000005ca0b7c10 */ /* 0x004fe8000ff1e0ff */
[----:B---3--:R-:W-:Y:S02]  /*5460*/  LEA.HI.X.SX32 R15, R15, R200, 0x1, P0 ;  /* 0x000000c80f0f7211 */ /* 0x008fe400000f0eff */
[----:B------:R-:W2:Y:S01]  /*5470*/  S2R R200, SR_TID.X ;  /* 0x0000000000c87919 */ /* 0x000ea20000002100 */
[C---:B------:R-:W-:Y:S04]  /*5480*/  LEA R14, P0, R11.reuse, c[0x0][0x280], 0x2 ;  /* 0x0000a0000b0e7a11 */ /* 0x040fe800078010ff */
[----:B------:R-:W-:Y:S02]  /*5490*/  LEA.HI.X R15, R11, c[0x0][0x284], R15, 0x2, P0 ;  /* 0x0000a1000b0f7a11 */ /* 0x000fe400000f140f */
[----:B------:R-:W-:Y:S02]  /*54a0*/  LOP3.LUT P0, RZ, R242, 0x4, RZ, 0xc0, !PT ;  /* 0x00000004f2ff7812 */ /* 0x000fe4000780c0ff */
[----:B------:R-:W-:Y:S02]  /*54b0*/  LEA.HI.X R11, R9, c[0x0][0x1f4], R16, 0x1, P1 ;  /* 0x00007d00090b7a11 */ /* 0x000fe400008f0c10 */
[----:B------:R-:W-:Y:S02]  /*54c0*/  ISETP.LT.OR P6, PT, R8, 0x1, !P0 ;  /* 0x000000010800780c */ /* 0x000fe400047c1670 */
[----:B------:R-:W-:Y:S02]  /*54d0*/  LOP3.LUT P1, RZ, R242, 0x8, RZ, 0xc0, !PT ;  /* 0x00000008f2ff7812 */ /* 0x000fe4000782c0ff */
[C---:B------:R-:W-:Y:S02]  /*54e0*/  ISETP.LT.OR P2, PT, R8.reuse, 0x21, !P0 ;  /* 0x000000210800780c */ /* 0x040fe40004741670 */
[C---:B------:R-:W-:Y:S02]  /*54f0*/  ISETP.LT.OR P5, PT, R8.reuse, 0x1, !P1 ;  /* 0x000000010800780c */ /* 0x040fe40004fa1670 */
[----:B------:R-:W-:Y:S05]  /*5500*/  ISETP.LT.OR P0, PT, R8, 0x21, !P1 ;  /* 0x000000210800780c */ /* 0x000fea0004f01670 */
[----:B------:R1:W-:Y:S01]  /*5510*/  LDGSTS.E.BYPASS.LTC128B.128 [R240+0x1c080], [R12.64+0x100], !P6 ;  /* 0x1c0801000cf07fae */ /* 0x0003e2000f101d56 */
[C---:B--2---:R-:W-:Y:S05]  /*5520*/  ISETP.GT.AND P1, PT, R200.reuse, 0xf, PT ;  /* 0x0000000fc800780c */ /* 0x044fea0003f24270 */
[----:B------:R1:W-:Y:S04]  /*5530*/  LDGSTS.E.BYPASS.LTC128B.128 [R240+0x1e080], [R12.64+0x180], !P5 ;  /* 0x1e0801800cf07fae */ /* 0x0003e8000e901d56 */
[----:B------:R1:W-:Y:S04]  /*5540*/  LDGSTS.E.BYPASS.LTC128B.128 [R240+0x19080], [R10.64], !P4 ;  /* 0x190800000af07fae */ /* 0x0003e8000e101d56 */
[----:B------:R1:W-:Y:S01]  /*5550*/  LDGSTS.E.BYPASS.LTC128B.128 [R240+0x1b080], [R10.64+0x80], !P3 ;  /* 0x1b0800800af07fae */ /* 0x0003e2000d901d56 */
[----:B------:R-:W-:Y:S03]  /*5560*/  @!P1 IMAD.SHL.U32 R8, R200, 0x10, RZ ;  /* 0x00000010c8089824 */ /* 0x000fe600078e00ff */
[----:B------:R1:W-:Y:S04]  /*5570*/  LDGSTS.E.BYPASS.LTC128B.128 [R240+0x1d080], [R10.64+0x100], !P2 ;  /* 0x1d0801000af07fae */ /* 0x0003e8000d101d56 */
[----:B------:R1:W-:Y:S04]  /*5580*/  LDGSTS.E.BYPASS.LTC128B.128 [R240+0x1f080], [R10.64+0x180], !P0 ;  /* 0x1f0801800af07fae */ /* 0x0003e8000c101d56 */
[----:B------:R1:W-:Y:S02]  /*5590*/  @!P1 LDGSTS.E.BYPASS.LTC128B.128 [R8+0x20180], [R14.64] ;  /* 0x201800000e089fae */ /* 0x0003e4000b901d56 */
.L_x_1017:
        /* <DEDUP_REMOVED lines=92> */
[----:B--2---:R-:W2:Y:S01]  /*5b60*/  LDL.64 R226, [R1] ;  /* 0x0000000001e27983 */ /* 0x004ea20000100a00 */
        /* <DEDUP_REMOVED lines=24> */
[----:B------:R-:W-:Y:S02]  /*5cf0*/  IADD3 R5, P1, R226, UR10, RZ ;  /* 0x0000000ae2057c10 */ /* 0x000fe4000ff3e0ff */
[----:B------:R-:W-:Y:S02]  /*5d00*/  ISETP.LT.OR P5, PT, R4, 0x1, !P3 ;  /* 0x000000010400780c */ /* 0x000fe40005fa1670 */
[----:B---3--:R-:W-:Y:S02]  /*5d10*/  LEA.HI.X.SX32 R11, R11, R225, 0x1, P0 ;  /* 0x000000e10b0b7211 */ /* 0x008fe400000f0eff */
[----:B------:R-:W-:Y:S02]  /*5d20*/  LEA R10, P0, R7, c[0x0][0x258], 0x2 ;  /* 0x00009600070a7a11 */ /* 0x000fe400078010ff */
[----:B------:R-:W-:Y:S02]  /*5d30*/  IADD3.X R12, R224, UR4, RZ, P1, !PT ;  /* 0x00000004e00c7c10 */ /* 0x000fe40008ffe4ff */
[----:B------:R-:W2:Y:S01]  /*5d40*/  S2R R224, SR_TID.X ;  /* 0x0000000000e07919 */ /* 0x000ea20000002100 */
[C---:B------:R-:W-:Y:S02]  /*5d50*/  ISETP.LT.OR P4, PT, R4.reuse, 0x1, !P2 ;  /* 0x000000010400780c */ /* 0x040fe40005781670 */
[----:B------:R-:W-:Y:S02]  /*5d60*/  LEA R6, P1, R5, c[0x0][0x160], 0x1 ;  /* 0x0000580005067a11 */ /* 0x000fe400078208ff */
[----:B------:R-:W-:Y:S01]  /*5d70*/  @!PT LDS RZ, [RZ] ;  /* 0x00000000fffff984 */ /* 0x000fe20000000800 */
[----:B------:R-:W-:Y:S01]  /*5d80*/  @!PT LDS RZ, [RZ] ;  /* 0x00000000fffff984 */ /* 0x000fe20000000800 */
[----:B------:R-:W-:Y:S01]  /*5d90*/  @!PT LDS RZ, [RZ] ;  /* 0x00000000fffff984 */ /* 0x000fe20000000800 */
[----:B------:R3:W-:Y:S01]  /*5da0*/  LDGSTS.E.BYPASS.LTC128B.128 [R240+0x10080], [R8.64], !P5 ;  /* 0x1008000008f07fae */ /* 0x0007e2000e901d56 */
[----:B------:R-:W-:Y:S02]  /*5db0*/  LEA.HI.X R11, R7, c[0x0][0x25c], R11, 0x2, P0 ;  /* 0x00009700070b7a11 */ /* 0x000fe400000f140b */
[----:B------:R-:W-:Y:S02]  /*5dc0*/  LOP3.LUT P0, RZ, R243, 0x4, RZ, 0xc0, !PT ;  /* 0x00000004f3ff7812 */ /* 0x000fe4000780c0ff */
[----:B------:R-:W-:Y:S02]  /*5dd0*/  LEA.HI.X R7, R5, c[0x0][0x164], R12, 0x1, P1 ;  /* 0x0000590005077a11 */ /* 0x000fe400008f0c0c */
[C---:B------:R-:W-:Y:S02]  /*5de0*/  ISETP.LT.OR P6, PT, R4.reuse, 0x1, !P0 ;  /* 0x000000010400780c */ /* 0x040fe400047c1670 */
[----:B------:R3:W-:Y:S01]  /*5df0*/  LDGSTS.E.BYPASS.LTC128B.128 [R240+0x12080], [R8.64+0x80], !P4 ;  /* 0x1208008008f07fae */ /* 0x0007e2000e101d56 */
[----:B------:R-:W-:Y:S02]  /*5e00*/  LOP3.LUT P1, RZ, R243, 0x8, RZ, 0xc0, !PT ;  /* 0x00000008f3ff7812 */ /* 0x000fe4000782c0ff */
[C---:B------:R-:W-:Y:S02]  /*5e10*/  ISETP.LT.OR P4, PT, R4.reuse, 0x21, !P3 ;  /* 0x000000210400780c */ /* 0x040fe40005f81670 */
[C---:B------:R-:W-:Y:S02]  /*5e20*/  ISETP.LT.OR P5, PT, R4.reuse, 0x1, !P1 ;  /* 0x000000010400780c */ /* 0x040fe40004fa1670 */
[C---:B------:R-:W-:Y:S02]  /*5e30*/  ISETP.LT.OR P3, PT, R4.reuse, 0x21, !P2 ;  /* 0x000000210400780c */ /* 0x040fe40005761670 */
[C---:B------:R-:W-:Y:S02]  /*5e40*/  ISETP.LT.OR P2, PT, R4.reuse, 0x21, !P0 ;  /* 0x000000210400780c */ /* 0x040fe40004741670 */
[----:B------:R3:W-:Y:S01]  /*5e50*/  LDGSTS.E.BYPASS.LTC128B.128 [R240+0x14080], [R8.64+0x100], !P6 ;  /* 0x1408010008f07fae */ /* 0x0007e2000f101d56 */
[----:B------:R-:W-:Y:S02]  /*5e60*/  ISETP.LT.OR P0, PT, R4, 0x21, !P1 ;  /* 0x000000210400780c */ /* 0x000fe40004f01670 */
[C---:B--2---:R-:W-:Y:S04]  /*5e70*/  ISETP.GT.AND P1, PT, R224.reuse, 0xf, PT ;  /* 0x0000000fe000780c */ /* 0x044fe80003f24270 */
[----:B------:R3:W-:Y:S04]  /*5e80*/  LDGSTS.E.BYPASS.LTC128B.128 [R240+0x16080], [R8.64+0x180], !P5 ;  /* 0x1608018008f07fae */ /* 0x0007e8000e901d56 */
[----:B------:R3:W-:Y:S04]  /*5e90*/  LDGSTS.E.BYPASS.LTC128B.128 [R240+0x11080], [R6.64], !P4 ;  /* 0x1108000006f07fae */ /* 0x0007e8000e101d56 */
[----:B------:R3:W-:Y:S01]  /*5ea0*/  LDGSTS.E.BYPASS.LTC128B.128 [R240+0x13080], [R6.64+0x80], !P3 ;  /* 0x1308008006f07fae */ /* 0x0007e2000d901d56 */
[----:B------:R-:W-:Y:S03]  /*5eb0*/  @!P1 IMAD.SHL.U32 R4, R224, 0x10, RZ ;  /* 0x00000010e0049824 */ /* 0x000fe600078e00ff */
[----:B------:R3:W-:Y:S04]  /*5ec0*/  LDGSTS.E.BYPASS.LTC128B.128 [R240+0x15080], [R6.64+0x100], !P2 ;  /* 0x1508010006f07fae */ /* 0x0007e8000d101d56 */
[----:B------:R3:W-:Y:S04]  /*5ed0*/  LDGSTS.E.BYPASS.LTC128B.128 [R240+0x17080], [R6.64+0x180], !P0 ;  /* 0x1708018006f07fae */ /* 0x0007e8000c101d56 */
[----:B------:R3:W-:Y:S02]  /*5ee0*/  @!P1 LDGSTS.E.BYPASS.LTC128B.128 [R4+0x20080], [R10.64] ;  /* 0x200800000a049fae */ /* 0x0007e4000b901d56 */
.L_x_1018:
        /* <DEDUP_REMOVED lines=218> */
.L_x_1016:
        /* <DEDUP_REMOVED lines=30> */
[----:B------:R-:W-:-:S02]  /*6e70*/  LEA.HI R5, R5, R101, RZ, 0x6 ;  /* 0x0000006505057211 */ /* 0x000fc400078f30ff */
        /* <DEDUP_REMOVED lines=66> */
[----:B-----5:R-:W-:-:S02]  /*72a0*/  F2FP.PACK_AB R14, R145, R144 ;  /* 0x00000090910e723e */ /* 0x020fc400000000ff */
        /* <DEDUP_REMOVED lines=92> */
.L_x_1021:
        /* <DEDUP_REMOVED lines=65> */
.L_x_1023:
[----:B--234-:R-:W-:Y:S05]  /*7c80*/  BSYNC B0 ;  /* 0x0000000000007941 */ /* 0x01cfea0003800000 */
.L_x_1022:
        /* <DEDUP_REMOVED lines=17> */
.L_x_1025:
[----:B------:R-:W-:Y:S05]  /*7da0*/  BSYNC B0 ;  /* 0x0000000000007941 */ /* 0x000fea0003800000 */
.L_x_1024:
        /* <DEDUP_REMOVED lines=16> */
.L_x_1027:
[----:B------:R-:W-:Y:S05]  /*7eb0*/  BSYNC B0 ;  /* 0x0000000000007941 */ /* 0x000fea0003800000 */
.L_x_1026:
        /* <DEDUP_REMOVED lines=16> */
.L_x_1029:
[----:B------:R-:W-:Y:S05]  /*7fc0*/  BSYNC B0 ;  /* 0x0000000000007941 */ /* 0x000fea0003800000 */
.L_x_1028:
        /* <DEDUP_REMOVED lines=16> */
.L_x_1031:
[----:B------:R-:W-:Y:S05]  /*80d0*/  BSYNC B0 ;  /* 0x0000000000007941 */ /* 0x000fea0003800000 */
.L_x_1030:
        /* <DEDUP_REMOVED lines=16> */
.L_x_1033:
[----:B------:R-:W-:Y:S05]  /*81e0*/  BSYNC B0 ;  /* 0x0000000000007941 */ /* 0x000fea0003800000 */
.L_x_1032:
        /* <DEDUP_REMOVED lines=16> */
.L_x_1035:
[----:B------:R-:W-:Y:S05]  /*82f0*/  BSYNC B0 ;  /* 0x0000000000007941 */ /* 0x000fea0003800000 */
.L_x_1034:
        /* <DEDUP_REMOVED lines=16> */
.L_x_1037:
[----:B------:R-:W-:Y:S05]  /*8400*/  BSYNC B0 ;  /* 0x0000000000007941 */ /* 0x000fea0003800000 */
.L_x_1036:
        /* <DEDUP_REMOVED lines=23> */
.L_x_1039:
[----:B------:R-:W-:Y:S05]  /*8580*/  BSYNC B0 ;  /* 0x0000000000007941 */ /* 0x000fea0003800000 */
.L_x_1038:
        /* <DEDUP_REMOVED lines=15> */
.L_x_1041:
[----:B------:R-:W-:Y:S05]  /*8680*/  BSYNC B0 ;  /* 0x0000000000007941 */ /* 0x000fea0003800000 */
.L_x_1040:
        /* <DEDUP_REMOVED lines=14> */
.L_x_1043:
[----:B------:R-:W-:Y:S05]  /*8770*/  BSYNC B0 ;  /* 0x0000000000007941 */ /* 0x000fea0003800000 */
.L_x_1042:
        /* <DEDUP_REMOVED lines=14> */
.L_x_1045:
[----:B------:R-:W-:Y:S05]  /*8860*/  BSYNC B0 ;  /* 0x0000000000007941 */ /* 0x000fea0003800000 */
.L_x_1044:
        /* <DEDUP_REMOVED lines=14> */
.L_x_1047:
[----:B------:R-:W-:Y:S05]  /*8950*/  BSYNC B0 ;  /* 0x0000000000007941 */ /* 0x000fea0003800000 */
.L_x_1046:
        /* <DEDUP_REMOVED lines=14> */
.L_x_1049:
[----:B------:R-:W-:Y:S05]  /*8a40*/  BSYNC B0 ;  /* 0x0000000000007941 */ /* 0x000fea0003800000 */
.L_x_1048:
        /* <DEDUP_REMOVED lines=14> */
.L_x_1051:
[----:B------:R-:W-:Y:S05]  /*8b30*/  BSYNC B0 ;  /* 0x0000000000007941 */ /* 0x000fea0003800000 */
.L_x_1050:
        /* <DEDUP_REMOVED lines=14> */
.L_x_1020:
        /* <DEDUP_REMOVED lines=31> */
.L_x_1052:
        /* <DEDUP_REMOVED lines=42> */
.L_x_1054:
[----:B------:R-:W-:Y:S05]  /*90b0*/  BSYNC B0 ;  /* 0x0000000000007941 */ /* 0x000fea0003800000 */
.L_x_1053:
        /* <DEDUP_REMOVED lines=17> */
.L_x_1056:
[----:B------:R-:W-:Y:S05]  /*91d0*/  BSYNC B0 ;  /* 0x0000000000007941 */ /* 0x000fea0003800000 */
.L_x_1055:
        /* <DEDUP_REMOVED lines=16> */
.L_x_1058:
[----:B------:R-:W-:Y:S05]  /*92e0*/  BSYNC B0 ;  /* 0x0000000000007941 */ /* 0x000fea0003800000 */
.L_x_1057:
        /* <DEDUP_REMOVED lines=16> */
.L_x_1060:
[----:B------:R-:W-:Y:S05]  /*93f0*/  BSYNC B0 ;  /* 0x0000000000007941 */ /* 0x000fea0003800000 */
.L_x_1059:
        /* <DEDUP_REMOVED lines=16> */
.L_x_1062:
[----:B------:R-:W-:Y:S05]  /*9500*/  BSYNC B0 ;  /* 0x0000000000007941 */ /* 0x000fea0003800000 */
.L_x_1061:
        /* <DEDUP_REMOVED lines=16> */
.L_x_1064:
[----:B------:R-:W-:Y:S05]  /*9610*/  BSYNC B0 ;  /* 0x0000000000007941 */ /* 0x000fea0003800000 */
.L_x_1063:
        /* <DEDUP_REMOVED lines=16> */
.L_x_1066:
[----:B------:R-:W-:Y:S05]  /*9720*/  BSYNC B0 ;  /* 0x0000000000007941 */ /* 0x000fea0003800000 */
.L_x_1065:
        /* <DEDUP_REMOVED lines=16> */
.L_x_1068:
[----:B------:R-:W-:Y:S05]  /*9830*/  BSYNC B0 ;  /* 0x0000000000007941 */ /* 0x000fea0003800000 */
.L_x_1067:
        /* <DEDUP_REMOVED lines=23> */
.L_x_1070:
[----:B------:R-:W-:Y:S05]  /*99b0*/  BSYNC B0 ;  /* 0x0000000000007941 */ /* 0x000fea0003800000 */
.L_x_1069:
        /* <DEDUP_REMOVED lines=15> */
.L_x_1072:
[----:B------:R-:W-:Y:S05]  /*9ab0*/  BSYNC B0 ;  /* 0x0000000000007941 */ /* 0x000fea0003800000 */
.L_x_1071:
        /* <DEDUP_REMOVED lines=14> */
.L_x_1074:
[----:B------:R-:W-:Y:S05]  /*9ba0*/  BSYNC B0 ;  /* 0x0000000000007941 */ /* 0x000fea0003800000 */
.L_x_1073:
        /* <DEDUP_REMOVED lines=14> */
.L_x_1076:
[----:B------:R-:W-:Y:S05]  /*9c90*/  BSYNC B0 ;  /* 0x0000000000007941 */ /* 0x000fea0003800000 */
.L_x_1075:
        /* <DEDUP_REMOVED lines=14> */
.L_x_1078:
[----:B------:R-:W-:Y:S05]  /*9d80*/  BSYNC B0 ;  /* 0x0000000000007941 */ /* 0x000fea0003800000 */
.L_x_1077:
        /* <DEDUP_REMOVED lines=14> */
.L_x_1080:
[----:B------:R-:W-:Y:S05]  /*9e70*/  BSYNC B0 ;  /* 0x0000000000007941 */ /* 0x000fea0003800000 */
.L_x_1079:
        /* <DEDUP_REMOVED lines=14> */
.L_x_1082:
[----:B------:R-:W-:Y:S05]  /*9f60*/  BSYNC B0 ;  /* 0x0000000000007941 */ /* 0x000fea0003800000 */
.L_x_1081:
        /* <DEDUP_REMOVED lines=14> */
.L_x_1083:
        /* <DEDUP_REMOVED lines=11> */
.L_x_1172:


//--------------------- .text._ZN7cutlass13device_kernelIN5flash32FlashAttnBwdPostprocessConvertdQIN4cute5tupleIJNS3_1CILi64EEENS5_ILi256EEEEEENS_6half_tEfNS_4arch4Sm80ELi256ENS3_8TiledMMAINS3_8MMA_AtomIJNS3_28SM80_16x8x16_F32F16F16F32_TNEEEENS3_6LayoutINS4_IJNS5_ILi2EEENS5_ILi4EEENS5_ILi1EEEEEENS4_IJSJ_SH_NS5_ILi0EEEEEEEENS4_IJNS5_ILi32EEES6_NS5_ILi16EEEEEEEELb0EEEEEvNT_6ParamsE --------------------------
	.section	.text._ZN7cutlass13device_kernelIN5flash32FlashAttnBwdPostprocessConvertdQIN4cute5tupleIJNS3_1CILi64EEENS5_ILi256EEEEEENS_6half_tEfNS_4arch4Sm80ELi256ENS3_8TiledMMAINS3_8MMA_AtomIJNS3_28SM80_16x8x16_F32F16F16F32_TNEEEENS3_6LayoutINS4_IJNS5_ILi2EEENS5_ILi4EEENS5_ILi1EEEEEENS4_IJSJ_SH_NS5_ILi0EEEEEEEENS4_IJNS5_ILi32EEES6_NS5_ILi16EEEEEEEELb0EEEEEvNT_6ParamsE,"ax",@progbits
	.sectioninfo	@"SHI_REGISTERS=86"
	.align	128
.text._ZN7cutlass13device_kernelIN5flash32FlashAttnBwdPostprocessConvertdQIN4cute5tupleIJNS3_1CILi64EEENS5_ILi256EEEEEENS_6half_tEfNS_4arch4Sm80ELi256ENS3_8TiledMMAINS3_8MMA_AtomIJNS3_28SM80_16x8x16_F32F16F16F32_TNEEEENS3_6LayoutINS4_IJNS5_ILi2EEENS5_ILi4EEENS5_ILi1EEEEEENS4_IJSJ_SH_NS5_ILi0EEEEEEEENS4_IJNS5_ILi32EEES6_NS5_ILi16EEEEEEEELb0EEEEEvNT_6ParamsE:
        .type           _ZN7cutlass13device_kernelIN5flash32FlashAttnBwdPostprocessConvertdQIN4cute5tupleIJNS3_1CILi64EEENS5_ILi256EEEEEENS_6half_tEfNS_4arch4Sm80ELi256ENS3_8TiledMMAINS3_8MMA_AtomIJNS3_28SM80_16x8x16_F32F16F16F32_TNEEEENS3_6LayoutINS4_IJNS5_ILi2EEENS5_ILi4EEENS5_ILi1EEEEEENS4_IJSJ_SH_NS5_ILi0EEEEEEEENS4_IJNS5_ILi32EEES6_NS5_ILi16EEEEEEEELb0EEEEEvNT_6ParamsE,@function
        .size           _ZN7cutlass13device_kernelIN5flash32FlashAttnBwdPostprocessConvertdQIN4cute5tupleIJNS3_1CILi64EEENS5_ILi256EEEEEENS_6half_tEfNS_4arch4Sm80ELi256ENS3_8TiledMMAINS3_8MMA_AtomIJNS3_28SM80_16x8x16_F32F16F16F32_TNEEEENS3_6LayoutINS4_IJNS5_ILi2EEENS5_ILi4EEENS5_ILi1EEEEEENS4_IJSJ_SH_NS5_ILi0EEEEEEEENS4_IJNS5_ILi32EEES6_NS5_ILi16EEEEEEEELb0EEEEEvNT_6ParamsE,(.L_x_1173 - _ZN7cutlass13device_kernelIN5flash32FlashAttnBwdPostprocessConvertdQIN4cute5tupleIJNS3_1CILi64EEENS5_ILi256EEEEEENS_6half_tEfNS_4arch4Sm80ELi256ENS3_8TiledMMAINS3_8MMA_AtomIJNS3_28SM80_16x8x16_F32F16F16F32_TNEEEENS3_6LayoutINS4_IJNS5_ILi2EEENS5_ILi4EEENS5_ILi1EEEEEENS4_IJSJ_SH_NS5_ILi0EEEEEEEENS4_IJNS5_ILi32EEES6_NS5_ILi16EEEEEEEELb0EEEEEvNT_6ParamsE)
        .other          _ZN7cutlass13device_kernelIN5flash32FlashAttnBwdPostprocessConvertdQIN4cute5tupleIJNS3_1CILi64EEENS5_ILi256EEEEEENS_6half_tEfNS_4arch4Sm80ELi256ENS3_8TiledMMAINS3_8MMA_AtomIJNS3_28SM80_16x8x16_F32F16F16F32_TNEEEENS3_6LayoutINS4_IJNS5_ILi2EEENS5_ILi4EEENS5_ILi1EEEEEENS4_IJSJ_SH_NS5_ILi0EEEEEEEENS4_IJNS5_ILi32EEES6_NS5_ILi16EEEEEEEELb0EEEEEvNT_6ParamsE,@"STO_CUDA_ENTRY STV_DEFAULT"
_ZN7cutlass13device_kernelIN5flash32FlashAttnBwdPostprocessConvertdQIN4cute5tupleIJNS3_1CILi64EEENS5_ILi256EEEEEENS_6half_tEfNS_4arch4Sm80ELi256ENS3_8TiledMMAINS3_8MMA_AtomIJNS3_28SM80_16x8x16_F32F16F16F32_TNEEEENS3_6LayoutINS4_IJNS5_ILi2EEENS5_ILi4EEENS5_ILi1EEEEEENS4_IJSJ_SH_NS5_ILi0EEEEEEEENS4_IJNS5_ILi32EEES6_NS5_ILi16EEEEEEEELb0EEEEEvNT_6ParamsE:
        /* <DEDUP_REMOVED lines=15> */
[----:B-1----:R-:W-:Y:S01]  /*00f0*/  SHF.L.U32 R72, R70, 0x6, RZ ;  /* 0x0000000646487819 */ /* 0x002fe200000006ff */
[----:B------:R-:W-:Y:S05]  /*0100*/  @P0 BRA `(.L_x_1084) ;  /* 0x0000004000000947 */ /* 0x000fea0003800000 */
[----:B0-----:R-:W-:Y:S05]  /*0110*/  @!P1 BRA `(.L_x_1084) ;  /* 0x0000003000009947 */ /* 0x001fea0003800000 */
[----:B------:R-:W2:Y:S04]  /*0120*/  LDG.E R4, [R2.64] ;  /* 0x0000000402047981 */ /* 0x000ea8000c1e1900 */
[----:B-----5:R-:W2:Y:S02]  /*0130*/  LDG.E R75, [R2.64+0x4] ;  /* 0x00000404024b7981 */ /* 0x020ea4000c1e1900 */
[----:B--2---:R-:W-:-:S03]  /*0140*/  IMAD.IADD R75, R75, 0x1, -R4 ;  /* 0x000000014b4b7824 */ /* 0x004fc600078e0a04 */
.L_x_1084:
[----:B0-----:R-:W-:Y:S01]  /*0150*/  ISETP.NE.AND.EX P0, PT, RZ, c[0x0][0x1c4], PT, P2 ;  /* 0x00007100ff007a0c */ /* 0x001fe20003f05320 */
[----:B-----5:R-:W-:Y:S01]  /*0160*/  @P1 IMAD R2, R71, 0x40, R0 ;  /* 0x0000004047021824 */ /* 0x020fe200078e0200 */
[----:B------:R-:W-:-:S13]  /*0170*/  ISETP.LE.AND P2, PT, R75, R72, PT ;  /* 0x000000484b00720c */ /* 0x000fda0003f43270 */
[----:B------:R-:W-:Y:S05]  /*0180*/  @P0 EXIT P2 ;  /* 0x000000000000094d */ /* 0x000fea0001000000 */
[----:B------:R-:W0:Y:S01]  /*0190*/  S2R R73, SR_TID.X ;  /* 0x0000000000497919 */ /* 0x000e220000002100 */
[----:B------:R-:W-:Y:S01]  /*01a0*/  @P1 SHF.R.S32.HI R3, RZ, 0x1f, R2 ;  /* 0x0000001fff031819 */ /* 0x000fe20000011402 */
[----:B------:R-:W-:Y:S01]  /*01b0*/  CS2R R4, SRZ ;  /* 0x0000000000047805 */ /* 0x000fe2000001ff00 */
[----:B------:R-:W-:Y:S01]  /*01c0*/  SHF.L.U32 R7, R70, 0xe, RZ ;  /* 0x0000000e46077819 */ /* 0x000fe200000006ff */
[----:B------:R-:W1:Y:S01]  /*01d0*/  S2R R68, SR_CTAID.Y ;  /* 0x0000000000447919 */ /* 0x000e620000002600 */
[----:B------:R-:W-:Y:S02]  /*01e0*/  @P1 LEA.HI R3, R3, R2, RZ, 0x6 ;  /* 0x0000000203031211 */ /* 0x000fe400078f30ff */
[----:B------:R-:W-:-:S03]  /*01f0*/  SHF.R.S32.HI R9, RZ, 0x1f, R7 ;  /* 0x0000001fff097819 */ /* 0x000fc60000011407 */
[----:B------:R-:W-:-:S05]  /*0200*/  @P1 IMAD.SHL.U32 R3, R3, 0x100, RZ ;  /* 0x0000010003031824 */ /* 0x000fca00078e00ff */
[----:B------:R-:W-:-:S04]  /*0210*/  @P1 LOP3.LUT R3, R3, 0xffffc000, RZ, 0xc0, !PT ;  /* 0xffffc00003031812 */ /* 0x000fc800078ec0ff */
[--C-:B------:R-:W-:Y:S01]  /*0220*/  @P1 SHF.R.S32.HI R5, RZ, 0x1f, R3.reuse ;  /* 0x0000001fff051819 */ /* 0x100fe20000011403 */
[----:B------:R-:W-:Y:S02]  /*0230*/  @P1 IMAD.MOV.U32 R4, RZ, RZ, R3 ;  /* 0x000000ffff041224 */ /* 0x000fe400078e0003 */
        /* <DEDUP_REMOVED lines=8> */
[----:B------:R-:W-:Y:S02]  /*02c0*/  SEL R2, R2, RZ, !P0 ;  /* 0x000000ff02027207 */ /* 0x000fe40004000000 */
[----:B------:R-:W-:Y:S01]  /*02d0*/  SEL R71, R71, RZ, !P0 ;  /* 0x000000ff47477207 */ /* 0x000fe20004000000 */
        /* <DEDUP_REMOVED lines=29> */
[----:B------:R-:W-:Y:S02]  /*04b0*/  IMNMX R72, R72, 0x40, PT ;  /* 0x0000004048487817 */ /* 0x000fe40003800200 */
[--C-:B------:R-:W-:Y:S02]  /*04c0*/  SHF.R.S32.HI R77, RZ, 0x2, R74.reuse ;  /* 0x00000002ff4d7819 */ /* 0x100fe4000001144a */
[----:B------:R-:W-:Y:S02]  /*04d0*/  SHF.R.S32.HI R76, RZ, 0x1f, R74 ;  /* 0x0000001fff4c7819 */ /* 0x000fe4000001144a */
[----:B0-----:R-:W-:Y:S02]  /*04e0*/  LOP3.LUT R80, R74, 0x7ffffffc, RZ, 0xc0, !PT ;  /* 0x7ffffffc4a507812 */ /* 0x001fe400078ec0ff */
[----:B------:R-:W-:Y:S02]  /*04f0*/  LEA.HI R69, R76, R77, RZ, 0x3 ;  /* 0x0000004d4c457211 */ /* 0x000fe400078f18ff */
[----:B------:R-:W-:Y:S01]  /*0500*/  LEA.HI R76, R78, R73, RZ, 0x5 ;  /* 0x000000494e4c7211 */ /* 0x000fe200078f28ff */
[----:B------:R-:W-:Y:S01]  /*0510*/  IMAD.IADD R80, R73, 0x1, -R80 ;  /* 0x0000000149507824 */ /* 0x000fe200078e0a50 */
[----:B------:R-:W-:-:S02]  /*0520*/  LOP3.LUT R82, R69, 0xfffffff8, RZ, 0xc0, !PT ;  /* 0xfffffff845527812 */ /* 0x000fc400078ec0ff */
[----:B------:R-:W-:-:S03]  /*0530*/  SHF.R.S32.HI R69, RZ, 0x5, R76 ;  /* 0x00000005ff457819 */ /* 0x000fc6000001144c */
[----:B------:R-:W-:Y:S01]  /*0540*/  IMAD.IADD R77, R77, 0x1, -R82 ;  /* 0x000000014d4d7824 */ /* 0x000fe200078e0a52 */
[----:B------:R-:W-:Y:S02]  /*0550*/  LEA.HI R82, R78, R73, RZ, 0x7 ;  /* 0x000000494e527211 */ /* 0x000fe400078f38ff */
[----:B------:R-:W-:Y:S02]  /*0560*/  LEA.HI R79, R76, R69, RZ, 0x1 ;  /* 0x000000454c4f7211 */ /* 0x000fe400078f08ff */
[----:B------:R-:W-:Y:S02]  /*0570*/  SHF.R.S32.HI R81, RZ, 0x7, R82 ;  /* 0x00000007ff517819 */ /* 0x000fe40000011452 */
[----:B------:R-:W-:Y:S02]  /*0580*/  SHF.R.S32.HI R74, RZ, 0x1f, R77 ;  /* 0x0000001fff4a7819 */ /* 0x000fe4000001144d */
[----:B------:R-:W-:Y:S01]  /*0590*/  LOP3.LUT R82, R79, 0xfffffe, RZ, 0xc0, !PT ;  /* 0x00fffffe4f527812 */ /* 0x000fe200078ec0ff */
[C---:B------:R-:W-:Y:S01]  /*05a0*/  IMAD R83, R81.reuse, 0x200, R80 ;  /* 0x0000020051537824 */ /* 0x040fe200078e0250 */
[----:B------:R-:W-:Y:S01]  /*05b0*/  LEA.HI R79, R74, R77, RZ, 0x2 ;  /* 0x0000004d4a4f7211 */ /* 0x000fe200078f10ff */
[----:B------:R-:W-:Y:S01]  /*05c0*/  IMAD.SHL.U32 R81, R81, 0x40, RZ ;  /* 0x0000004051517824 */ /* 0x000fe200078e00ff */
[----:B------:R-:W-:-:S02]  /*05d0*/  LEA.HI R78, R78, R73, RZ, 0x6 ;  /* 0x000000494e4e7211 */ /* 0x000fc400078f30ff */
[C---:B------:R-:W-:Y:S01]  /*05e0*/  LOP3.LUT R80, R79.reuse, 0x7fffffc, RZ, 0xc0, !PT ;  /* 0x07fffffc4f507812 */ /* 0x040fe200078ec0ff */
[----:B------:R-:W-:Y:S01]  /*05f0*/  IMAD.SHL.U32 R79, R79, 0x10, RZ ;  /* 0x000000104f4f7824 */ /* 0x000fe200078e00ff */
[----:B------:R-:W-:Y:S02]  /*0600*/  LOP3.LUT R81, R81, 0x40, RZ, 0xc0, !PT ;  /* 0x0000004051517812 */ /* 0x000fe400078ec0ff */
[----:B------:R-:W-:Y:S01]  /*0610*/  IADD3 R74, R69, -R82, RZ ;  /* 0x80000052454a7210 */ /* 0x000fe20007ffe0ff */
[----:B------:R-:W-:Y:S01]  /*0620*/  IMAD.IADD R77, R77, 0x1, -R80 ;  /* 0x000000014d4d7824 */ /* 0x000fe200078e0a50 */
[----:B------:R-:W-:Y:S02]  /*0630*/  SHF.R.U32.HI R78, RZ, 0x3, R78 ;  /* 0x00000003ff4e7819 */ /* 0x000fe4000001164e */
[----:B------:R-:W-:Y:S01]  /*0640*/  LOP3.LUT R79, R79, 0x40, RZ, 0xc0, !PT ;  /* 0x000000404f4f7812 */ /* 0x000fe200078ec0ff */
[----:B------:R-:W-:-:S03]  /*0650*/  IMAD R74, R74, 0x80, R83 ;  /* 0x000000804a4a7824 */ /* 0x000fc600078e0253 */
[----:B------:R-:W-:Y:S02]  /*0660*/  LOP3.LUT R78, R79, 0x8, R78, 0xf8, !PT ;  /* 0x000000084f4e7812 */ /* 0x000fe400078ef84e */
[----:B------:R-:W-:Y:S02]  /*0670*/  SHF.R.U32.HI R79, RZ, 0x3, R79 ;  /* 0x00000003ff4f7819 */ /* 0x000fe4000001164f */
[----:B------:R-:W-:Y:S02]  /*0680*/  LEA R77, R77, R74, 0x3 ;  /* 0x0000004a4d4d7211 */ /* 0x000fe400078e18ff */
[----:B------:R-:W-:Y:S01]  /*0690*/  LOP3.LUT R78, R78, R79, RZ, 0x3c, !PT ;  /* 0x0000004f4e4e7212 */ /* 0x000fe200078e3cff */
[----:B--2---:R0:W-:Y:S04]  /*06a0*/  STS.128 [R73.X16], R4 ;  /* 0x0000000449007388 */ /* 0x0041e8000000cc00 */
[----:B---3--:R1:W-:Y:S04]  /*06b0*/  STS.128 [R73.X16+0x1000], R8 ;  /* 0x0010000849007388 */ /* 0x0083e8000000cc00 */
[----:B----4-:R2:W-:Y:S04]  /*06c0*/  STS.128 [R73.X16+0x2000], R12 ;  /* 0x0020000c49007388 */ /* 0x0105e8000000cc00 */
[----:B-----5:R-:W-:Y:S04]  /*06d0*/  STS.128 [R73.X16+0x3000], R16 ;  /* 0x0030001049007388 */ /* 0x020fe8000000cc00 */
[----:B------:R3:W-:Y:S01]  /*06e0*/  STS.128 [R73.X16+0x4000], R20 ;  /* 0x0040001449007388 */ /* 0x0007e2000000cc00 */
[----:B0-----:R-:W-:-:S02]  /*06f0*/  LOP3.LUT R4, R76, 0xffffffe0, RZ, 0xc0, !PT ;  /* 0xffffffe04c047812 */ /* 0x001fc400078ec0ff */
[----:B------:R-:W-:Y:S01]  /*0700*/  SHF.R.S32.HI R76, RZ, 0x1f, R76 ;  /* 0x0000001fff4c7819 */ /* 0x000fe2000001144c */
[----:B------:R-:W-:Y:S01]  /*0710*/  STS.128 [R73.X16+0x5000], R24 ;  /* 0x0050001849007388 */ /* 0x000fe2000000cc00 */
[----:B-1----:R-:W-:Y:S02]  /*0720*/  IADD3 R8, -R4, R73, RZ ;  /* 0x0000004904087210 */ /* 0x002fe40007ffe1ff */
[----:B------:R-:W-:Y:S01]  /*0730*/  LEA.HI R76, R76, R69, RZ, 0x2 ;  /* 0x000000454c4c7211 */ /* 0x000fe200078f10ff */
[----:B------:R-:W-:Y:S01]  /*0740*/  STS.128 [R73.X16+0x6000], R28 ;  /* 0x0060001c49007388 */ /* 0x000fe2000000cc00 */
[C---:B------:R-:W-:Y:S01]  /*0750*/  LEA.HI R5, R8.reuse, R8, RZ, 0x1 ;  /* 0x0000000808057211 */ /* 0x040fe200078f08ff */
[----:B------:R-:W-:Y:S01]  /*0760*/  IMAD.SHL.U32 R8, R8, 0x8, RZ ;  /* 0x0000000808087824 */ /* 0x000fe200078e00ff */
[----:B--2---:R-:W-:Y:S01]  /*0770*/  SHF.R.U32.HI R12, RZ, 0x3, R81 ;  /* 0x00000003ff0c7819 */ /* 0x004fe20000011651 */
[----:B------:R0:W-:Y:S01]  /*0780*/  STS.128 [R73.X16+0x7000], R32 ;  /* 0x0070002049007388 */ /* 0x0001e2000000cc00 */
[----:B------:R-:W-:Y:S01]  /*0790*/  LOP3.LUT R76, R76, 0x7fffffc, RZ, 0xc0, !PT ;  /* 0x07fffffc4c4c7812 */ /* 0x000fe200078ec0ff */
[----:B------:R-:W-:Y:S01]  /*07a0*/  IMAD.SHL.U32 R10, R5, 0x200, RZ ;  /* 0x00000200050a7824 */ /* 0x000fe200078e00ff */
[----:B------:R-:W-:Y:S01]  /*07b0*/  LOP3.LUT R5, R81, 0x8, R8, 0xf8, !PT ;  /* 0x0000000851057812 */ /* 0x000fe200078ef808 */
[----:B------:R-:W-:Y:S01]  /*07c0*/  STS.128 [R73.X16+0x8000], R36 ;  /* 0x0080002449007388 */ /* 0x000fe2000000cc00 */
[----:B---3--:R-:W-:-:S02]  /*07d0*/  IADD3 R23, R69, -R76, RZ ;  /* 0x8000004c45177210 */ /* 0x008fc40007ffe0ff */
[----:B------:R-:W-:Y:S01]  /*07e0*/  LOP3.LUT R10, R10, 0x7ffffc00, RZ, 0xc0, !PT ;  /* 0x7ffffc000a0a7812 */ /* 0x000fe200078ec0ff */
[----:B------:R-:W-:Y:S01]  /*07f0*/  STS.128 [R73.X16+0x9000], R40 ;  /* 0x0090002849007388 */ /* 0x000fe2000000cc00 */
[----:B------:R-:W-:-:S03]  /*0800*/  ISETP.GE.AND P0, PT, R8, c[0x0][0x194], PT ;  /* 0x0000650008007a0c */ /* 0x000fc60003f06270 */
[----:B------:R-:W-:Y:S01]  /*0810*/  STS.128 [R73.X16+0xa000], R44 ;  /* 0x00a0002c49007388 */ /* 0x000fe2000000cc00 */
[----:B------:R-:W-:-:S03]  /*0820*/  IMAD R10, R23, 0x10, R10 ;  /* 0x00000010170a7824 */ /* 0x000fc600078e020a */
[----:B------:R-:W-:Y:S01]  /*0830*/  STS.128 [R73.X16+0xb000], R48 ;  /* 0x00b0003049007388 */ /* 0x000fe2000000cc00 */
[----:B0-----:R-:W-:-:S03]  /*0840*/  LOP3.LUT R33, R5, R12, RZ, 0x3c, !PT ;  /* 0x0000000c05217212 */ /* 0x001fc600078e3cff */
[----:B------:R-:W-:Y:S02]  /*0850*/  STS.128 [R73.X16+0xc000], R52 ;  /* 0x00c0003449007388 */ /* 0x000fe4000000cc00 */
[----:B------:R-:W-:Y:S02]  /*0860*/  IMAD.IADD R10, R10, 0x1, R33 ;  /* 0x000000010a0a7824 */ /* 0x000fe400078e0221 */
[----:B------:R-:W-:Y:S04]  /*0870*/  STS.128 [R73.X16+0xd000], R56 ;  /* 0x00d0003849007388 */ /* 0x000fe8000000cc00 */
[----:B------:R-:W-:Y:S04]  /*0880*/  STS.128 [R73.X16+0xe000], R60 ;  /* 0x00e0003c49007388 */ /* 0x000fe8000000cc00 */
[----:B------:R-:W-:Y:S04]  /*0890*/  STS.128 [R73.X16+0xf000], R64 ;  /* 0x00f0004049007388 */ /* 0x000fe8000000cc00 */
[----:B------:R-:W-:Y:S06]  /*08a0*/  BAR.SYNC.DEFER_BLOCKING 0x0 ;  /* 0x0000000000007b1d */ /* 0x000fec0000010000 */
[----:B------:R-:W0:Y:S04]  /*08b0*/  LDS R4, [R73.X4] ;  /* 0x0000000049047984 */ /* 0x000e280000004800 */
[----:B------:R-:W1:Y:S04]  /*08c0*/  LDS R6, [R73.X4+0x400] ;  /* 0x0004000049067984 */ /* 0x000e680000004800 */
[----:B------:R-:W2:Y:S04]  /*08d0*/  LDS R7, [R73.X4+0x800] ;  /* 0x0008000049077984 */ /* 0x000ea80000004800 */
[----:B------:R-:W3:Y:S04]  /*08e0*/  LDS R9, [R73.X4+0xc00] ;  /* 0x000c000049097984 */ /* 0x000ee80000004800 */
[----:B------:R-:W4:Y:S04]  /*08f0*/  LDS R11, [R73.X4+0x1000] ;  /* 0x00100000490b7984 */ /* 0x000f280000004800 */
[----:B------:R-:W5:Y:S04]  /*0900*/  LDS R16, [R73.X4+0x2000] ;  /* 0x0020000049107984 */ /* 0x000f680000004800 */
[----:B------:R-:W5:Y:S04]  /*0910*/  LDS R17, [R73.X4+0x2400] ;  /* 0x0024000049117984 */ /* 0x000f680000004800 */
[----:B------:R-:W5:Y:S04]  /*0920*/  LDS R14, [R73.X4+0x1800] ;  /* 0x00180000490e7984 */ /* 0x000f680000004800 */
[----:B------:R-:W5:Y:S04]  /*0930*/  LDS R13, [R73.X4+0x1400] ;  /* 0x00140000490d7984 */ /* 0x000f680000004800 */
[----:B------:R-:W5:Y:S04]  /*0940*/  LDS R15, [R73.X4+0x1c00] ;  /* 0x001c0000490f7984 */ /* 0x000f680000004800 */
[----:B------:R-:W5:Y:S01]  /*0950*/  LDS R18, [R73.X4+0x2800] ;  /* 0x0028000049127984 */ /* 0x000f620000004800 */
[----:B0-----:R-:W-:Y:S01]  /*0960*/  FMUL.FTZ R5, R4, c[0x0][0x1b8] ;  /* 0x00006e0004057a20 */ /* 0x001fe20000410000 */
[----:B------:R-:W-:-:S02]  /*0970*/  LEA R4, R77, R78, 0x1 ;  /* 0x0000004e4d047211 */ /* 0x000fc400078e08ff */
[----:B------:R-:W0:Y:S01]  /*0980*/  LDS R19, [R73.X4+0x2c00] ;  /* 0x002c000049137984 */ /* 0x000e220000004800 */
[----:B-1----:R-:W-:-:S03]  /*0990*/  FMUL.FTZ R6, R6, c[0x0][0x1b8] ;  /* 0x00006e0006067a20 */ /* 0x002fc60000410000 */
[----:B------:R-:W1:Y:S01]  /*09a0*/  LDS R24, [R73.X4+0x4000] ;  /* 0x0040000049187984 */ /* 0x000e620000004800 */
[----:B--2---:R-:W-:Y:S01]  /*09b0*/  FMUL.FTZ R7, R7, c[0x0][0x1b8] ;  /* 0x00006e0007077a20 */ /* 0x004fe20000410000 */
[----:B------:R-:W-:Y:S02]  /*09c0*/  F2FP.PACK_AB R5, R6, R5 ;  /* 0x000000050605723e */ /* 0x000fe400000000ff */
[----:B------:R-:W2:Y:S01]  /*09d0*/  LDS R25, [R73.X4+0x4400] ;  /* 0x0044000049197984 */ /* 0x000ea20000004800 */
[----:B---3--:R-:W-:-:S03]  /*09e0*/  FMUL.FTZ R12, R9, c[0x0][0x1b8] ;  /* 0x00006e00090c7a20 */ /* 0x008fc60000410000 */
[----:B------:R-:W3:Y:S02]  /*09f0*/  LDS R26, [R73.X4+0x4800] ;  /* 0x00480000491a7984 */ /* 0x000ee40000004800 */
[----:B------:R-:W-:Y:S01]  /*0a00*/  F2FP.PACK_AB R6, R12, R7 ;  /* 0x000000070c06723e */ /* 0x000fe200000000ff */
[----:B----4-:R-:W-:Y:S01]  /*0a10*/  FMUL.FTZ R7, R11, c[0x0][0x1b8] ;  /* 0x00006e000b077a20 */ /* 0x010fe20000410000 */
[----:B------:R-:W4:Y:S01]  /*0a20*/  LDS R27, [R73.X4+0x4c00] ;  /* 0x004c0000491b7984 */ /* 0x000f220000004800 */
[----:B-----5:R-:W-:-:S03]  /*0a30*/  FMUL.FTZ R11, R16, c[0x0][0x1b8] ;  /* 0x00006e00100b7a20 */ /* 0x020fc60000410000 */
        /* <DEDUP_REMOVED lines=11> */
[----:B------:R-:W-:Y:S01]  /*0af0*/  FMUL.FTZ R18, R18, c[0x0][0x1b8] ;  /* 0x00006e0012127a20 */ /* 0x000fe20000410000 */
[----:B------:R-:W-:Y:S02]  /*0b00*/  F2FP.PACK_AB R9, R14, R9 ;  /* 0x000000090e09723e */ /* 0x000fe400000000ff */
[----:B------:R-:W5:Y:S01]  /*0b10*/  LDS R34, [R73.X4+0x6800] ;  /* 0x0068000049227984 */ /* 0x000f620000004800 */
[----:B0-----:R-:W-:-:S03]  /*0b20*/  FMUL.FTZ R19, R19, c[0x0][0x1b8] ;  /* 0x00006e0013137a20 */ /* 0x001fc60000410000 */
[----:B------:R-:W0:Y:S01]  /*0b30*/  LDS R35, [R73.X4+0x6c00] ;  /* 0x006c000049237984 */ /* 0x000e220000004800 */
[----:B-1----:R-:W-:Y:S01]  /*0b40*/  FMUL.FTZ R15, R24, c[0x0][0x1b8] ;  /* 0x00006e00180f7a20 */ /* 0x002fe20000410000 */
[----:B------:R-:W-:Y:S02]  /*0b50*/  F2FP.PACK_AB R12, R19, R18 ;  /* 0x00000012130c723e */ /* 0x000fe400000000ff */
[----:B------:R-:W1:Y:S01]  /*0b60*/  LDS R22, [R73.X4+0x3800] ;  /* 0x0038000049167984 */ /* 0x000e620000004800 */
[----:B--2---:R-:W-:-:S03]  /*0b70*/  FMUL.FTZ R16, R25, c[0x0][0x1b8] ;  /* 0x00006e0019107a20 */ /* 0x004fc60000410000 */
[----:B------:R-:W2:Y:S01]  /*0b80*/  LDS R36, [R73.X4+0x7000] ;  /* 0x0070000049247984 */ /* 0x000ea20000004800 */
[----:B---3--:R-:W-:Y:S01]  /*0b90*/  FMUL.FTZ R26, R26, c[0x0][0x1b8] ;  /* 0x00006e001a1a7a20 */ /* 0x008fe20000410000 */
[----:B------:R-:W-:Y:S02]  /*0ba0*/  F2FP.PACK_AB R15, R16, R15 ;  /* 0x0000000f100f723e */ /* 0x000fe400000000ff */
[----:B------:R-:W3:Y:S01]  /*0bb0*/  LDS R37, [R73.X4+0x7400] ;  /* 0x0074000049257984 */ /* 0x000ee20000004800 */
[----:B----4-:R-:W-:-:S03]  /*0bc0*/  FMUL.FTZ R27, R27, c[0x0][0x1b8] ;  /* 0x00006e001b1b7a20 */ /* 0x010fc60000410000 */
        /* <DEDUP_REMOVED lines=16> */
[----:B0-----:R-:W-:-:S03]  /*0cd0*/  FMUL.FTZ R35, R35, c[0x0][0x1b8] ;  /* 0x00006e0023237a20 */ /* 0x001fc60000410000 */
[----:B------:R-:W0:Y:S01]  /*0ce0*/  LDS R29, [R73.X4+0x8800] ;  /* 0x00880000491d7984 */ /* 0x000e220000004800 */
[----:B-1----:R-:W-:Y:S01]  /*0cf0*/  FMUL.FTZ R14, R22, c[0x0][0x1b8] ;  /* 0x00006e00160e7a20 */ /* 0x002fe20000410000 */
[----:B------:R-:W-:Y:S01]  /*0d00*/  F2FP.PACK_AB R20, R35, R34 ;  /* 0x000000222314723e */ /* 0x000fe200000000ff */
[----:B--2---:R-:W-:Y:S01]  /*0d10*/  FMUL.FTZ R21, R36, c[0x0][0x1b8] ;  /* 0x00006e0024157a20 */ /* 0x004fe20000410000 */
[----:B------:R-:W1:Y:S01]  /*0d20*/  LDS R34, [R73.X4+0xb800] ;  /* 0x00b8000049227984 */ /* 0x000e620000004800 */
[----:B---3--:R-:W-:-:S03]  /*0d30*/  FMUL.FTZ R22, R37, c[0x0][0x1b8] ;  /* 0x00006e0025167a20 */ /* 0x008fc60000410000 */
[----:B------:R-:W2:Y:S01]  /*0d40*/  LDS R49, [R73.X4+0xbc00] ;  /* 0x00bc000049317984 */ /* 0x000ea20000004800 */
[----:B----4-:R-:W-:Y:S01]  /*0d50*/  FMUL.FTZ R17, R28, c[0x0][0x1b8] ;  /* 0x00006e001c117a20 */ /* 0x010fe20000410000 */
[----:B------:R-:W-:Y:S02]  /*0d60*/  F2FP.PACK_AB R21, R22, R21 ;  /* 0x000000151615723e */ /* 0x000fe400000000ff */
[----:B------:R-:W3:Y:S01]  /*0d70*/  LDS R54, [R73.X4+0xd400] ;  /* 0x00d4000049367984 */ /* 0x000ee20000004800 */
[----:B-----5:R-:W-:Y:S01]  /*0d80*/  FMUL.FTZ R23, R23, c[0x0][0x1b8] ;  /* 0x00006e0017177a20 */ /* 0x020fe20000410000 */
[----:B------:R-:W-:Y:S02]  /*0d90*/  F2FP.PACK_AB R17, R18, R17 ;  /* 0x000000111211723e */ /* 0x000fe400000000ff */
[----:B------:R-:W4:Y:S01]  /*0da0*/  LDS R39, [R73.X4+0x7c00] ;  /* 0x007c000049277984 */ /* 0x000f220000004800 */
[----:B------:R-:W-:Y:S01]  /*0db0*/  FMUL.FTZ R30, R30, c[0x0][0x1b8] ;  /* 0x00006e001e1e7a20 */ /* 0x000fe20000410000 */
[----:B------:R-:W-:-:S02]  /*0dc0*/  F2FP.PACK_AB R14, R23, R14 ;  /* 0x0000000e170e723e */ /* 0x000fc400000000ff */
        /* <DEDUP_REMOVED lines=8> */
[----:B------:R-:W-:-:S03]  /*0e50*/  FMUL.FTZ R33, R27, c[0x0][0x1b8] ;  /* 0x00006e001b217a20 */ /* 0x000fc60000410000 */
[----:B------:R-:W5:Y:S01]  /*0e60*/  LDS R43, [R73.X4+0x9800] ;  /* 0x00980000492b7984 */ /* 0x000f620000004800 */
[----:B0-----:R-:W-:Y:S01]  /*0e70*/  FMUL.FTZ R32, R29, c[0x0][0x1b8] ;  /* 0x00006e001d207a20 */ /* 0x001fe20000410000 */
[----:B------:R-:W-:Y:S02]  /*0e80*/  F2FP.PACK_AB R28, R33, R28 ;  /* 0x0000001c211c723e */ /* 0x000fe400000000ff */
[----:B------:R-:W0:Y:S01]  /*0e90*/  LDS R44, [R73.X4+0x9c00] ;  /* 0x009c0000492c7984 */ /* 0x000e220000004800 */
[----:B-1----:R-:W-:-:S03]  /*0ea0*/  FMUL.FTZ R34, R34, c[0x0][0x1b8] ;  /* 0x00006e0022227a20 */ /* 0x002fc60000410000 */
[----:B------:R-:W1:Y:S01]  /*0eb0*/  LDS R45, [R73.X4+0xa000] ;  /* 0x00a00000492d7984 */ /* 0x000e620000004800 */
[----:B--2---:R-:W-:-:S03]  /*0ec0*/  FMUL.FTZ R49, R49, c[0x0][0x1b8] ;  /* 0x00006e0031317a20 */ /* 0x004fc60000410000 */
[----:B------:R-:W2:Y:S04]  /*0ed0*/  LDS R46, [R73.X4+0xa400] ;  /* 0x00a40000492e7984 */ /* 0x000ea80000004800 */
        /* <DEDUP_REMOVED lines=16> */
[----:B------:R-:W-:Y:S01]  /*0fe0*/  IMAD.SHL.U32 R38, R4, 0x2, RZ ;  /* 0x0000000204267824 */ /* 0x000fe200078e00ff */
        /* <DEDUP_REMOVED lines=11> */
[----:B------:R-:W-:Y:S01]  /*10a0*/  FMUL.FTZ R47, R47, c[0x0][0x1b8] ;  /* 0x00006e002f2f7a20 */ /* 0x000fe20000410000 */
        /* <DEDUP_REMOVED lines=17> */
[----:B------:R-:W-:Y:S02]  /*11c0*/  FMUL.FTZ R53, R53, c[0x0][0x1b8] ;  /* 0x00006e0035357a20 */ /* 0x000fe40000410000 */
[----:B0-----:R-:W-:Y:S01]  /*11d0*/  FMUL.FTZ R55, R55, c[0x0][0x1b8] ;  /* 0x00006e0037377a20 */ /* 0x001fe20000410000 */
[----:B------:R-:W-:Y:S02]  /*11e0*/  STS [R38+0x10000], R5 ;  /* 0x0100000526007388 */ /* 0x000fe40000000800 */
[----:B------:R-:W-:Y:S01]  /*11f0*/  F2FP.PACK_AB R52, R53, R52 ;  /* 0x000000343534723e */ /* 0x000fe200000000ff */
[----:B-1----:R-:W-:Y:S01]  /*1200*/  FMUL.FTZ R56, R56, c[0x0][0x1b8] ;  /* 0x00006e0038387a20 */ /* 0x002fe20000410000 */
[----:B------:R-:W-:Y:S01]  /*1210*/  STS [R38+0x10100], R6 ;  /* 0x0101000626007388 */ /* 0x000fe20000000800 */
[----:B--2---:R-:W-:-:S03]  /*1220*/  FMUL.FTZ R31, R31, c[0x0][0x1b8] ;  /* 0x00006e001f1f7a20 */ /* 0x004fc60000410000 */
[----:B------:R-:W-:Y:S01]  /*1230*/  F2FP.PACK_AB R55, R56, R55 ;  /* 0x000000373837723e */ /* 0x000fe200000000ff */
[----:B------:R0:W-:Y:S01]  /*1240*/  STS [R38+0x11000], R11 ;  /* 0x0110000b26007388 */ /* 0x0001e20000000800 */
[----:B------:R-:W-:-:S03]  /*1250*/  FMUL.FTZ R30, R30, c[0x0][0x1b8] ;  /* 0x00006e001e1e7a20 */ /* 0x000fc60000410000 */
[----:B------:R1:W-:Y:S01]  /*1260*/  STS [R38+0x11100], R12 ;  /* 0x0111000c26007388 */ /* 0x0003e20000000800 */
[----:B---3--:R-:W-:Y:S01]  /*1270*/  FMUL.FTZ R25, R25, c[0x0][0x1b8] ;  /* 0x00006e0019197a20 */ /* 0x008fe20000410000 */
[----:B------:R-:W-:Y:S02]  /*1280*/  F2FP.PACK_AB R30, R30, R31 ;  /* 0x0000001f1e1e723e */ /* 0x000fe400000000ff */
[----:B------:R-:W-:Y:S01]  /*1290*/  STS [R38+0x10400], R7 ;  /* 0x0104000726007388 */ /* 0x000fe20000000800 */
[----:B----4-:R-:W-:-:S03]  /*12a0*/  FMUL.FTZ R24, R24, c[0x0][0x1b8] ;  /* 0x00006e0018187a20 */ /* 0x010fc60000410000 */
[----:B------:R2:W-:Y:S01]  /*12b0*/  STS [R38+0x10500], R9 ;  /* 0x0105000926007388 */ /* 0x0005e20000000800 */
[----:B0-----:R-:W-:Y:S01]  /*12c0*/  IMAD.SHL.U32 R11, R10, 0x2, RZ ;  /* 0x000000020a0b7824 */ /* 0x001fe200078e00ff */
[----:B-1----:R-:W-:Y:S01]  /*12d0*/  IADD3 R12, R69, 0x10, RZ ;  /* 0x00000010450c7810 */ /* 0x002fe20007ffe0ff */
[----:B-----5:R-:W-:Y:S01]  /*12e0*/  FMUL.FTZ R23, R23, c[0x0][0x1b8] ;  /* 0x00006e0017177a20 */ /* 0x020fe20000410000 */
[----:B------:R-:W-:Y:S01]  /*12f0*/  F2FP.PACK_AB R24, R24, R25 ;  /* 0x000000191818723e */ /* 0x000fe200000000ff */
[----:B------:R0:W-:Y:S01]  /*1300*/  STS [R38+0x11400], R13 ;  /* 0x0114000d26007388 */ /* 0x0001e20000000800 */
[----:B------:R-:W-:Y:S01]  /*1310*/  FMUL.FTZ R34, R29, c[0x0][0x1b8] ;  /* 0x00006e001d227a20 */ /* 0x000fe20000410000 */
[----:B------:R-:W-:Y:S02]  /*1320*/  ISETP.GE.OR P3, PT, R12, R72, P0 ;  /* 0x000000480c00720c */ /* 0x000fe40000766670 */
[----:B------:R-:W-:Y:S01]  /*1330*/  STS [R38+0x11500], R14 ;  /* 0x0115000e26007388 */ /* 0x000fe20000000800 */
[----:B------:R-:W-:Y:S01]  /*1340*/  FMUL.FTZ R26, R26, c[0x0][0x1b8] ;  /* 0x00006e001a1a7a20 */ /* 0x000fe20000410000 */
[----:B------:R-:W-:-:S02]  /*1350*/  F2FP.PACK_AB R23, R34, R23 ;  /* 0x000000172217723e */ /* 0x000fc400000000ff */
[----:B------:R1:W-:Y:S01]  /*1360*/  STS [R38+0x12000], R15 ;  /* 0x0120000f26007388 */ /* 0x0003e20000000800 */
[----:B------:R-:W-:Y:S01]  /*1370*/  FMUL.FTZ R27, R27, c[0x0][0x1b8] ;  /* 0x00006e001b1b7a20 */ /* 0x000fe20000410000 */
[----:B--2---:R-:W-:Y:S01]  /*1380*/  IADD3 R9, R69, 0x8, RZ ;  /* 0x0000000845097810 */ /* 0x004fe20007ffe0ff */
[----:B0-----:R-:W-:Y:S01]  /*1390*/  CS2R R12, SRZ ;  /* 0x00000000000c7805 */ /* 0x001fe2000001ff00 */
[----:B------:R-:W-:Y:S01]  /*13a0*/  STS [R38+0x12100], R16 ;  /* 0x0121001026007388 */ /* 0x000fe20000000800 */
[----:B------:R-:W-:Y:S02]  /*13b0*/  @P1 MOV R12, R0 ;  /* 0x00000000000c1202 */ /* 0x000fe40000000f00 */
[----:B------:R-:W-:Y:S01]  /*13c0*/  F2FP.PACK_AB R26, R27, R26 ;  /* 0x0000001a1b1a723e */ /* 0x000fe200000000ff */
[----:B------:R-:W-:Y:S01]  /*13d0*/  STS [R38+0x13000], R19 ;  /* 0x0130001326007388 */ /* 0x000fe20000000800 */
[----:B------:R-:W-:Y:S01]  /*13e0*/  ISETP.GE.OR P4, PT, R9, R72, P0 ;  /* 0x000000480900720c */ /* 0x000fe20000786670 */
[----:B-1----:R-:W-:Y:S01]  /*13f0*/  IMAD R15, R3, c[0x0][0x1a8], RZ ;  /* 0x00006a00030f7a24 */ /* 0x002fe200078e02ff */
[----:B------:R-:W-:Y:S01]  /*1400*/  SHF.R.S32.HI R9, RZ, 0x1f, R8 ;  /* 0x0000001fff097819 */ /* 0x000fe20000011408 */
[----:B------:R-:W-:Y:S01]  /*1410*/  STS [R38+0x13100], R20 ;  /* 0x0131001426007388 */ /* 0x000fe20000000800 */
[----:B------:R-:W-:-:S02]  /*1420*/  @P1 SHF.R.S32.HI R13, RZ, 0x1f, R0 ;  /* 0x0000001fff0d1819 */ /* 0x000fc40000011400 */
[C---:B------:R-:W-:Y:S01]  /*1430*/  IADD3 R3, R69.reuse, 0x18, RZ ;  /* 0x0000001845037810 */ /* 0x040fe20007ffe0ff */
[----:B------:R0:W-:Y:S01]  /*1440*/  STS [R38+0x12400], R17 ;  /* 0x0124001126007388 */ /* 0x0001e20000000800 */
[----:B------:R-:W-:Y:S02]  /*1450*/  IADD3 R0, R69, 0x20, RZ ;  /* 0x0000002045007810 */ /* 0x000fe40007ffe0ff */
[-C--:B------:R-:W-:Y:S01]  /*1460*/  ISETP.GE.OR P2, PT, R3, R72.reuse, P0 ;  /* 0x000000480300720c */ /* 0x080fe20000746670 */
[----:B------:R1:W-:Y:S01]  /*1470*/  STS [R38+0x12500], R18 ;  /* 0x0125001226007388 */ /* 0x0003e20000000800 */
[----:B------:R-:W-:Y:S02]  /*1480*/  IADD3 R3, R69, 0x28, RZ ;  /* 0x0000002845037810 */ /* 0x000fe40007ffe0ff */
[-C--:B------:R-:W-:Y:S01]  /*1490*/  ISETP.GE.OR P6, PT, R0, R72.reuse, P0 ;  /* 0x000000480000720c */ /* 0x080fe200007c6670 */
[----:B------:R1:W-:Y:S01]  /*14a0*/  STS [R38+0x13400], R21 ;  /* 0x0134001526007388 */ /* 0x0003e20000000800 */
[----:B------:R-:W-:Y:S01]  /*14b0*/  ISETP.GE.OR P5, PT, R3, R72, P0 ;  /* 0x000000480300720c */ /* 0x000fe200007a6670 */
[C---:B0-----:R-:W-:Y:S01]  /*14c0*/  IMAD R17, R68.reuse, c[0x0][0x1ac], R15 ;  /* 0x00006b0044117a24 */ /* 0x041fe200078e020f */
[C---:B------:R-:W-:Y:S01]  /*14d0*/  IADD3 R0, R69.reuse, 0x30, RZ ;  /* 0x0000003045007810 */ /* 0x040fe20007ffe0ff */
[----:B------:R1:W-:Y:S01]  /*14e0*/  STS [R38+0x13500], R22 ;  /* 0x0135001626007388 */ /* 0x0003e20000000800 */
[----:B------:R-:W-:Y:S01]  /*14f0*/  IMAD.WIDE.U32 R14, R68, c[0x0][0x1a8], R8 ;  /* 0x00006a00440e7a25 */ /* 0x000fe200078e0008 */
[----:B------:R-:W-:-:S02]  /*1500*/  IADD3 R8, P1, R69, R12, RZ ;  /* 0x0000000c45087210 */ /* 0x000fc40007f3e0ff */
[----:B------:R1:W-:Y:S01]  /*1510*/  STS [R38+0x14000], R28 ;  /* 0x0140001c26007388 */ /* 0x0003e20000000800 */
[----:B------:R-:W-:Y:S01]  /*1520*/  IMAD.IADD R15, R15, 0x1, R17 ;  /* 0x000000010f0f7824 */ /* 0x000fe200078e0211 */
[----:B------:R-:W-:Y:S01]  /*1530*/  LEA.HI.X.SX32 R9, R69, R13, 0x1, P1 ;  /* 0x0000000d45097211 */ /* 0x000fe200008f0eff */
[----:B------:R-:W-:Y:S01]  /*1540*/  IMAD R13, R71, c[0x0][0x1b4], R2 ;  /* 0x00006d00470d7a24 */ /* 0x000fe200078e0202 */
[----:B------:R1:W-:Y:S01]  /*1550*/  STS [R38+0x14100], R32 ;  /* 0x0141002026007388 */ /* 0x0003e20000000800 */
[----:B------:R-:W-:Y:S01]  /*1560*/  ISETP.GE.OR P1, PT, R69, R72, P0 ;  /* 0x000000484500720c */ /* 0x000fe20000726670 */
[----:B------:R-:W-:Y:S01]  /*1570*/  IMAD.WIDE.U32 R2, R71, c[0x0][0x1b0], R14 ;  /* 0x00006c0047027a25 */ /* 0x000fe200078e000e */
[----:B------:R-:W-:Y:S01]  /*1580*/  IADD3 R69, R69, 0x38, RZ ;  /* 0x0000003845457810 */ /* 0x000fe20007ffe0ff */
[----:B------:R1:W-:Y:S01]  /*1590*/  STS [R38+0x15000], R45 ;  /* 0x0150002d26007388 */ /* 0x0003e20000000800 */
[----:B------:R-:W-:Y:S01]  /*15a0*/  LEA R12, R10, 0x10000, 0x1 ;  /* 0x000100000a0c7811 */ /* 0x000fe200078e08ff */
[----:B------:R-:W-:-:S02]  /*15b0*/  IMAD.WIDE R70, R70, 0x40, R8 ;  /* 0x0000004046467825 */ /* 0x000fc400078e0208 */
[----:B------:R1:W-:Y:S02]  /*15c0*/  STS [R38+0x15100], R47 ;  /* 0x0151002f26007388 */ /* 0x0003e40000000800 */
[----:B------:R-:W-:Y:S02]  /*15d0*/  IMAD.IADD R9, R3, 0x1, R13 ;  /* 0x0000000103097824 */ /* 0x000fe400078e020d */
[----:B------:R1:W-:Y:S04]  /*15e0*/  STS [R38+0x14400], R41 ;  /* 0x0144002926007388 */ /* 0x0003e80000000800 */
        /* <DEDUP_REMOVED lines=11> */
[----:B------:R-:W-:Y:S06]  /*16a0*/  BAR.SYNC.DEFER_BLOCKING 0x0 ;  /* 0x0000000000007b1d */ /* 0x000fec0000010000 */
[----:B------:R1:W0:Y:S01]  /*16b0*/  LDS.128 R4, [R11+0x10700] ;  /* 0x010700000b047984 */ /* 0x0002220000000c00 */
[----:B------:R-:W-:Y:S05]  /*16c0*/  @P1 BRA `(.L_x_1086) ;  /* 0x0000009000001947 */ /* 0x000fea0003800000 */
[----:B------:R-:W2:Y:S01]  /*16d0*/  LDS.128 R12, [R12] ;  /* 0x000000000c0c7984 */ /* 0x000ea20000000c00 */
[----:B------:R-:W-:Y:S01]  /*16e0*/  MOV R8, R2 ;  /* 0x0000000200087202 */ /* 0x000fe20000000f00 */
[----:B------:R-:W-:-:S04]  /*16f0*/  IMAD R19, R71, c[0x0][0x1a0], RZ ;  /* 0x0000680047137a24 */ /* 0x000fc800078e02ff */
[----:B------:R-:W-:-:S04]  /*1700*/  IMAD.WIDE.U32 R16, R70, c[0x0][0x1a0], R8 ;  /* 0x0000680046107a25 */ /* 0x000fc800078e0008 */
[----:B------:R-:W-:Y:S01]  /*1710*/  IMAD R19, R70, c[0x0][0x1a4], R19 ;  /* 0x0000690046137a24 */ /* 0x000fe200078e0213 */
[----:B-1----:R-:W-:-:S03]  /*1720*/  LEA R18, P1, R16, c[0x0][0x188], 0x1 ;  /* 0x0000620010127a11 */ /* 0x002fc600078208ff */
[----:B------:R-:W-:-:S05]  /*1730*/  IMAD.IADD R17, R17, 0x1, R19 ;  /* 0x0000000111117824 */ /* 0x000fca00078e0213 */
[----:B------:R-:W-:-:S05]  /*1740*/  LEA.HI.X R19, R16, c[0x0][0x18c], R17, 0x1, P1 ;  /* 0x0000630010137a11 */ /* 0x000fca00008f0c11 */
[----:B--2---:R1:W-:Y:S02]  /*1750*/  STG.E.128 [R18.64], R12 ;  /* 0x0000000c12007986 */ /* 0x0043e4000c101d04 */
.L_x_1086:
[----:B------:R-:W-:Y:S05]  /*1760*/  BSYNC B0 ;  /* 0x0000000000007941 */ /* 0x000fea0003800000 */
.L_x_1085:
[----:B-1----:R1:W2:Y:S01]  /*1770*/  LDS.128 R12, [R11+0x10100] ;  /* 0x010100000b0c7984 */ /* 0x0022a20000000c00 */
[----:B------:R-:W-:Y:S01]  /*1780*/  BSSY B0, `(.L_x_1087) ;  /* 0x000000f000007945 */ /* 0x000fe20003800000 */
[-C--:B------:R-:W-:Y:S02]  /*1790*/  ISETP.GE.OR P1, PT, R0, R72.reuse, P0 ;  /* 0x000000480000720c */ /* 0x080fe40000726670 */
[----:B------:R-:W-:Y:S01]  /*17a0*/  ISETP.GE.OR P0, PT, R69, R72, P0 ;  /* 0x000000484500720c */ /* 0x000fe20000706670 */
[----:B------:R-:W-:Y:S07]  /*17b0*/  @P4 BRA `(.L_x_1088) ;  /* 0x000000b000004947 */ /* 0x000fee0003800000 */
[----:B------:R-:W-:Y:S01]  /*17c0*/  IADD3 R19, P4, R70, 0x8, RZ ;  /* 0x0000000846137810 */ /* 0x000fe20007f9e0ff */
[----:B------:R-:W-:Y:S01]  /*17d0*/  IMAD.MOV.U32 R17, RZ, RZ, R9 ;  /* 0x000000ffff117224 */ /* 0x000fe200078e0009 */
[----:B------:R-:W-:-:S03]  /*17e0*/  MOV R16, R2 ;  /* 0x0000000200107202 */ /* 0x000fc60000000f00 */
[----:B------:R-:W-:Y:S02]  /*17f0*/  IMAD.X R0, RZ, RZ, R71, P4 ;  /* 0x000000ffff007224 */ /* 0x000fe400020e0647 */
[----:B------:R-:W-:-:S04]  /*1800*/  IMAD.WIDE.U32 R16, R19, c[0x0][0x1a0], R16 ;  /* 0x0000680013107a25 */ /* 0x000fc800078e0010 */
[----:B------:R-:W-:Y:S01]  /*1810*/  IMAD R0, R0, c[0x0][0x1a0], RZ ;  /* 0x0000680000007a24 */ /* 0x000fe200078e02ff */
[----:B------:R-:W-:-:S03]  /*1820*/  LEA R18, P4, R16, c[0x0][0x188], 0x1 ;  /* 0x0000620010127a11 */ /* 0x000fc600078808ff */
[----:B------:R-:W-:-:S04]  /*1830*/  IMAD R19, R19, c[0x0][0x1a4], R0 ;  /* 0x0000690013137a24 */ /* 0x000fc800078e0200 */
[----:B------:R-:W-:-:S05]  /*1840*/  IMAD.IADD R17, R17, 0x1, R19 ;  /* 0x0000000111117824 */ /* 0x000fca00078e0213 */
[----:B------:R-:W-:-:S05]  /*1850*/  LEA.HI.X R19, R16, c[0x0][0x18c], R17, 0x1, P4 ;  /* 0x0000630010137a11 */ /* 0x000fca00020f0c11 */
[----:B--2---:R2:W-:Y:S02]  /*1860*/  STG.E.128 [R18.64], R12 ;  /* 0x0000000c12007986 */ /* 0x0045e4000c101d04 */
.L_x_1088:
[----:B------:R-:W-:Y:S05]  /*1870*/  BSYNC B0 ;  /* 0x0000000000007941 */ /* 0x000fea0003800000 */
.L_x_1087:
[----:B--2---:R2:W3:Y:S01]  /*1880*/  LDS.128 R12, [R11+0x10200] ;  /* 0x010200000b0c7984 */ /* 0x0044e20000000c00 */
[----:B------:R-:W-:Y:S01]  /*1890*/  BSSY B0, `(.L_x_1089) ;  /* 0x000000d000007945 */ /* 0x000fe20003800000 */
[----:B------:R-:W-:Y:S05]  /*18a0*/  @P3 BRA `(.L_x_1090) ;  /* 0x000000b000003947 */ /* 0x000fea0003800000 */
[----:B------:R-:W-:Y:S01]  /*18b0*/  IADD3 R19, P3, R70, 0x10, RZ ;  /* 0x0000001046137810 */ /* 0x000fe20007f7e0ff */
[----:B------:R-:W-:Y:S02]  /*18c0*/  IMAD.MOV.U32 R16, RZ, RZ, R2 ;  /* 0x000000ffff107224 */ /* 0x000fe400078e0002 */
[----:B------:R-:W-:Y:S01]  /*18d0*/  IMAD.MOV.U32 R17, RZ, RZ, R9 ;  /* 0x000000ffff117224 */ /* 0x000fe200078e0009 */
[----:B------:R-:W-:-:S03]  /*18e0*/  IADD3.X R0, RZ, R71, RZ, P3, !PT ;  /* 0x00000047ff007210 */ /* 0x000fc60001ffe4ff */
[----:B------:R-:W-:-:S04]  /*18f0*/  IMAD.WIDE.U32 R16, R19, c[0x0][0x1a0], R16 ;  /* 0x0000680013107a25 */ /* 0x000fc800078e0010 */
[----:B------:R-:W-:Y:S01]  /*1900*/  IMAD R0, R0, c[0x0][0x1a0], RZ ;  /* 0x0000680000007a24 */ /* 0x000fe200078e02ff */
[----:B------:R-:W-:-:S03]  /*1910*/  LEA R18, P3, R16, c[0x0][0x188], 0x1 ;  /* 0x0000620010127a11 */ /* 0x000fc600078608ff */
[----:B------:R-:W-:-:S05]  /*1920*/  IMAD R19, R19, c[0x0][0x1a4], R0 ;  /* 0x0000690013137a24 */ /* 0x000fca00078e0200 */
[----:B------:R-:W-:-:S04]  /*1930*/  IADD3 R17, R17, R19, RZ ;  /* 0x0000001311117210 */ /* 0x000fc80007ffe0ff */
[----:B------:R-:W-:-:S05]  /*1940*/  LEA.HI.X R19, R16, c[0x0][0x18c], R17, 0x1, P3 ;  /* 0x0000630010137a11 */ /* 0x000fca00018f0c11 */
[----:B---3--:R3:W-:Y:S02]  /*1950*/  STG.E.128 [R18.64], R12 ;  /* 0x0000000c12007986 */ /* 0x0087e4000c101d04 */
.L_x_1090:
[----:B------:R-:W-:Y:S05]  /*1960*/  BSYNC B0 ;  /* 0x0000000000007941 */ /* 0x000fea0003800000 */
.L_x_1089:
[----:B---3--:R3:W4:Y:S01]  /*1970*/  LDS.128 R12, [R11+0x10300] ;  /* 0x010300000b0c7984 */ /* 0x0087220000000c00 */
[----:B------:R-:W-:Y:S01]  /*1980*/  BSSY B0, `(.L_x_1091) ;  /* 0x000000d000007945 */ /* 0x000fe20003800000 */
[----:B------:R-:W-:Y:S05]  /*1990*/  @P2 BRA `(.L_x_1092) ;  /* 0x000000b000002947 */ /* 0x000fea0003800000 */
        /* <DEDUP_REMOVED lines=11> */
.L_x_1092:
[----:B------:R-:W-:Y:S05]  /*1a50*/  BSYNC B0 ;  /* 0x0000000000007941 */ /* 0x000fea0003800000 */
.L_x_1091:
[----:B----4-:R4:W1:Y:S01]  /*1a60*/  LDS.128 R12, [R11+0x10400] ;  /* 0x010400000b0c7984 */ /* 0x0108620000000c00 */
        /* <DEDUP_REMOVED lines=12> */
[----:B-1----:R1:W-:Y:S02]  /*1b30*/  STG.E.128 [R18.64], R12 ;  /* 0x0000000c12007986 */ /* 0x0023e4000c101d04 */
.L_x_1094:
[----:B------:R-:W-:Y:S05]  /*1b40*/  BSYNC B0 ;  /* 0x0000000000007941 */ /* 0x000fea0003800000 */
.L_x_1093:
[----:B-1----:R1:W2:Y:S01]  /*1b50*/  LDS.128 R12, [R11+0x10500] ;  /* 0x010500000b0c7984 */ /* 0x0022a20000000c00 */
        /* <DEDUP_REMOVED lines=12> */
[----:B--2---:R2:W-:Y:S02]  /*1c20*/  STG.E.128 [R18.64], R12 ;  /* 0x0000000c12007986 */ /* 0x0045e4000c101d04 */
.L_x_1096:
[----:B------:R-:W-:Y:S05]  /*1c30*/  BSYNC B0 ;  /* 0x0000000000007941 */ /* 0x000fea0003800000 */
.L_x_1095:
[----:B--2---:R2:W1:Y:S01]  /*1c40*/  LDS.128 R12, [R11+0x10600] ;  /* 0x010600000b0c7984 */ /* 0x0044620000000c00 */
[----:B------:R-:W-:Y:S01]  /*1c50*/  BSSY B0, `(.L_x_1097) ;  /* 0x000000d000007945 */ /* 0x000fe20003800000 */
[----:B------:R-:W-:Y:S05]  /*1c60*/  @P1 BRA `(.L_x_1098) ;  /* 0x000000b000001947 */ /* 0x000fea0003800000 */
[----:B------:R-:W-:Y:S01]  /*1c70*/  IADD3 R17, P1, R70, 0x30, RZ ;  /* 0x0000003046117810 */ /* 0x000fe20007f3e0ff */
[----:B------:R-:W-:Y:S01]  /*1c80*/  IMAD.MOV.U32 R10, RZ, RZ, R2 ;  /* 0x000000ffff0a7224 */ /* 0x000fe200078e0002 */
[----:B-1234-:R-:W-:-:S03]  /*1c90*/  MOV R11, R9 ;  /* 0x00000009000b7202 */ /* 0x01efc60000000f00 */
[----:B------:R-:W-:Y:S02]  /*1ca0*/  IMAD.X R0, RZ, RZ, R71, P1 ;  /* 0x000000ffff007224 */ /* 0x000fe400008e0647 */
[----:B------:R-:W-:-:S04]  /*1cb0*/  IMAD.WIDE.U32 R10, R17, c[0x0][0x1a0], R10 ;  /* 0x00006800110a7a25 */ /* 0x000fc800078e000a */
[----:B------:R-:W-:Y:S01]  /*1cc0*/  IMAD R0, R0, c[0x0][0x1a0], RZ ;  /* 0x0000680000007a24 */ /* 0x000fe200078e02ff */
[----:B------:R-:W-:-:S03]  /*1cd0*/  LEA R16, P1, R10, c[0x0][0x188], 0x1 ;  /* 0x000062000a107a11 */ /* 0x000fc600078208ff */
[----:B------:R-:W-:-:S04]  /*1ce0*/  IMAD R17, R17, c[0x0][0x1a4], R0 ;  /* 0x0000690011117a24 */ /* 0x000fc800078e0200 */
[----:B------:R-:W-:-:S05]  /*1cf0*/  IMAD.IADD R11, R11, 0x1, R17 ;  /* 0x000000010b0b7824 */ /* 0x000fca00078e0211 */
[----:B------:R-:W-:-:S05]  /*1d00*/  LEA.HI.X R17, R10, c[0x0][0x18c], R11, 0x1, P1 ;  /* 0x000063000a117a11 */ /* 0x000fca00008f0c0b */
[----:B------:R1:W-:Y:S02]  /*1d10*/  STG.E.128 [R16.64], R12 ;  /* 0x0000000c10007986 */ /* 0x0003e4000c101d04 */
.L_x_1098:
[----:B------:R-:W-:Y:S05]  /*1d20*/  BSYNC B0 ;  /* 0x0000000000007941 */ /* 0x000fea0003800000 */
.L_x_1097:
[----:B------:R-:W-:Y:S05]  /*1d30*/  @P0 EXIT ;  /* 0x000000000000094d */ /* 0x000fea0003800000 */
[----:B-1234-:R-:W-:Y:S02]  /*1d40*/  IADD3 R11, P0, R70, 0x38, RZ ;  /* 0x00000038460b7810 */ /* 0x01efe40007f1e0ff */
        /* <DEDUP_REMOVED lines=8> */
[----:B0-----:R-:W-:Y:S01]  /*1dd0*/  STG.E.128 [R8.64], R4 ;  /* 0x0000000408007986 */ /* 0x001fe2000c101d04 */
[----:B------:R-:W-:Y:S05]  /*1de0*/  EXIT ;  /* 0x000000000000794d */ /* 0x000fea0003800000 */
.L_x_1099:
        /* <DEDUP_REMOVED lines=9> */
.L_x_1173:


//--------------------- .text._ZN7cutlass13device_kernelIN5flash19enable_sm80_to_sm89INS1_16FlashAttnBwdSm80INS1_25CollectiveMainloopBwdSm80ILi1ELi1EN4cute5tupleIJNS5_1CILi64EEES8_NS7_ILi256EEEEEENS_6half_tEfNS_4arch4Sm80ELb1ELb0ELb0ELb1ELb0ELb0ELb0ELb0ELi2ELi4ELi2ELi2ELb0EEENS1_24CollectiveEpilogueBwdGQAISA_fSD_Li256ELb1ELb0EEENS1_25SingleTileBwdLPTSchedulerILb1ELi64ELb0EEEEEEEEEvNT_6ParamsE --------------------------
	.section	.text._ZN7cutlass13device_kernelIN5flash19enable_sm80_to_sm89INS1_16FlashAttnBwdSm80INS1_25CollectiveMainloopBwdSm80ILi1ELi1EN4cute5tupleIJNS5_1CILi64EEES8_NS7_ILi256EEEEEENS_6half_tEfNS_4arch4Sm80ELb1ELb0ELb0ELb1ELb0ELb0ELb0ELb0ELi2ELi4ELi2ELi2ELb0EEENS1_24CollectiveEpilogueBwdGQAISA_fSD_Li256ELb1ELb0EEENS1_25SingleTileBwdLPTSchedulerILb1ELi64ELb0EEEEEEEEEvNT_6ParamsE,"ax",@progbits
	.sectioninfo	@"SHI_REGISTERS=255"
	.align	128
.text._ZN7cutlass13device_kernelIN5flash19enable_sm80_to_sm89INS1_16FlashAttnBwdSm80INS1_25CollectiveMainloopBwdSm80ILi1ELi1EN4cute5tupleIJNS5_1CILi64EEES8_NS7_ILi256EEEEEENS_6half_tEfNS_4arch4Sm80ELb1ELb0ELb0ELb1ELb0ELb0ELb0ELb0ELi2ELi4ELi2ELi2ELb0EEENS1_24CollectiveEpilogueBwdGQAISA_fSD_Li256ELb1ELb0EEENS1_25SingleTileBwdLPTSchedulerILb1ELi64ELb0EEEEEEEEEvNT_6ParamsE:
        .type           _ZN7cutlass13device_kernelIN5flash19enable_sm80_to_sm89INS1_16FlashAttnBwdSm80INS1_25CollectiveMainloopBwdSm80ILi1ELi1EN4cute5tupleIJNS5_1CILi64EEES8_NS7_ILi256EEEEEENS_6half_tEfNS_4arch4Sm80ELb1ELb0ELb0ELb1ELb0ELb0ELb0ELb0ELi2ELi4ELi2ELi2ELb0EEENS1_24CollectiveEpilogueBwdGQAISA_fSD_Li256ELb1ELb0EEENS1_25SingleTileBwdLPTSchedulerILb1ELi64ELb0EEEEEEEEEvNT_6ParamsE,@function
        .size           _ZN7cutlass13device_kernelIN5flash19enable_sm80_to_sm89INS1_16FlashAttnBwdSm80INS1_25CollectiveMainloopBwdSm80ILi1ELi1EN4cute5tupleIJNS5_1CILi64EEES8_NS7_ILi256EEEEEENS_6half_tEfNS_4arch4Sm80ELb1ELb0ELb0ELb1ELb0ELb0ELb0ELb0ELi2ELi4ELi2ELi2ELb0EEENS1_24CollectiveEpilogueBwdGQAISA_fSD_Li256ELb1ELb0EEENS1_25SingleTileBwdLPTSchedulerILb1ELi64ELb0EEEEEEEEEvNT_6ParamsE,(.L_x_1174 - _ZN7cutlass13device_kernelIN5flash19enable_sm80_to_sm89INS1_16FlashAttnBwdSm80INS1_25CollectiveMainloopBwdSm80ILi1ELi1EN4cute5tupleIJNS5_1CILi64EEES8_NS7_ILi256EEEEEENS_6half_tEfNS_4arch4Sm80ELb1ELb0ELb0ELb1ELb0ELb0ELb0ELb0ELi2ELi4ELi2ELi2ELb0EEENS1_24CollectiveEpilogueBwdGQAISA_fSD_Li256ELb1ELb0EEENS1_25SingleTileBwdLPTSchedulerILb1ELi64ELb0EEEEEEEEEvNT_6ParamsE)
        .other          _ZN7cutlass13device_kernelIN5flash19enable_sm80_to_sm89INS1_16FlashAttnBwdSm80INS1_25CollectiveMainloopBwdSm80ILi1ELi1EN4cute5tupleIJNS5_1CILi64EEES8_NS7_ILi256EEEEEENS_6half_tEfNS_4arch4Sm80ELb1ELb0ELb0ELb1ELb0ELb0ELb0ELb0ELi2ELi4ELi2ELi2ELb0EEENS1_24CollectiveEpilogueBwdGQAISA_fSD_Li256ELb1ELb0EEENS1_25SingleTileBwdLPTSchedulerILb1ELi64ELb0EEEEEEEEEvNT_6ParamsE,@"STO_CUDA_ENTRY STV_DEFAULT"
_ZN7cutlass13device_kernelIN5flash19enable_sm80_to_sm89INS1_16FlashAttnBwdSm80INS1_25CollectiveMainloopBwdSm80ILi1ELi1EN4cute5tupleIJNS5_1CILi64EEES8_NS7_ILi256EEEEEENS_6half_tEfNS_4arch4Sm80ELb1ELb0ELb0ELb1ELb0ELb0ELb0ELb0ELi2ELi4ELi2ELi2ELb0EEENS1_24CollectiveEpilogueBwdGQAISA_fSD_Li256ELb1ELb0EEENS1_25SingleTileBwdLPTSchedulerILb1ELi64ELb0EEEEEEEEEvNT_6ParamsE:
        /* <DEDUP_REMOVED lines=31> */
.L_x_1101:
        /* <DEDUP_REMOVED lines=8> */
.L_x_1102:
        /* <DEDUP_REMOVED lines=22> */
.L_x_1103:
        /* <DEDUP_REMOVED lines=14> */
.L_x_1105:
[----:B------:R-:W-:Y:S02]  /*04b0*/  ULDC UR5, c[0x0][0x3dc] ;  /* 0x0000f70000057ab9 */ /* 0x000fe40000000800 */
.L_x_1104:
[----:B------:R-:W-:-:S04]  /*04c0*/  UIADD3 UR5, UR5, 0x3f, URZ ;  /* 0x0000003f05057890 */ /* 0x000fc8000fffe03f */
[----:B------:R-:W-:-:S04]  /*04d0*/  USHF.R.S32.HI UR4, URZ, 0x1f, UR5 ;  /* 0x0000001f3f047899 */ /* 0x000fc80008011405 */
[----:B------:R-:W-:-:S04]  /*04e0*/  ULEA.HI UR4, UR4, UR5, URZ, 0x6 ;  /* 0x0000000504047291 */ /* 0x000fc8000f8f303f */
[----:B------:R-:W-:-:S04]  /*04f0*/  USHF.R.S32.HI UR4, URZ, 0x6, UR4 ;  /* 0x000000063f047899 */ /* 0x000fc80008011404 */
[----:B------:R-:W-:-:S04]  /*0500*/  UISETP.GE.AND UP0, UPT, UR18, UR4, UPT ;  /* 0x000000041200728c */ /* 0x000fc8000bf06270 */
[----:B------:R-:W-:Y:S01]  /*0510*/  USEL UR16, UR16, 0xffffffff, !UP0 ;  /* 0xffffffff10107887 */ /* 0x000fe2000c000000 */
[----:B------:R-:W-:Y:S05]  /*0520*/  BRA `(.L_x_1106) ;  /* 0x0000049000007947 */ /* 0x000fea0003800000 */
.L_x_1100:
        /* <DEDUP_REMOVED lines=22> */
.L_x_1107:
        /* <DEDUP_REMOVED lines=8> */
.L_x_1108:
        /* <DEDUP_REMOVED lines=22> */
.L_x_1109:
        /* <DEDUP_REMOVED lines=14> */
.L_x_1111:
[----:B------:R-:W-:Y:S02]  /*0950*/  ULDC UR5, c[0x0][0x3dc] ;  /* 0x0000f70000057ab9 */ /* 0x000fe40000000800 */
.L_x_1110:
[----:B------:R-:W-:-:S04]  /*0960*/  UIADD3 UR5, UR5, 0x3f, URZ ;  /* 0x0000003f05057890 */ /* 0x000fc8000fffe03f */
[----:B------:R-:W-:-:S04]  /*0970*/  USHF.R.S32.HI UR4, URZ, 0x1f, UR5 ;  /* 0x0000001f3f047899 */ /* 0x000fc80008011405 */
[----:B------:R-:W-:-:S04]  /*0980*/  ULEA.HI UR4, UR4, UR5, URZ, 0x6 ;  /* 0x0000000504047291 */ /* 0x000fc8000f8f303f */
[----:B------:R-:W-:-:S04]  /*0990*/  USHF.R.S32.HI UR4, URZ, 0x6, UR4 ;  /* 0x000000063f047899 */ /* 0x000fc80008011404 */
[----:B------:R-:W-:-:S04]  /*09a0*/  UISETP.GE.AND UP0, UPT, UR18, UR4, UPT ;  /* 0x000000041200728c */ /* 0x000fc8000bf06270 */
[----:B------:R-:W-:-:S06]  /*09b0*/  USEL UR16, UR16, 0xffffffff, !UP0 ;  /* 0xffffffff10107887 */ /* 0x000fcc000c000000 */
.L_x_1106:
[----:B------:R-:W-:-:S13]  /*09c0*/  ISETP.LE.AND P0, PT, RZ, UR16, PT ;  /* 0x00000010ff007c0c */ /* 0x000fda000bf03270 */
[----:B------:R-:W-:Y:S05]  /*09d0*/  @!P0 EXIT ;  /* 0x000000000000894d */ /* 0x000fea0003800000 */
[----:B------:R-:W-:Y:S02]  /*09e0*/  ULDC.64 UR4, c[0x0][0x2c8] ;  /* 0x0000b20000047ab9 */ /* 0x000fe40000000a00 */
[----:B------:R-:W-:Y:S02]  /*09f0*/  UISETP.NE.U32.AND UP2, UPT, URZ, UR4, UPT ;  /* 0x000000043f00728c */ /* 0x000fe4000bf45070 */
[----:B------:R-:W-:Y:S02]  /*0a00*/  ULDC.64 UR6, c[0x0][0x2d0] ;  /* 0x0000b40000067ab9 */ /* 0x000fe40000000a00 */
[----:B------:R-:W-:Y:S02]  /*0a10*/  UISETP.NE.AND.EX UP2, UPT, URZ, UR5, UPT, UP2 ;  /* 0x000000053f00728c */ /* 0x000fe4000bf45320 */
[----:B------:R-:W-:Y:S02]  /*0a20*/  UISETP.NE.U32.AND UP1, UPT, URZ, UR6, UPT ;  /* 0x000000063f00728c */ /* 0x000fe4000bf25070 */
[----:B------:R-:W-:-:S02]  /*0a30*/  UMOV UR4, 0x4 ;  /* 0x0000000400047882 */ /* 0x000fc40000000000 */
[----:B------:R-:W-:Y:S01]  /*0a40*/  ULDC.64 UR8, c[0x0][0x2c8] ;  /* 0x0000b20000087ab9 */ /* 0x000fe20000000a00 */
[----:B------:R-:W-:Y:S01]  /*0a50*/  PLOP3.LUT P2, PT, PT, PT, UP2, 0x80, 0x0 ;  /* 0x000000000000781c */ /* 0x000fe20003f4f028 */
[----:B------:R-:W-:Y:S02]  /*0a60*/  UIMAD.WIDE UR8, UR16, UR4, UR8 ;  /* 0x00000004100872a5 */ /* 0x000fe4000f8e0208 */
[----:B------:R-:W-:Y:S02]  /*0a70*/  UISETP.NE.AND.EX UP1, UPT, URZ, UR7, UPT, UP1 ;  /* 0x000000073f00728c */ /* 0x000fe4000bf25310 */
[----:B------:R-:W-:Y:S02]  /*0a80*/  ULDC.64 UR10, c[0x0][0x2d0] ;  /* 0x0000b400000a7ab9 */ /* 0x000fe40000000a00 */
[----:B------:R-:W-:Y:S01]  /*0a90*/  IMAD.U32 R8, RZ, RZ, UR8 ;  /* 0x00000008ff087e24 */ /* 0x000fe2000f8e00ff */
[----:B------:R-:W-:Y:S01]  /*0aa0*/  UIMAD.WIDE UR10, UR16, UR4, UR10 ;  /* 0x00000004100a72a5 */ /* 0x000fe2000f8e020a */
[----:B------:R-:W-:Y:S01]  /*0ab0*/  IMAD.U32 R9, RZ, RZ, UR9 ;  /* 0x00000009ff097e24 */ /* 0x000fe2000f8e00ff */
[----:B------:R-:W-:Y:S01]  /*0ac0*/  PLOP3.LUT P1, PT, PT, PT, UP1, 0x80, 0x0 ;  /* 0x000000000000781c */ /* 0x000fe20003f2f018 */
[----:B------:R-:W-:-:S02]  /*0ad0*/  ULDC.64 UR6, c[0x0][0x2d8] ;  /* 0x0000b60000067ab9 */ /* 0x000fc40000000a00 */
[----:B------:R-:W-:Y:S01]  /*0ae0*/  UISETP.NE.U32.AND UP0, UPT, URZ, UR6, UPT ;  /* 0x000000063f00728c */ /* 0x000fe2000bf05070 */
[----:B------:R-:W2:Y:S01]  /*0af0*/  @P2 LDG.E R0, [R8.64] ;  /* 0x0000001408002981 */ /* 0x000ea2000c1e1900 */
[----:B------:R-:W-:Y:S01]  /*0b00*/  MOV R2, UR10 ;  /* 0x0000000a00027c02 */ /* 0x000fe20008000f00 */
[----:B------:R-:W-:Y:S01]  /*0b10*/  IMAD.U32 R3, RZ, RZ, UR11 ;  /* 0x0000000bff037e24 */ /* 0x000fe2000f8e00ff */
[----:B------:R-:W-:Y:S01]  /*0b20*/  UISETP.NE.AND.EX UP0, UPT, URZ, UR7, UPT, UP0 ;  /* 0x000000073f00728c */ /* 0x000fe2000bf05300 */
[----:B------:R-:W3:Y:S02]  /*0b30*/  @P2 LDG.E R5, [R8.64] ;  /* 0x0000001408052981 */ /* 0x000ee4000c1e1900 */
[----:B------:R-:W-:-:S03]  /*0b40*/  ULDC.64 UR6, c[0x0][0x2d8] ;  /* 0x0000b60000067ab9 */ /* 0x000fc60000000a00 */
[----:B------:R-:W4:Y:S01]  /*0b50*/  @P1 LDG.E R4, [R2.64] ;  /* 0x0000001402041981 */ /* 0x000f22000c1e1900 */
[----:B------:R-:W-:-:S04]  /*0b60*/  PLOP3.LUT P0, PT, PT, PT, UP0, 0x80, 0x0 ;  /* 0x000000000000781c */ /* 0x000fc80003f0f008 */
[----:B------:R-:W-:-:S06]  /*0b70*/  @UP0 UIMAD.WIDE UR6, UR16, UR4, UR6 ;  /* 0x00000004100602a5 */ /* 0x000fcc000f8e0206 */
[----:B------:R-:W-:Y:S01]  /*0b80*/  MOV R6, UR6 ;  /* 0x0000000600067c02 */ /* 0x000fe20008000f00 */
[----:B------:R-:W-:-:S05]  /*0b90*/  IMAD.U32 R7, RZ, RZ, UR7 ;  /* 0x00000007ff077e24 */ /* 0x000fca000f8e00ff */
[----:B------:R-:W5:Y:S01]  /*0ba0*/  @P0 LDG.E R6, [R6.64] ;  /* 0x0000001406060981 */ /* 0x000f62000c1e1900 */
[----:B------:R-:W-:Y:S02]  /*0bb0*/  ULDC UR15, c[0x0][0x168] ;  /* 0x00005a00000f7ab9 */ /* 0x000fe40000000800 */
[----:B------:R-:W-:Y:S02]  /*0bc0*/  UMOV UR9, URZ ;  /* 0x0000003f00097c82 */ /* 0x000fe40008000000 */
[----:B------:R-:W-:Y:S02]  /*0bd0*/  UMOV UR26, URZ ;  /* 0x0000003f001a7c82 */ /* 0x000fe40008000000 */
[----:B------:R-:W-:Y:S02]  /*0be0*/  UMOV UR27, URZ ;  /* 0x0000003f001b7c82 */ /* 0x000fe40008000000 */
[----:B------:R-:W-:Y:S02]  /*0bf0*/  UMOV UR24, URZ ;  /* 0x0000003f00187c82 */ /* 0x000fe40008000000 */
[----:B------:R-:W-:-:S02]  /*0c00*/  UMOV UR25, URZ ;  /* 0x0000003f00197c82 */ /* 0x000fc40008000000 */
[----:B------:R-:W-:Y:S01]  /*0c10*/  ULDC UR14, c[0x0][0x198] ;  /* 0x00006600000e7ab9 */ /* 0x000fe20000000800 */
[----:B--2---:R-:W1:Y:S08]  /*0c20*/  @P2 R2UR UR5, R0 ;  /* 0x00000000000523c2 */ /* 0x004e7000000e0000 */
[----:B---3--:R-:W2:Y:S08]  /*0c30*/  @P2 R2UR UR8, R5 ;  /* 0x00000000050823c2 */ /* 0x008eb000000e0000 */
[----:B----4-:R-:W3:Y:S01]  /*0c40*/  @P1 R2UR UR7, R4 ;  /* 0x00000000040713c2 */ /* 0x010ee200000e0000 */
[----:B-1----:R-:W-:-:S04]  /*0c50*/  @UP2 ULEA UR5, UR16, UR5, 0x6 ;  /* 0x0000000510052291 */ /* 0x002fc8000f8e303f */
[----:B------:R-:W-:-:S04]  /*0c60*/  @UP2 USHF.R.S32.HI UR10, URZ, 0x1f, UR5 ;  /* 0x0000001f3f0a2899 */ /* 0x000fc80008011405 */
[----:B------:R-:W-:Y:S02]  /*0c70*/  @UP2 ULEA.HI UR10, UR10, UR5, URZ, 0x6 ;  /* 0x000000050a0a2291 */ /* 0x000fe4000f8f303f */
[----:B--2---:R-:W-:Y:S02]  /*0c80*/  @UP2 USHF.R.S32.HI UR6, URZ, 0x1f, UR8 ;  /* 0x0000001f3f062899 */ /* 0x004fe40008011408 */
[----:B---3--:R-:W-:Y:S01]  /*0c90*/  @UP1 USHF.R.S32.HI UR5, URZ, 0x1f, UR7 ;  /* 0x0000001f3f051899 */ /* 0x008fe20008011407 */
[----:B-----5:R1:W2:Y:S01]  /*0ca0*/  @P0 R2UR UR15, R6 ;  /* 0x00000000060f03c2 */ /* 0x0202a200000e0000 */
[----:B------:R-:W-:Y:S02]  /*0cb0*/  @UP2 ULOP3.LUT UR9, UR10, 0xffffffc0, URZ, 0xc0, !UPT ;  /* 0xffffffc00a092892 */ /* 0x000fe4000f8ec03f */
[----:B------:R-:W-:Y:S02]  /*0cc0*/  @UP2 UMOV UR24, UR8 ;  /* 0x0000000800182c82 */ /* 0x000fe40008000000 */
[----:B------:R-:W-:-:S02]  /*0cd0*/  @UP2 UMOV UR25, UR6 ;  /* 0x0000000600192c82 */ /* 0x000fc40008000000 */
[----:B------:R-:W-:Y:S02]  /*0ce0*/  @UP1 UMOV UR26, UR7 ;  /* 0x00000007001a1c82 */ /* 0x000fe40008000000 */
[----:B------:R-:W-:Y:S01]  /*0cf0*/  @UP1 UMOV UR27, UR5 ;  /* 0x00000005001b1c82 */ /* 0x000fe20008000000 */
[----:B-12---:R-:W-:Y:S05]  /*0d00*/  @P0 BRA `(.L_x_1112) ;  /* 0x0000006000000947 */ /* 0x006fea0003800000 */
[----:B------:R-:W-:Y:S05]  /*0d10*/  @!P2 BRA `(.L_x_1112) ;  /* 0x000000500000a947 */ /* 0x000fea0003800000 */
[----:B------:R-:W2:Y:S04]  /*0d20*/  LDG.E R4, [R8.64] ;  /* 0x0000001408047981 */ /* 0x000ea8000c1e1900 */
[----:B------:R-:W3:Y:S01]  /*0d30*/  LDG.E R0, [R8.64+0x4] ;  /* 0x0000041408007981 */ /* 0x000ee2000c1e1900 */
[----:B--2---:R-:W1:Y:S08]  /*0d40*/  R2UR UR15, R4 ;  /* 0x00000000040f73c2 */ /* 0x004e7000000e0000 */
[----:B---3--:R-:W1:Y:S02]  /*0d50*/  R2UR UR5, R0 ;  /* 0x00000000000573c2 */ /* 0x008e6400000e0000 */
[----:B-1----:R-:W-:-:S06]  /*0d60*/  UIADD3 UR15, -UR15, UR5, URZ ;  /* 0x000000050f0f7290 */ /* 0x002fcc000fffe13f */
.L_x_1112:
        /* <DEDUP_REMOVED lines=10> */
.L_x_1113:
[----:B------:R-:W-:Y:S05]  /*0e10*/  @!P1 BRA `(.L_x_1114) ;  /* 0x0000005000009947 */ /* 0x000fea0003800000 */
[----:B------:R1:W2:Y:S04]  /*0e20*/  LDG.E R0, [R2.64] ;  /* 0x0000001402007981 */ /* 0x0002a8000c1e1900 */
[----:B-1----:R-:W3:Y:S01]  /*0e30*/  LDG.E R2, [R2.64+0x4] ;  /* 0x0000041402027981 */ /* 0x002ee2000c1e1900 */
[----:B--2---:R-:W1:Y:S08]  /*0e40*/  R2UR UR14, R0 ;  /* 0x00000000000e73c2 */ /* 0x004e7000000e0000 */
[----:B---3--:R-:W1:Y:S02]  /*0e50*/  R2UR UR4, R2 ;  /* 0x00000000020473c2 */ /* 0x008e6400000e0000 */
[----:B-1----:R-:W-:-:S06]  /*0e60*/  UIADD3 UR14, -UR14, UR4, URZ ;  /* 0x000000040e0e7290 */ /* 0x002fcc000fffe13f */
.L_x_1114:
        /* <DEDUP_REMOVED lines=82> */
[----:B------:R-:W-:Y:S01]  /*1390*/  SHF.R.S32.HI R34, RZ, 0x1f, R166 ;  /* 0x0000001fff227819 */ /* 0x000fe200000114a6 */
[----:B------:R-:W-:Y:S01]  /*13a0*/  ULDC.64 UR4, c[0x0][0x270] ;  /* 0x00009c0000047ab9 */ /* 0x000fe20000000a00 */
[----:B------:R-:W-:Y:S01]  /*13b0*/  IMAD.SHL.U32 R0, R166, 0x4, RZ ;  /* 0x00000004a6007824 */ /* 0x000fe200078e00ff */
[----:B------:R-:W-:Y:S01]  /*13c0*/  UIMAD UR4, UR23, UR4, URZ ;  /* 0x00000004170472a4 */ /* 0x000fe2000f8e023f */
[-C--:B------:R-:W-:Y:S01]  /*13d0*/  LEA.HI R33, R34, R166.reuse, RZ, 0x4 ;  /* 0x000000a622217211 */ /* 0x080fe200078f20ff */
[----:B------:R-:W-:Y:S01]  /*13e0*/  ULDC.64 UR6, c[0x0][0x248] ;  /* 0x0000920000067ab9 */ /* 0x000fe20000000a00 */
[----:B------:R-:W-:Y:S01]  /*13f0*/  IMAD.U32 R7, RZ, RZ, UR17 ;  /* 0x00000011ff077e24 */ /* 0x000fe2000f8e00ff */
[----:B------:R-:W-:Y:S01]  /*1400*/  UIMAD UR8, UR17, UR5, UR4 ;  /* 0x00000005110872a4 */ /* 0x000fe2000f8e0204 */
[----:B------:R-:W-:Y:S01]  /*1410*/  IADD3 R2, P1, R0, UR9, RZ ;  /* 0x0000000900027c10 */ /* 0x000fe2000ff3e0ff */
[----:B------:R-:W-:Y:S01]  /*1420*/  USHF.R.S32.HI UR4, URZ, 0x1f, UR9 ;  /* 0x0000001f3f047899 */ /* 0x000fe20008011409 */
[----:B------:R-:W-:Y:S01]  /*1430*/  SHF.R.S32.HI R8, RZ, 0x4, R33 ;  /* 0x00000004ff087819 */ /* 0x000fe20000011421 */
[----:B------:R-:W-:Y:S01]  /*1440*/  USHF.L.U32 UR5, UR9, 0x8, URZ ;  /* 0x0000000809057899 */ /* 0x000fe2000800063f */
[----:B------:R-:W-:Y:S01]  /*1450*/  LEA.HI R32, R34, R166, RZ, 0x5 ;  /* 0x000000a622207211 */ /* 0x000fe200078f28ff */
[----:B------:R-:W-:Y:S01]  /*1460*/  UISETP.NE.AND UP0, UPT, UR6, 0x1, UPT ;  /* 0x000000010600788c */ /* 0x000fe2000bf05270 */
[----:B------:R-:W-:Y:S01]  /*1470*/  LEA.HI R9, R33, R8, RZ, 0x1 ;  /* 0x0000000821097211 */ /* 0x000fe200078f08ff */
[----:B------:R-:W-:Y:S01]  /*1480*/  USHF.R.S32.HI UR6, URZ, 0x1f, UR5 ;  /* 0x0000001f3f067899 */ /* 0x000fe20008011405 */
[----:B------:R-:W-:Y:S01]  /*1490*/  LEA.HI.X.SX32 R3, R0, UR4, 0x1, P1 ;  /* 0x0000000400037c11 */ /* 0x000fe200088f0eff */
[----:B------:R-:W-:Y:S01]  /*14a0*/  IMAD.U32 R0, RZ, RZ, UR17 ;  /* 0x00000011ff007e24 */ /* 0x000fe2000f8e00ff */
[----:B------:R-:W-:Y:S01]  /*14b0*/  IADD3 R4, P0, R166, UR5, RZ ;  /* 0x00000005a6047c10 */ /* 0x000fe2000ff1e0ff */
[----:B------:R-:W-:Y:S01]  /*14c0*/  IMAD.U32 R6, RZ, RZ, UR17 ;  /* 0x00000011ff067e24 */ /* 0x000fe2000f8e00ff */
[----:B------:R-:W-:Y:S01]  /*14d0*/  LEA.HI R35, R34, R166, RZ, 0x2 ;  /* 0x000000a622237211 */ /* 0x000fe200078f10ff */
[--C-:B------:R-:W-:Y:S01]  /*14e0*/  IMAD.WIDE.U32 R26, R0, c[0x0][0x288], R2.reuse ;  /* 0x0000a200001a7a25 */ /* 0x100fe200078e0002 */
[----:B------:R-:W-:Y:S01]  /*14f0*/  LEA.HI.X.SX32 R5, R166, UR6, 0x1, P0 ;  /* 0x00000006a6057c11 */ /* 0x000fe200080f0eff */
[----:B------:R-:W-:Y:S01]  /*1500*/  UIMAD.WIDE.U32 UR28, UR17, UR7, URZ ;  /* 0x00000007111c72a5 */ /* 0x000fe2000f8e003f */
[----:B------:R-:W-:Y:S01]  /*1510*/  LOP3.LUT R0, R9, 0xfffffffe, RZ, 0xc0, !PT ;  /* 0xfffffffe09007812 */ /* 0x000fe200078ec0ff */
[----:B------:R-:W-:Y:S01]  /*1520*/  IMAD.WIDE.U32 R12, R6, c[0x0][0x270], R2 ;  /* 0x00009c00060c7a25 */ /* 0x000fe200078e0002 */
[--C-:B------:R-:W-:Y:S01]  /*1530*/  SHF.R.S32.HI R6, RZ, 0x2, R35.reuse ;  /* 0x00000002ff067819 */ /* 0x100fe20000011423 */
[----:B------:R-:W-:Y:S01]  /*1540*/  ULDC UR9, c[0x0][0x250] ;  /* 0x0000940000097ab9 */ /* 0x000fe20000000800 */
[----:B------:R-:W-:Y:S01]  /*1550*/  SHF.R.S32.HI R2, RZ, 0x1f, R35 ;  /* 0x0000001fff027819 */ /* 0x000fe20000011423 */
[----:B------:R-:W-:Y:S01]  /*1560*/  IMAD.WIDE.U32 R24, R7, c[0x0][0x238], R4 ;  /* 0x00008e0007187a25 */ /* 0x000fe200078e0004 */
[----:B------:R-:W-:Y:S01]  /*1570*/  SHF.R.S32.HI R4, RZ, 0x5, R32 ;  /* 0x00000005ff047819 */ /* 0x000fe20000011420 */
[----:B------:R-:W-:Y:S01]  /*1580*/  @UP0 UMOV UR19, UR29 ;  /* 0x0000001d00130c82 */ /* 0x000fe20008000000 */
[----:B------:R-:W-:Y:S01]  /*1590*/  LEA.HI R2, R2, R6, RZ, 0x3 ;  /* 0x0000000602027211 */ /* 0x000fe200078f18ff */
[----:B------:R-:W-:Y:S01]  /*15a0*/  IMAD.IADD R28, R8, 0x1, -R0 ;  /* 0x00000001081c7824 */ /* 0x000fe200078e0a00 */
[----:B------:R-:W-:Y:S01]  /*15b0*/  SHF.R.S32.HI R0, RZ, 0x1f, R32 ;  /* 0x0000001fff007819 */ /* 0x000fe20000011420 */
[----:B------:R-:W-:Y:S01]  /*15c0*/  UMOV UR10, UR17 ;  /* 0x00000011000a7c82 */ /* 0x000fe20008000000 */
[-C--:B------:R-:W-:Y:S01]  /*15d0*/  LEA.HI R5, R4, R4.reuse, RZ, 0x1 ;  /* 0x0000000404057211 */ /* 0x080fe200078f08ff */
[----:B------:R-:W-:Y:S01]  /*15e0*/  @UP0 USHF.R.U32.HI UR10, URZ, UR9, UR19 ;  /* 0x000000093f0a0299 */ /* 0x000fe20008011613 */
[----:B------:R-:W-:Y:S01]  /*15f0*/  LEA.HI R0, R0, R4, RZ, 0x2 ;  /* 0x0000000400007211 */ /* 0x000fe200078f10ff */
[----:B------:R-:W-:Y:S01]  /*1600*/  IMAD.U32 R10, RZ, RZ, UR18 ;  /* 0x00000012ff0a7e24 */ /* 0x000fe2000f8e00ff */
[----:B------:R-:W-:Y:S01]  /*1610*/  LEA.HI R7, R34, R166, RZ, 0x3 ;  /* 0x000000a622077211 */ /* 0x000fe200078f18ff */
[----:B------:R-:W-:Y:S01]  /*1620*/  USHF.R.S32.HI UR9, URZ, 0x1f, UR10 ;  /* 0x0000001f3f097899 */ /* 0x000fe2000801140a */
[----:B------:R-:W-:Y:S01]  /*1630*/  LOP3.LUT R3, R0, 0xfffffffc, RZ, 0xc0, !PT ;  /* 0xfffffffc00037812 */ /* 0x000fe200078ec0ff */
[----:B------:R-:W-:Y:S01]  /*1640*/  ULDC.64 UR6, c[0x0][0x1e0] ;  /* 0x0000780000067ab9 */ /* 0x000fe20000000a00 */
[----:B------:R-:W-:Y:S01]  /*1650*/  LOP3.LUT R0, R5, 0xfffffffe, RZ, 0xc0, !PT ;  /* 0xfffffffe05007812 */ /* 0x000fe200078ec0ff */
[----:B------:R-:W-:Y:S01]  /*1660*/  ULDC.64 UR4, c[0x0][0x1b0] ;  /* 0x00006c0000047ab9 */ /* 0x000fe20000000a00 */
[----:B------:R-:W-:Y:S01]  /*1670*/  LOP3.LUT R2, R2, 0xfffffff8, RZ, 0xc0, !PT ;  /* 0xfffffff802027812 */ /* 0x000fe200078ec0ff */
[C---:B------:R-:W-:Y:S01]  /*1680*/  IMAD.IADD R30, R4.reuse, 0x1, -R3 ;  /* 0x00000001041e7824 */ /* 0x040fe200078e0a03 */
[----:B------:R-:W-:Y:S01]  /*1690*/  SHF.R.S32.HI R248, RZ, 0x3, R7 ;  /* 0x00000003fff87819 */ /* 0x000fe20000011407 */
[----:B------:R-:W-:Y:S01]  /*16a0*/  IMAD.IADD R236, R4, 0x1, -R0 ;  /* 0x0000000104ec7824 */ /* 0x000fe200078e0a00 */
[----:B------:R-:W-:Y:S01]  /*16b0*/  LOP3.LUT R0, R7, 0xfffffff8, RZ, 0xc0, !PT ;  /* 0xfffffff807007812 */ /* 0x000fe200078ec0ff */
[----:B------:R-:W-:Y:S01]  /*16c0*/  IMAD.IADD R31, R6, 0x1, -R2 ;  /* 0x00000001061f7824 */ /* 0x000fe200078e0a02 */
[----:B------:R-:W-:Y:S01]  /*16d0*/  SHF.R.S32.HI R20, RZ, 0x1f, R248 ;  /* 0x0000001fff147819 */ /* 0x000fe200000114f8 */
[----:B------:R-:W-:Y:S01]  /*16e0*/  UIMAD UR6, UR9, UR6, URZ ;  /* 0x00000006090672a4 */ /* 0x000fe2000f8e023f */
[----:B------:R-:W-:Y:S01]  /*16f0*/  IADD3 R2, P0, R248, UR26, RZ ;  /* 0x0000001af8027c10 */ /* 0x000fe2000ff1e0ff */
[----:B------:R-:W-:Y:S01]  /*1700*/  IMAD.IADD R29, R166, 0x1, -R0 ;  /* 0x00000001a61d7824 */ /* 0x000fe200078e0a00 */
[----:B------:R-:W-:Y:S01]  /*1710*/  UIMAD UR4, UR9, UR4, URZ ;  /* 0x00000004090472a4 */ /* 0x000fe2000f8e023f */
[----:B------:R-:W-:Y:S01]  /*1720*/  IMAD.SHL.U32 R0, R248, 0x40, RZ ;  /* 0x00000040f8007824 */ /* 0x000fe200078e00ff */
[----:B------:R-:W-:Y:S01]  /*1730*/  IADD3.X R3, R20, UR27, RZ, P0, !PT ;  /* 0x0000001b14037c10 */ /* 0x000fe200087fe4ff */
[----:B------:R-:W-:Y:S01]  /*1740*/  IMAD.SHL.U32 R4, R29, 0x8, RZ ;  /* 0x000000081d047824 */ /* 0x000fe200078e00ff */
[----:B------:R-:W-:Y:S01]  /*1750*/  USHF.R.S32.HI UR9, URZ, 0x1f, UR16 ;  /* 0x0000001f3f097899 */ /* 0x000fe20008011410 */
[----:B------:R-:W-:Y:S01]  /*1760*/  IMAD.U32 R6, RZ, RZ, UR10 ;  /* 0x0000000aff067e24 */ /* 0x000fe2000f8e00ff */
[----:B------:R-:W-:Y:S01]  /*1770*/  LOP3.LUT R0, R0, 0x1c0, RZ, 0xc0, !PT ;  /* 0x000001c000007812 */ /* 0x000fe200078ec0ff */
[----:B------:R-:W-:Y:S01]  /*1780*/  IMAD.WIDE R10, R10, 0x40, R2 ;  /* 0x000000400a0a7825 */ /* 0x000fe200078e0202 */
[--C-:B------:R-:W-:Y:S01]  /*1790*/  SHF.R.S32.HI R5, RZ, 0x1f, R4.reuse ;  /* 0x0000001fff057819 */ /* 0x100fe20000011404 */
[----:B------:R-:W-:Y:S01]  /*17a0*/  UIMAD UR7, UR10, UR7, UR6 ;  /* 0x000000070a0772a4 */ /* 0x000fe2000f8e0206 */
[----:B------:R-:W-:Y:S01]  /*17b0*/  LOP3.LUT R2, R0, 0x38, R4, 0xf8, !PT ;  /* 0x0000003800027812 */ /* 0x000fe200078ef804 */
[----:B------:R-:W-:Y:S01]  /*17c0*/  UIMAD UR6, UR10, UR5, UR4 ;  /* 0x000000050a0672a4 */ /* 0x000fe2000f8e0204 */
[----:B------:R-:W-:Y:S01]  /*17d0*/  SHF.R.U32.HI R0, RZ, 0x3, R0 ;  /* 0x00000003ff007819 */ /* 0x000fe20000011600 */
[----:B------:R-:W-:Y:S01]  /*17e0*/  USEL UR19, UR16, URZ, !UP1 ;  /* 0x0000003f10137287 */ /* 0x000fe2000c800000 */
[----:B------:R-:W-:Y:S01]  /*17f0*/  IADD3 R19, R13, UR8, RZ ;  /* 0x000000080d137c10 */ /* 0x000fe2000fffe0ff */
[----:B------:R-:W-:Y:S01]  /*1800*/  USEL UR8, UR9, URZ, !UP1 ;  /* 0x0000003f09087287 */ /* 0x000fe2000c800000 */
[----:B------:R-:W-:Y:S01]  /*1810*/  LOP3.LUT R240, R2, R0, RZ, 0x3c, !PT ;  /* 0x0000000002f07212 */ /* 0x000fe200078e3cff */
[----:B------:R-:W-:Y:S01]  /*1820*/  ULDC.64 UR4, c[0x0][0x1e8] ;  /* 0x00007a0000047ab9 */ /* 0x000fe20000000a00 */
[----:B------:R-:W-:Y:S01]  /*1830*/  IMAD.WIDE.U32 R2, R6, c[0x0][0x1e0], R4 ;  /* 0x0000780006027a25 */ /* 0x000fe200078e0004 */
[----:B------:R-:W-:Y:S01]  /*1840*/  UIMAD UR4, UR8, UR4, URZ ;  /* 0x00000004080472a4 */ /* 0x000fe2000f8e023f */
[----:B------:R-:W-:Y:S01]  /*1850*/  IADD3 R17, P0, R248, UR24, RZ ;  /* 0x00000018f8117c10 */ /* 0x000fe2000ff1e0ff */
[----:B------:R-:W-:Y:S01]  /*1860*/  USHF.R.S32.HI UR22, URZ, 0x1f, UR13 ;  /* 0x0000001f3f167899 */ /* 0x000fe2000801140d */
[----:B------:R-:W-:Y:S01]  /*1870*/  IMAD.MOV.U32 R18, RZ, RZ, R12 ;  /* 0x000000ffff127224 */ /* 0x000fe200078e000c */
[----:B------:R-:W-:Y:S01]  /*1880*/  IADD3 R3, R3, UR7, RZ ;  /* 0x0000000703037c10 */ /* 0x000fe2000fffe0ff */
[----:B------:R-:W-:Y:S01]  /*1890*/  IMAD.WIDE.U32 R6, R6, c[0x0][0x1b0], R4 ;  /* 0x00006c0006067a25 */ /* 0x000fe200078e0004 */
[----:B------:R-:W-:Y:S01]  /*18a0*/  IADD3.X R20, R20, UR25, RZ, P0, !PT ;  /* 0x0000001914147c10 */ /* 0x000fe200087fe4ff */
[----:B------:R-:W-:Y:S01]  /*18b0*/  UIMAD UR7, UR19, UR5, UR4 ;  /* 0x00000005130772a4 */ /* 0x000fe2000f8e0204 */
[----:B------:R-:W-:Y:S01]  /*18c0*/  IADD3 R21, R4, 0x40, RZ ;  /* 0x0000004004157810 */ /* 0x000fe20007ffe0ff */
[----:B------:R-:W-:Y:S01]  /*18d0*/  IMAD.U32 R12, RZ, RZ, UR19 ;  /* 0x00000013ff0c7e24 */ /* 0x000fe2000f8e00ff */
[----:B------:R-:W-:Y:S01]  /*18e0*/  ULDC.64 UR4, c[0x0][0x1b8] ;  /* 0x00006e0000047ab9 */ /* 0x000fe20000000a00 */
[----:B------:R-:W-:Y:S01]  /*18f0*/  IADD3 R7, R7, UR6, RZ ;  /* 0x0000000607077c10 */ /* 0x000fe2000fffe0ff */
[----:B------:R-:W-:Y:S01]  /*1900*/  IMAD R0, R20, c[0x0][0x178], RZ ;  /* 0x00005e0014007a24 */ /* 0x000fe200078e02ff */
[----:B------:R-:W-:Y:S01]  /*1910*/  UIMAD UR4, UR8, UR4, URZ ;  /* 0x00000004080472a4 */ /* 0x000fe2000f8e023f */
[----:B------:R-:W-:Y:S01]  /*1920*/  IMAD.WIDE.U32 R2, R12, c[0x0][0x1e8], R2 ;  /* 0x00007a000c027a25 */ /* 0x000fe200078e0002 */
[----:B------:R-:W-:Y:S01]  /*1930*/  UIADD3 UR8, -UR11, UR14, URZ ;  /* 0x0000000e0b087290 */ /* 0x000fe2000fffe13f */
[C---:B------:R-:W-:Y:S01]  /*1940*/  ISETP.GE.AND P6, PT, R4.reuse, c[0x0][0x1cc], PT ;  /* 0x0000730004007a0c */ /* 0x040fe20003fc6270 */
[----:B------:R-:W-:Y:S01]  /*1950*/  UIMAD UR4, UR19, UR5, UR4 ;  /* 0x00000005130472a4 */ /* 0x000fe2000f8e0204 */
[----:B------:R-:W-:Y:S01]  /*1960*/  IMAD R13, R17, c[0x0][0x17c], R0 ;  /* 0x00005f00110d7a24 */ /* 0x000fe200078e0200 */
[----:B------:R-:W-:Y:S01]  /*1970*/  IADD3 R3, R3, UR7, RZ ;  /* 0x0000000703037c10 */ /* 0x000fe2000fffe0ff */
[----:B------:R-:W-:Y:S01]  /*1980*/  IMAD.WIDE.U32 R8, R17, c[0x0][0x178], R4 ;  /* 0x00005e0011087a25 */ /* 0x000fe200078e0004 */
[----:B------:R-:W-:Y:S01]  /*1990*/  IADD3 R22, R4, 0xc0, RZ ;  /* 0x000000c004167810 */ /* 0x000fe20007ffe0ff */
[----:B------:R-:W-:Y:S01]  /*19a0*/  USEL UR10, UR16, URZ, !UP2 ;  /* 0x0000003f100a7287 */ /* 0x000fe2000d000000 */
[----:B------:R-:W-:Y:S01]  /*19b0*/  CS2R R162, SRZ ;  /* 0x0000000000a27805 */ /* 0x000fe2000001ff00 */
[----:B------:R-:W-:Y:S01]  /*19c0*/  IMAD.WIDE.U32 R6, R12, c[0x0][0x1b8], R6 ;  /* 0x00006e000c067a25 */ /* 0x000fe200078e0006 */
[----:B------:R-:W-:Y:S01]  /*19d0*/  USEL UR9, UR9, URZ, !UP2 ;  /* 0x0000003f09097287 */ /* 0x000fe2000d000000 */
[----:B------:R-:W-:Y:S01]  /*19e0*/  CS2R R160, SRZ ;  /* 0x0000000000a07805 */ /* 0x000fe2000001ff00 */
[----:B------:R-:W-:Y:S01]  /*19f0*/  USHF.L.U32 UR19, UR13, 0x6, URZ ;  /* 0x000000060d137899 */ /* 0x000fe2000800063f */
[----:B------:R-:W-:Y:S01]  /*1a00*/  IMAD R0, R11, c[0x0][0x1d8], RZ ;  /* 0x000076000b007a24 */ /* 0x000fe200078e02ff */
[----:B------:R-:W-:Y:S01]  /*1a10*/  IADD3 R7, R7, UR4, RZ ;  /* 0x0000000407077c10 */ /* 0x000fe2000fffe0ff */
[----:B------:R-:W-:Y:S01]  /*1a20*/  IMAD.IADD R9, R9, 0x1, R13 ;  /* 0x0000000109097824 */ /* 0x000fe200078e020d */
[----:B------:R-:W-:Y:S01]  /*1a30*/  ULDC.64 UR4, c[0x0][0x180] ;  /* 0x0000600000047ab9 */ /* 0x000fe20000000a00 */
[C---:B------:R-:W-:Y:S01]  /*1a40*/  IMAD R16, R10.reuse, c[0x0][0x1dc], R0 ;  /* 0x000077000a107a24 */ /* 0x040fe200078e0200 */
[----:B------:R-:W-:Y:S01]  /*1a50*/  UIMAD UR4, UR23, UR4, URZ ;  /* 0x00000004170472a4 */ /* 0x000fe2000f8e023f */
[----:B------:R-:W-:Y:S01]  /*1a60*/  IMAD.WIDE.U32 R12, R10, c[0x0][0x1d8], R2 ;  /* 0x000076000a0c7a25 */ /* 0x000fe200078e0002 */
[----:B------:R-:W-:Y:S01]  /*1a70*/  CS2R R158, SRZ ;  /* 0x00000000009e7805 */ /* 0x000fe2000001ff00 */
[----:B------:R-:W-:Y:S01]  /*1a80*/  CS2R R156, SRZ ;  /* 0x00000000009c7805 */ /* 0x000fe2000001ff00 */
[----:B------:R-:W-:Y:S01]  /*1a90*/  UIMAD UR6, UR17, UR5, UR4 ;  /* 0x00000005110672a4 */ /* 0x000fe2000f8e0204 */
[----:B------:R-:W-:Y:S01]  /*1aa0*/  IMAD R0, R11, c[0x0][0x1a8], RZ ;  /* 0x00006a000b007a24 */ /* 0x000fe200078e02ff */
[----:B------:R-:W-:Y:S01]  /*1ab0*/  LEA R2, P0, R12, c[0x0][0x1c0], 0x1 ;  /* 0x000070000c027a11 */ /* 0x000fe200078008ff */
[----:B------:R-:W-:Y:S01]  /*1ac0*/  IMAD.IADD R3, R13, 0x1, R16 ;  /* 0x000000010d037824 */ /* 0x000fe200078e0210 */
[----:B------:R-:W-:Y:S01]  /*1ad0*/  IADD3 R16, R4, 0x80, RZ ;  /* 0x0000008004107810 */ /* 0x000fe20007ffe0ff */
[C---:B------:R-:W-:Y:S01]  /*1ae0*/  IMAD R0, R10.reuse, c[0x0][0x1ac], R0 ;  /* 0x00006b000a007a24 */ /* 0x040fe200078e0200 */
[----:B------:R-:W-:Y:S01]  /*1af0*/  ULDC.64 UR4, c[0x0][0x178] ;  /* 0x00005e0000047ab9 */ /* 0x000fe20000000a00 */
[----:B------:R-:W-:Y:S01]  /*1b00*/  IMAD.WIDE.U32 R10, R10, c[0x0][0x1a8], R6 ;  /* 0x00006a000a0a7a25 */ /* 0x000fe200078e0006 */
[----:B------:R-:W-:Y:S01]  /*1b10*/  LEA.HI.X R3, R12, c[0x0][0x1c4], R3, 0x1, P0 ;  /* 0x000071000c037a11 */ /* 0x000fe200000f0c03 */
[----:B------:R-:W-:Y:S01]  /*1b20*/  UIMAD.WIDE.U32 UR24, UR13, UR4, URZ ;  /* 0x000000040d1872a5 */ /* 0x000fe2000f8e003f */
[----:B------:R-:W-:Y:S01]  /*1b30*/  ISETP.GE.AND P2, PT, R16, c[0x0][0x1cc], PT ;  /* 0x0000730010007a0c */ /* 0x000fe20003f46270 */
[----:B------:R-:W-:Y:S01]  /*1b40*/  IMAD.IADD R0, R11, 0x1, R0 ;  /* 0x000000010b007824 */ /* 0x000fe200078e0200 */
[C---:B------:R-:W-:Y:S01]  /*1b50*/  LEA R6, P0, R10.reuse, c[0x0][0x190], 0x1 ;  /* 0x000064000a067a11 */ /* 0x040fe200078008ff */
[----:B------:R-:W-:Y:S01]  /*1b60*/  IMAD.U32 R14, RZ, RZ, UR17 ;  /* 0x00000011ff0e7e24 */ /* 0x000fe2000f8e00ff */
[----:B------:R-:W-:Y:S01]  /*1b70*/  UIMAD UR4, UR22, UR4, URZ ;  /* 0x00000004160472a4 */ /* 0x000fe2000f8e023f */
[----:B------:R-:W-:Y:S01]  /*1b80*/  IMAD.MOV.U32 R11, RZ, RZ, c[0x0][0x1dc] ;  /* 0x00007700ff0b7624 */ /* 0x000fe200078e00ff */
[----:B------:R-:W-:Y:S01]  /*1b90*/  LEA.HI.X R7, R10, c[0x0][0x194], R0, 0x1, P0 ;  /* 0x000065000a077a11 */ /* 0x000fe200000f0c00 */
[----:B------:R-:W-:Y:S01]  /*1ba0*/  IMAD.WIDE.U32 R14, R14, c[0x0][0x180], R8 ;  /* 0x000060000e0e7a25 */ /* 0x000fe200078e0008 */
[----:B------:R-:W-:Y:S01]  /*1bb0*/  LEA.HI R10, R34, R166, RZ, 0x6 ;  /* 0x000000a6220a7211 */ /* 0x000fe200078f30ff */
[----:B------:R-:W-:Y:S01]  /*1bc0*/  CS2R R154, SRZ ;  /* 0x00000000009a7805 */ /* 0x000fe2000001ff00 */
[----:B------:R-:W-:Y:S01]  /*1bd0*/  IADD3 R0, -R248, UR8, RZ ;  /* 0x00000008f8007c10 */ /* 0x000fe2000fffe1ff */
[----:B------:R-:W-:Y:S01]  /*1be0*/  IMAD.MOV.U32 R9, RZ, RZ, c[0x0][0x1d8] ;  /* 0x00007600ff097624 */ /* 0x000fe200078e00ff */
[----:B------:R-:W-:Y:S01]  /*1bf0*/  ISETP.GE.AND P0, PT, R21, c[0x0][0x1cc], PT ;  /* 0x0000730015007a0c */ /* 0x000fe20003f06270 */
[----:B------:R-:W-:Y:S01]  /*1c00*/  IMAD.MOV.U32 R36, RZ, RZ, c[0x0][0x1ac] ;  /* 0x00006b00ff247624 */ /* 0x000fe200078e00ff */
[----:B------:R-:W-:Y:S01]  /*1c10*/  SHF.R.S32.HI R23, RZ, 0x6, R10 ;  /* 0x00000006ff177819 */ /* 0x000fe2000001140a */
[----:B------:R-:W-:Y:S01]  /*1c20*/  IMAD.MOV.U32 R12, RZ, RZ, R14 ;  /* 0x000000ffff0c7224 */ /* 0x000fe200078e000e */
[C---:B------:R-:W-:Y:S01]  /*1c30*/  ISETP.LT.OR P4, PT, R0.reuse, 0x1, P6 ;  /* 0x000000010000780c */ /* 0x040fe20003781670 */
[----:B------:R-:W-:Y:S01]  /*1c40*/  IMAD.U32 R14, RZ, RZ, UR10 ;  /* 0x0000000aff0e7e24 */ /* 0x000fe2000f8e00ff */
[----:B------:R-:W-:Y:S01]  /*1c50*/  ISETP.LT.OR P3, PT, R0, 0x1, P0 ;  /* 0x000000010000780c */ /* 0x000fe20000761670 */
[----:B------:R-:W-:Y:S01]  /*1c60*/  IMAD R240, R23, 0x200, R240 ;  /* 0x0000020017f07824 */ /* 0x000fe200078e02f0 */
[C---:B------:R-:W-:Y:S01]  /*1c70*/  LEA R8, P1, R9.reuse, R2, 0x6 ;  /* 0x0000000209087211 */ /* 0x040fe200078230ff */
[----:B------:R-:W-:Y:S01]  /*1c80*/  IMAD.WIDE.U32 R18, R14, c[0x0][0x278], R18 ;  /* 0x00009e000e127a25 */ /* 0x000fe200078e0012 */
[----:B------:R-:W-:Y:S01]  /*1c90*/  ISETP.LT.OR P0, PT, R0, 0x21, P0 ;  /* 0x000000210000780c */ /* 0x000fe20000701670 */
[----:B------:R-:W-:Y:S01]  /*1ca0*/  CS2R R152, SRZ ;  /* 0x0000000000987805 */ /* 0x000fe2000001ff00 */
[----:B------:R-:W-:Y:S01]  /*1cb0*/  LEA.HI.X R9, R9, R3, R11, 0x6, P1 ;  /* 0x0000000309097211 */ /* 0x000fe200008f340b */
[----:B------:R-:W-:Y:S01]  /*1cc0*/  IMAD.MOV.U32 R11, RZ, RZ, c[0x0][0x1a8] ;  /* 0x00006a00ff0b7624 */ /* 0x000fe200078e00ff */
[----:B------:R-:W-:Y:S01]  /*1cd0*/  ISETP.GE.AND P1, PT, R22, c[0x0][0x1cc], PT ;  /* 0x0000730016007a0c */ /* 0x000fe20003f26270 */
[----:B------:R-:W-:Y:S01]  /*1ce0*/  IMAD.SHL.U32 R240, R240, 0x2, RZ ;  /* 0x00000002f0f07824 */ /* 0x000fe200078e00ff */
[----:B------:R-:W-:Y:S01]  /*1cf0*/  IADD3 R13, R15, UR6, RZ ;  /* 0x000000060f0d7c10 */ /* 0x000fe2000fffe0ff */
[----:B------:R-:W-:Y:S01]  /*1d00*/  UIMAD UR6, UR13, UR5, UR4 ;  /* 0x000000050d0672a4 */ /* 0x000fe2000f8e0204 */
[C---:B------:R-:W-:Y:S01]  /*1d10*/  LEA R10, P5, R11.reuse, R6, 0x6 ;  /* 0x000000060b0a7211 */ /* 0x040fe200078a30ff */
[----:B------:R-:W-:Y:S01]  /*1d20*/  IMAD.MOV.U32 R246, RZ, RZ, 0x20 ;  /* 0x00000020fff67424 */ /* 0x000fe200078e00ff */
[----:B------:R-:W-:Y:S01]  /*1d30*/  @!PT LDS RZ, [RZ] ;  /* 0x00000000fffff984 */ /* 0x000fe20000000800 */
[----:B------:R-:W-:Y:S01]  /*1d40*/  @!PT LDS RZ, [RZ] ;  /* 0x00000000fffff984 */ /* 0x000fe20000000800 */
[----:B------:R-:W-:Y:S01]  /*1d50*/  @!PT LDS RZ, [RZ] ;  /* 0x00000000fffff984 */ /* 0x000fe20000000800 */
[----:B------:R1:W-:Y:S01]  /*1d60*/  LDGSTS.E.BYPASS.LTC128B.128 [R240+0x8080], [R2.64], !P4 ;  /* 0x0808000002f07fae */ /* 0x0003e2000e101d54 */
[C---:B------:R-:W-:Y:S01]  /*1d70*/  ISETP.LT.OR P4, PT, R0.reuse, 0x1, P2 ;  /* 0x000000010000780c */ /* 0x040fe20001781670 */
[----:B------:R-:W-:Y:S01]  /*1d80*/  ULDC.64 UR4, c[0x0][0x188] ;  /* 0x0000620000047ab9 */ /* 0x000fe20000000a00 */
[----:B------:R-:W-:Y:S01]  /*1d90*/  LEA.HI.X R11, R11, R7, R36, 0x6, P5 ;  /* 0x000000070b0b7211 */ /* 0x000fe200028f3424 */
[----:B------:R1:W-:Y:S01]  /*1da0*/  LDGSTS.E.BYPASS.LTC128B.128 [R240+0xa080], [R2.64+0x80], !P3 ;  /* 0x0a08008002f07fae */ /* 0x0003e2000d901d54 */
[C---:B------:R-:W-:Y:S01]  /*1db0*/  ISETP.LT.OR P3, PT, R0.reuse, 0x1, P1 ;  /* 0x000000010000780c */ /* 0x040fe20000f61670 */
[----:B------:R-:W-:Y:S01]  /*1dc0*/  UIMAD UR4, UR9, UR4, URZ ;  /* 0x00000004090472a4 */ /* 0x000fe2000f8e023f */
[C---:B------:R-:W-:Y:S01]  /*1dd0*/  ISETP.LT.OR P5, PT, R0.reuse, 0x21, P6 ;  /* 0x000000210000780c */ /* 0x040fe200037a1670 */
[----:B------:R-:W-:Y:S01]  /*1de0*/  UIADD3 UR6, UR25, UR6, URZ ;  /* 0x0000000619067290 */ /* 0x000fe2000fffe03f */
[C---:B------:R-:W-:Y:S01]  /*1df0*/  ISETP.LT.OR P2, PT, R0.reuse, 0x21, P2 ;  /* 0x000000210000780c */ /* 0x040fe20001741670 */
[----:B------:R-:W-:Y:S01]  /*1e00*/  UIMAD UR4, UR10, UR5, UR4 ;  /* 0x000000050a0472a4 */ /* 0x000fe2000f8e0204 */
[----:B------:R-:W-:Y:S01]  /*1e10*/  ISETP.LT.OR P1, PT, R0, 0x21, P1 ;  /* 0x000000210000780c */ /* 0x000fe20000f21670 */
[----:B------:R-:W-:Y:S01]  /*1e20*/  IMAD.WIDE.U32 R38, R14, c[0x0][0x188], R12 ;  /* 0x000062000e267a25 */ /* 0x000fe200078e000c */
[----:B------:R-:W-:Y:S01]  /*1e30*/  CS2R R150, SRZ ;  /* 0x0000000000967805 */ /* 0x000fe2000001ff00 */
[----:B------:R1:W-:Y:S01]  /*1e40*/  LDGSTS.E.BYPASS.LTC128B.128 [R240+0xc080], [R2.64+0x100], !P4 ;  /* 0x0c08010002f07fae */ /* 0x0003e2000e101d54 */
[----:B------:R-:W-:Y:S01]  /*1e50*/  ISETP.GE.AND P4, PT, R4, c[0x0][0x19c], PT ;  /* 0x0000670004007a0c */ /* 0x000fe20003f86270 */
[----:B------:R-:W-:Y:S01]  /*1e60*/  IMAD.WIDE.U32 R12, R17, c[0x0][0x208], R4 ;  /* 0x00008200110c7a25 */ /* 0x000fe200078e0004 */
[----:B------:R-:W-:Y:S01]  /*1e70*/  IADD3 R37, R39, UR4, RZ ;  /* 0x0000000427257c10 */ /* 0x000fe2000fffe0ff */
[----:B------:R1:W-:Y:S01]  /*1e80*/  LDGSTS.E.BYPASS.LTC128B.128 [R240+0xe080], [R2.64+0x180], !P3 ;  /* 0x0e08018002f07fae */ /* 0x0003e2000d901d54 */
[C---:B------:R-:W-:Y:S01]  /*1e90*/  ISETP.GE.AND P3, PT, R21.reuse, c[0x0][0x19c], PT ;  /* 0x0000670015007a0c */ /* 0x040fe20003f66270 */
[----:B------:R-:W-:Y:S01]  /*1ea0*/  ULDC.64 UR4, c[0x0][0x288] ;  /* 0x0000a20000047ab9 */ /* 0x000fe20000000a00 */
[----:B------:R-:W-:Y:S01]  /*1eb0*/  IMAD.MOV.U32 R5, RZ, RZ, c[0x0][0x178] ;  /* 0x00005e00ff057624 */ /* 0x000fe200078e00ff */
[----:B------:R2:W-:Y:S01]  /*1ec0*/  LDGSTS.E.BYPASS.LTC128B.128 [R240+0x9080], [R8.64], !P5 ;  /* 0x0908000008f07fae */ /* 0x0005e2000e901d54 */
[C---:B------:R-:W-:Y:S01]  /*1ed0*/  ISETP.LT.OR P5, PT, R0.reuse, 0x1, P4 ;  /* 0x000000010000780c */ /* 0x040fe200027a1670 */
[----:B------:R-:W-:Y:S01]  /*1ee0*/  UIMAD UR4, UR23, UR4, URZ ;  /* 0x00000004170472a4 */ /* 0x000fe2000f8e023f */
[C---:B------:R-:W-:Y:S01]  /*1ef0*/  ISETP.LT.OR P4, PT, R0.reuse, 0x21, P4 ;  /* 0x000000210000780c */ /* 0x040fe20002781670 */
        /* <DEDUP_REMOVED lines=11> */
[C---:B------:R-:W-:Y:S01]  /*1fb0*/  ISETP.LT.OR P6, PT, R0.reuse, 0x1, P2 ;  /* 0x000000010000780c */ /* 0x040fe200017c1670 */
[----:B------:R3:W-:Y:S01]  /*1fc0*/  LDGSTS.E.BYPASS.LTC128B.128 [R240+0x80], [R6.64], !P5 ;  /* 0x0008000006f07fae */ /* 0x0007e2000e901d54 */
[C---:B------:R-:W-:Y:S01]  /*1fd0*/  ISETP.LT.OR P5, PT, R0.reuse, 0x1, P1 ;  /* 0x000000010000780c */ /* 0x040fe20000fa1670 */
[----:B------:R-:W-:Y:S01]  /*1fe0*/  CS2R R140, SRZ ;  /* 0x00000000008c7805 */ /* 0x000fe2000001ff00 */
[C---:B------:R-:W-:Y:S01]  /*1ff0*/  ISETP.LT.OR P2, PT, R0.reuse, 0x21, P2 ;  /* 0x000000210000780c */ /* 0x040fe20001741670 */
[----:B------:R3:W-:Y:S01]  /*2000*/  LDGSTS.E.BYPASS.LTC128B.128 [R240+0x2080], [R6.64+0x80], !P0 ;  /* 0x0208008006f07fae */ /* 0x0007e2000c101d54 */
[----:B------:R-:W-:Y:S01]  /*2010*/  ISETP.LT.OR P1, PT, R0, 0x21, P1 ;  /* 0x000000210000780c */ /* 0x000fe20000f21670 */
[----:B------:R-:W-:Y:S01]  /*2020*/  CS2R R138, SRZ ;  /* 0x00000000008a7805 */ /* 0x000fe2000001ff00 */
[----:B-1----:R-:W-:Y:S01]  /*2030*/  IMAD.U32 R2, RZ, RZ, UR24 ;  /* 0x00000018ff027e24 */ /* 0x002fe2000f8e00ff */
[----:B------:R1:W-:Y:S01]  /*2040*/  STL.64 [R1], R38 ;  /* 0x0000002601007387 */ /* 0x0003e20000100a00 */
[----:B------:R-:W-:Y:S01]  /*2050*/  IMAD.U32 R3, RZ, RZ, UR25 ;  /* 0x00000019ff037e24 */ /* 0x000fe2000f8e00ff */
[----:B------:R-:W-:Y:S01]  /*2060*/  UIMAD UR25, UR17, UR5, UR4 ;  /* 0x00000005111972a4 */ /* 0x000fe2000f8e0204 */
[----:B------:R-:W-:Y:S01]  /*2070*/  CS2R R136, SRZ ;  /* 0x0000000000887805 */ /* 0x000fe2000001ff00 */
[----:B------:R-:W-:Y:S01]  /*2080*/  LEA R3, P0, R2, R38, 0x6 ;  /* 0x0000002602037211 */ /* 0x000fe200078030ff */
[----:B------:R3:W-:Y:S01]  /*2090*/  LDGSTS.E.BYPASS.LTC128B.128 [R240+0x4080], [R6.64+0x100], !P6 ;  /* 0x0408010006f07fae */ /* 0x0007e2000f101d54 */
[----:B------:R-:W-:Y:S01]  /*20a0*/  ISETP.GE.AND P6, PT, R4, c[0x0][0x16c], PT ;  /* 0x00005b0004007a0c */ /* 0x000fe20003fc6270 */
[----:B------:R-:W-:Y:S01]  /*20b0*/  ULDC.64 UR4, c[0x0][0x238] ;  /* 0x00008e0000047ab9 */ /* 0x000fe20000000a00 */
[----:B------:R-:W-:Y:S01]  /*20c0*/  CS2R R134, SRZ ;  /* 0x0000000000867805 */ /* 0x000fe2000001ff00 */
[----:B------:R3:W-:Y:S01]  /*20d0*/  LDGSTS.E.BYPASS.LTC128B.128 [R240+0x6080], [R6.64+0x180], !P5 ;  /* 0x0608018006f07fae */ /* 0x0007e2000e901d54 */
[----:B------:R-:W-:Y:S01]  /*20e0*/  ISETP.GE.AND P5, PT, R16, c[0x0][0x16c], PT ;  /* 0x00005b0010007a0c */ /* 0x000fe20003fa6270 */
[----:B------:R-:W-:Y:S01]  /*20f0*/  UIMAD UR4, UR23, UR4, URZ ;  /* 0x00000004170472a4 */ /* 0x000fe2000f8e023f */
[----:B------:R-:W-:Y:S01]  /*2100*/  CS2R R132, SRZ ;  /* 0x0000000000847805 */ /* 0x000fe2000001ff00 */
[----:B------:R4:W-:Y:S01]  /*2110*/  LDGSTS.E.BYPASS.LTC128B.128 [R240+0x1080], [R10.64], !P4 ;  /* 0x010800000af07fae */ /* 0x0009e2000e101d54 */
[----:B------:R-:W-:Y:S01]  /*2120*/  CS2R R130, SRZ ;  /* 0x0000000000827805 */ /* 0x000fe2000001ff00 */
[----:B--2---:R-:W-:Y:S01]  /*2130*/  IMAD.U32 R8, RZ, RZ, UR6 ;  /* 0x00000006ff087e24 */ /* 0x004fe2000f8e00ff */
[----:B------:R-:W-:Y:S01]  /*2140*/  ULDC.64 UR6, c[0x0][0x210] ;  /* 0x0000840000067ab9 */ /* 0x000fe20000000a00 */
[----:B------:R4:W-:Y:S01]  /*2150*/  LDGSTS.E.BYPASS.LTC128B.128 [R240+0x3080], [R10.64+0x80], !P3 ;  /* 0x030800800af07fae */ /* 0x0009e2000d901d54 */
[----:B------:R-:W-:Y:S01]  /*2160*/  ISETP.GE.AND P3, PT, R21, c[0x0][0x16c], PT ;  /* 0x00005b0015007a0c */ /* 0x000fe20003f66270 */
[----:B------:R-:W-:Y:S01]  /*2170*/  UIMAD UR6, UR23, UR6, URZ ;  /* 0x00000006170672a4 */ /* 0x000fe2000f8e023f */
[----:B------:R-:W-:Y:S01]  /*2180*/  LEA.HI.X R0, R2, R37, R8, 0x6, P0 ;  /* 0x0000002502007211 */ /* 0x000fe200000f3408 */
[----:B------:R4:W-:Y:S01]  /*2190*/  LDGSTS.E.BYPASS.LTC128B.128 [R240+0x5080], [R10.64+0x100], !P2 ;  /* 0x050801000af07fae */ /* 0x0009e2000d101d54 */
[C---:B------:R-:W-:Y:S01]  /*21a0*/  LEA R2, P0, R3.reuse, c[0x0][0x160], 0x1 ;  /* 0x0000580003027a11 */ /* 0x040fe200078008ff */
[----:B------:R-:W-:Y:S01]  /*21b0*/  IMAD R9, R20, c[0x0][0x208], RZ ;  /* 0x0000820014097a24 */ /* 0x000fe200078e02ff */
[----:B------:R-:W-:Y:S01]  /*21c0*/  UIMAD UR24, UR17, UR7, UR6 ;  /* 0x00000007111872a4 */ /* 0x000fe2000f8e0206 */
[----:B------:R4:W-:Y:S01]  /*21d0*/  LDGSTS.E.BYPASS.LTC128B.128 [R240+0x7080], [R10.64+0x180], !P1 ;  /* 0x070801800af07fae */ /* 0x0009e2000c901d54 */
[----:B------:R-:W-:Y:S01]  /*21e0*/  LEA.HI.X R3, R3, c[0x0][0x164], R0, 0x1, P0 ;  /* 0x0000590003037a11 */ /* 0x000fe200000f0c00 */
[----:B------:R-:W-:Y:S01]  /*21f0*/  IMAD.U32 R0, RZ, RZ, UR19 ;  /* 0x00000013ff007e24 */ /* 0x000fe2000f8e00ff */
[----:B------:R-:W-:Y:S01]  /*2200*/  ISETP.GT.AND P0, PT, R166, 0xf, PT ;  /* 0x0000000fa600780c */ /* 0x000fe20003f04270 */
[----:B------:R-:W-:Y:S01]  /*2210*/  ULDC.64 UR6, c[0x0][0x278] ;  /* 0x00009e0000067ab9 */ /* 0x000fe20000000a00 */
[----:B------:R-:W0:Y:S01]  /*2220*/  LDGDEPBAR ;  /* 0x00000000000079af */ /* 0x000e220000000000 */
[----:B------:R-:W-:Y:S01]  /*2230*/  UIMAD UR6, UR9, UR6, URZ ;  /* 0x00000006090672a4 */ /* 0x000fe2000f8e023f */
[----:B------:R-:W-:Y:S01]  /*2240*/  IADD3 R0, -R0, UR15, -R248 ;  /* 0x0000000f00007c10 */ /* 0x000fe2000fffe9f8 */
[----:B------:R-:W-:Y:S01]  /*2250*/  IMAD R9, R17, c[0x0][0x20c], R9 ;  /* 0x0000830011097a24 */ /* 0x000fe200078e0209 */
[----:B------:R-:W-:Y:S01]  /*2260*/  USHF.R.S32.HI UR23, URZ, 0x1f, UR19 ;  /* 0x0000001f3f177899 */ /* 0x000fe20008011413 */
[----:B------:R-:W-:Y:S01]  /*2270*/  STL [R1+0x8], R37 ;  /* 0x0000082501007387 */ /* 0x000fe20000100800 */
[C---:B------:R-:W-:Y:S01]  /*2280*/  ISETP.LT.OR P2, PT, R0.reuse, 0x1, P6 ;  /* 0x000000010000780c */ /* 0x040fe20003741670 */
[----:B------:R-:W-:Y:S01]  /*2290*/  UIMAD UR7, UR10, UR7, UR6 ;  /* 0x000000070a0772a4 */ /* 0x000fe2000f8e0206 */
[C---:B------:R-:W-:Y:S01]  /*22a0*/  ISETP.LT.OR P4, PT, R0.reuse, 0x1, P3 ;  /* 0x000000010000780c */ /* 0x040fe20001f81670 */
[----:B---3--:R-:W-:Y:S01]  /*22b0*/  IMAD.IADD R7, R13, 0x1, R9 ;  /* 0x000000010d077824 */ /* 0x008fe200078e0209 */
[C---:B------:R-:W-:Y:S01]  /*22c0*/  ISETP.LT.OR P1, PT, R0.reuse, 0x1, P5 ;  /* 0x000000010000780c */ /* 0x040fe20002f21670 */
[----:B------:R-:W-:Y:S01]  /*22d0*/  IMAD.MOV.U32 R6, RZ, RZ, R12 ;  /* 0x000000ffff067224 */ /* 0x000fe200078e000c */
[----:B------:R-:W-:Y:S01]  /*22e0*/  UIMAD UR26, UR17, UR5, UR4 ;  /* 0x00000005111a72a4 */ /* 0x000fe2000f8e0204 */
[----:B------:R-:W-:Y:S01]  /*22f0*/  IADD3 R15, R19, UR7, RZ ;  /* 0x00000007130f7c10 */ /* 0x000fe2000fffe0ff */
[----:B------:R-:W-:Y:S01]  /*2300*/  ULDC.64 UR6, c[0x0][0x208] ;  /* 0x0000820000067ab9 */ /* 0x000fe20000000a00 */
[----:B------:R-:W-:Y:S01]  /*2310*/  ISETP.LT.OR P5, PT, R0, 0x21, P5 ;  /* 0x000000210000780c */ /* 0x000fe20002fa1670 */
[----:B------:R-:W-:Y:S01]  /*2320*/  UIMAD UR22, UR22, UR6, URZ ;  /* 0x00000006161672a4 */ /* 0x000fe2000f8e023f */
[----:B------:R2:W-:Y:S01]  /*2330*/  STL.64 [R1+0x18], R18 ;  /* 0x0000181201007387 */ /* 0x0005e20000100a00 */
[----:B------:R-:W-:Y:S01]  /*2340*/  ULDC.64 UR4, c[0x0][0x218] ;  /* 0x0000860000047ab9 */ /* 0x000fe20000000a00 */
[----:B------:R-:W-:Y:S01]  /*2350*/  @!P0 IMAD.SHL.U32 R13, R166, 0x10, RZ ;  /* 0x00000010a60d8824 */ /* 0x000fe200078e00ff */
[----:B------:R-:W-:Y:S01]  /*2360*/  UIMAD.WIDE.U32 UR28, UR13, UR6, URZ ;  /* 0x000000060d1c72a5 */ /* 0x000fe2000f8e003f */
[----:B------:R3:W-:Y:S01]  /*2370*/  LDGSTS.E.BYPASS.LTC128B.128 [R240+0x10080], [R2.64], !P2 ;  /* 0x1008000002f07fae */ /* 0x0007e2000d101d54 */
[----:B----4-:R-:W-:Y:S01]  /*2380*/  IMAD.MOV.U32 R10, RZ, RZ, c[0x0][0x17c] ;  /* 0x00005f00ff0a7624 */ /* 0x010fe200078e00ff */
[C---:B------:R-:W-:Y:S01]  /*2390*/  LEA R8, P2, R5.reuse, R2, 0x6 ;  /* 0x0000000205087211 */ /* 0x040fe200078430ff */
[----:B------:R-:W-:Y:S01]  /*23a0*/  UIMAD UR22, UR13, UR7, UR22 ;  /* 0x000000070d1672a4 */ /* 0x000fe2000f8e0216 */
[----:B------:R3:W-:Y:S01]  /*23b0*/  LDGSTS.E.BYPASS.LTC128B.128 [R240+0x12080], [R2.64+0x80], !P4 ;  /* 0x1208008002f07fae */ /* 0x0007e2000e101d54 */
[----:B------:R-:W-:Y:S01]  /*23c0*/  ISETP.GE.AND P4, PT, R22, c[0x0][0x16c], PT ;  /* 0x00005b0016007a0c */ /* 0x000fe20003f86270 */
[----:B------:R-:W-:Y:S01]  /*23d0*/  UIMAD UR4, UR9, UR4, URZ ;  /* 0x00000004090472a4 */ /* 0x000fe2000f8e023f */
[----:B------:R-:W-:Y:S01]  /*23e0*/  LEA.HI.X R9, R5, R3, R10, 0x6, P2 ;  /* 0x0000000305097211 */ /* 0x000fe200010f340a */
[----:B------:R-:W-:Y:S01]  /*23f0*/  IMAD.U32 R5, RZ, RZ, UR17 ;  /* 0x00000011ff057e24 */ /* 0x000fe2000f8e00ff */
[----:B------:R-:W-:Y:S01]  /*2400*/  ISETP.LT.OR P2, PT, R0, 0x1, P4 ;  /* 0x000000010000780c */ /* 0x000fe20002741670 */
[----:B------:R3:W-:Y:S01]  /*2410*/  LDGSTS.E.BYPASS.LTC128B.128 [R240+0x14080], [R2.64+0x100], !P1 ;  /* 0x1408010002f07fae */ /* 0x0007e2000c901d54 */
[----:B------:R-:W-:Y:S01]  /*2420*/  @!P0 IADD3 R11, P1, R18, UR19, RZ ;  /* 0x00000013120b8c10 */ /* 0x000fe2000ff3e0ff */
[----:B------:R-:W-:Y:S01]  /*2430*/  IMAD.WIDE.U32 R6, R5, c[0x0][0x210], R6 ;  /* 0x0000840005067a25 */ /* 0x000fe200078e0006 */
[C---:B------:R-:W-:Y:S01]  /*2440*/  ISETP.LT.OR P4, PT, R0.reuse, 0x21, P4 ;  /* 0x000000210000780c */ /* 0x040fe20002781670 */
[----:B------:R-:W-:Y:S01]  /*2450*/  UIADD3 UR22, UR29, UR22, URZ ;  /* 0x000000161d167290 */ /* 0x000fe2000fffe03f */
[----:B------:R-:W-:Y:S01]  /*2460*/  @!P0 IADD3.X R5, R15, UR23, RZ, P1, !PT ;  /* 0x000000170f058c10 */ /* 0x000fe20008ffe4ff */
[----:B------:R-:W-:Y:S01]  /*2470*/  UIMAD UR4, UR10, UR5, UR4 ;  /* 0x000000050a0472a4 */ /* 0x000fe2000f8e0204 */
[----:B------:R-:W-:Y:S01]  /*2480*/  @!P0 LEA R10, P1, R11, c[0x0][0x258], 0x2 ;  /* 0x000096000b0a8a11 */ /* 0x000fe200078210ff */
[----:B------:R4:W-:Y:S01]  /*2490*/  STL [R1+0x24], R15 ;  /* 0x0000240f01007387 */ /* 0x0009e20000100800 */
[----:B------:R-:W-:Y:S01]  /*24a0*/  IADD3 R7, R7, UR24, RZ ;  /* 0x0000001807077c10 */ /* 0x000fe2000fffe0ff */
[----:B------:R-:W-:Y:S01]  /*24b0*/  IMAD.U32 R12, RZ, RZ, UR22 ;  /* 0x00000016ff0c7e24 */ /* 0x000fe2000f8e00ff */
[----:B------:R-:W-:Y:S01]  /*24c0*/  @!P0 LEA.HI.X R11, R11, c[0x0][0x25c], R5, 0x2, P1 ;  /* 0x000097000b0b8a11 */ /* 0x000fe200008f1405 */
[----:B------:R3:W-:Y:S01]  /*24d0*/  LDGSTS.E.BYPASS.LTC128B.128 [R240+0x16080], [R2.64+0x180], !P2 ;  /* 0x1608018002f07fae */ /* 0x0007e2000d101d54 */
[----:B------:R-:W-:Y:S01]  /*24e0*/  ISETP.LT.OR P1, PT, R0, 0x21, P6 ;  /* 0x000000210000780c */ /* 0x000fe20003721670 */
[----:B------:R-:W-:Y:S01]  /*24f0*/  IMAD.WIDE.U32 R250, R14, c[0x0][0x218], R6 ;  /* 0x000086000efa7a25 */ /* 0x000fe200078e0006 */
[----:B------:R-:W-:Y:S01]  /*2500*/  ISETP.LT.OR P2, PT, R0, 0x21, P3 ;  /* 0x000000210000780c */ /* 0x000fe20001f41670 */
[----:B------:R-:W-:Y:S01]  /*2510*/  CS2R R128, SRZ ;  /* 0x0000000000807805 */ /* 0x000fe2000001ff00 */
[C---:B------:R-:W-:Y:S01]  /*2520*/  ISETP.GE.AND P3, PT, R4.reuse, c[0x0][0x16c], PT ;  /* 0x00005b0004007a0c */ /* 0x040fe20003f66270 */
[----:B------:R-:W-:Y:S01]  /*2530*/  IMAD.MOV.U32 R6, RZ, RZ, R26 ;  /* 0x000000ffff067224 */ /* 0x000fe200078e001a */
[C---:B------:R-:W-:Y:S01]  /*2540*/  ISETP.GE.AND P6, PT, R4.reuse, c[0x0][0x1fc], PT ;  /* 0x00007f0004007a0c */ /* 0x040fe20003fc6270 */
[----:B------:R-:W-:Y:S01]  /*2550*/  CS2R R126, SRZ ;  /* 0x00000000007e7805 */ /* 0x000fe2000001ff00 */
[----:B------:R-:W-:Y:S01]  /*2560*/  IADD3 R252, R251, UR4, RZ ;  /* 0x00000004fbfc7c10 */ /* 0x000fe2000fffe0ff */
[----:B------:R-:W-:Y:S01]  /*2570*/  ULDC.64 UR4, c[0x0][0x290] ;  /* 0x0000a40000047ab9 */ /* 0x000fe20000000a00 */
[----:B------:R-:W-:Y:S01]  /*2580*/  IADD3 R5, R25, UR26, RZ ;  /* 0x0000001a19057c10 */ /* 0x000fe2000fffe0ff */
[----:B------:R-:W-:Y:S01]  /*2590*/  UIMAD UR4, UR9, UR4, URZ ;  /* 0x00000004090472a4 */ /* 0x000fe2000f8e023f */
[----:B------:R-:W-:Y:S01]  /*25a0*/  IADD3 R7, R27, UR25, RZ ;  /* 0x000000191b077c10 */ /* 0x000fe2000fffe0ff */
[----:B------:R5:W-:Y:S01]  /*25b0*/  LDGSTS.E.BYPASS.LTC128B.128 [R240+0x11080], [R8.64], !P1 ;  /* 0x1108000008f07fae */ /* 0x000be2000c901d54 */
[----:B------:R-:W-:Y:S01]  /*25c0*/  ISETP.GE.AND P1, PT, R4, c[0x0][0x1fc], PT ;  /* 0x00007f0004007a0c */ /* 0x000fe20003f26270 */
[----:B------:R-:W-:Y:S01]  /*25d0*/  IMAD.MOV.U32 R4, RZ, RZ, R24 ;  /* 0x000000ffff047224 */ /* 0x000fe200078e0018 */
[----:B------:R-:W-:Y:S01]  /*25e0*/  SEL R24, RZ, 0x1, P3 ;  /* 0x00000001ff187807 */ /* 0x000fe20001800000 */
[----:B------:R5:W-:Y:S01]  /*25f0*/  LDGSTS.E.BYPASS.LTC128B.128 [R240+0x13080], [R8.64+0x80], !P2 ;  /* 0x1308008008f07fae */ /* 0x000be2000d101d54 */
[----:B------:R-:W-:Y:S01]  /*2600*/  ISETP.GE.AND P3, PT, R16, c[0x0][0x16c], PT ;  /* 0x00005b0010007a0c */ /* 0x000fe20003f66270 */
[----:B------:R-:W-:Y:S01]  /*2610*/  IMAD.WIDE.U32 R164, R14, c[0x0][0x240], R4 ;  /* 0x000090000ea47a25 */ /* 0x000fe200078e0004 */
[----:B------:R-:W-:Y:S01]  /*2620*/  SEL R25, RZ, 0x1, P1 ;  /* 0x00000001ff197807 */ /* 0x000fe20000800000 */
[----:B------:R5:W-:Y:S01]  /*2630*/  LDGSTS.E.BYPASS.LTC128B.128 [R240+0x15080], [R8.64+0x100], !P5 ;  /* 0x1508010008f07fae */ /* 0x000be2000e901d54 */
[C---:B------:R-:W-:Y:S01]  /*2640*/  ISETP.GE.AND P5, PT, R21.reuse, c[0x0][0x1fc], PT ;  /* 0x00007f0015007a0c */ /* 0x040fe20003fa6270 */
[----:B------:R-:W-:Y:S01]  /*2650*/  IMAD.SHL.U32 R5, R248, 0x8, RZ ;  /* 0x00000008f8057824 */ /* 0x000fe200078e00ff */
[----:B------:R-:W-:Y:S01]  /*2660*/  UIMAD UR4, UR10, UR5, UR4 ;  /* 0x000000050a0472a4 */ /* 0x000fe2000f8e0204 */
[----:B------:R5:W-:Y:S01]  /*2670*/  LDGSTS.E.BYPASS.LTC128B.128 [R240+0x17080], [R8.64+0x180], !P4 ;  /* 0x1708018008f07fae */ /* 0x000be2000e101d54 */
[----:B---3--:R-:W-:Y:S01]  /*2680*/  IMAD.U32 R2, RZ, RZ, UR28 ;  /* 0x0000001cff027e24 */ /* 0x008fe2000f8e00ff */
[C---:B------:R-:W-:Y:S01]  /*2690*/  ISETP.GE.AND P4, PT, R21.reuse, c[0x0][0x16c], PT ;  /* 0x00005b0015007a0c */ /* 0x040fe20003f86270 */
[----:B------:R-:W-:Y:S01]  /*26a0*/  IMAD.U32 R3, RZ, RZ, UR29 ;  /* 0x0000001dff037e24 */ /* 0x000fe2000f8e00ff */
[----:B------:R3:W-:Y:S01]  /*26b0*/  @!P0 LDGSTS.E.BYPASS.LTC128B.128 [R13+0x20080], [R10.64] ;  /* 0x200800000a0d8fae */ /* 0x0007e2000b901d54 */
[----:B-1----:R-:W-:Y:S01]  /*26c0*/  IMAD.WIDE.U32 R38, R14, c[0x0][0x290], R6 ;  /* 0x0000a4000e267a25 */ /* 0x002fe200078e0006 */
[C---:B------:R-:W-:Y:S01]  /*26d0*/  LEA R3, P2, R2.reuse, R250, 0x6 ;  /* 0x000000fa02037211 */ /* 0x040fe200078430ff */
[----:B------:R-:W-:Y:S01]  /*26e0*/  CS2R R124, SRZ ;  /* 0x00000000007c7805 */ /* 0x000fe2000001ff00 */
[----:B--2---:R-:W-:Y:S01]  /*26f0*/  SEL R19, RZ, 0xffffffff, P4 ;  /* 0xffffffffff137807 */ /* 0x004fe20002000000 */
[----:B------:R-:W0:Y:S01]  /*2700*/  LDGDEPBAR ;  /* 0x00000000000079af */ /* 0x000e220000000000 */
[----:B------:R-:W-:Y:S01]  /*2710*/  LEA.HI.X R12, R2, R252, R12, 0x6, P2 ;  /* 0x000000fc020c7211 */ /* 0x000fe200010f340c */
[----:B------:R-:W-:Y:S01]  /*2720*/  IMAD.SHL.U32 R6, R236, 0x10, RZ ;  /* 0x00000010ec067824 */ /* 0x000fe200078e00ff */
[----:B------:R-:W-:Y:S01]  /*2730*/  ISETP.GE.AND P2, PT, R21, c[0x0][0x1fc], PT ;  /* 0x00007f0015007a0c */ /* 0x000fe20003f46270 */
[----:B------:R-:W-:Y:S01]  /*2740*/  IMAD.U32 R14, RZ, RZ, UR6 ;  /* 0x00000006ff0e7e24 */ /* 0x000fe2000f8e00ff */
[----:B------:R-:W-:Y:S01]  /*2750*/  SEL R21, RZ, 0x4, P3 ;  /* 0x00000004ff157807 */ /* 0x000fe20001800000 */
[----:B----4-:R-:W-:Y:S01]  /*2760*/  IMAD.U32 R15, RZ, RZ, UR7 ;  /* 0x00000007ff0f7e24 */ /* 0x010fe2000f8e00ff */
[----:B------:R-:W-:Y:S01]  /*2770*/  ISETP.GE.AND P4, PT, R22, c[0x0][0x16c], PT ;  /* 0x00005b0016007a0c */ /* 0x000fe20003f86270 */
[----:B------:R1:W-:Y:S01]  /*2780*/  STL.64 [R1+0x10], R38 ;  /* 0x0000102601007387 */ /* 0x0003e20000100a00 */
[----:B------:R-:W-:Y:S01]  /*2790*/  ISETP.GE.AND P3, PT, R16, c[0x0][0x1fc], PT ;  /* 0x00007f0010007a0c */ /* 0x000fe20003f66270 */
[----:B------:R-:W-:Y:S01]  /*27a0*/  CS2R R122, SRZ ;  /* 0x00000000007a7805 */ /* 0x000fe2000001ff00 */
[----:B------:R-:W-:Y:S01]  /*27b0*/  SEL R20, RZ, 0xffffffff, P2 ;  /* 0xffffffffff147807 */ /* 0x000fe20001000000 */
[----:B------:R-:W-:Y:S01]  /*27c0*/  STL.64 [R1+0x28], R164 ;  /* 0x000028a401007387 */ /* 0x000fe20000100a00 */
[----:B------:R-:W-:Y:S01]  /*27d0*/  SEL R243, RZ, 0x8, P4 ;  /* 0x00000008fff37807 */ /* 0x000fe20002000000 */
[----:B------:R-:W-:Y:S01]  /*27e0*/  CS2R R120, SRZ ;  /* 0x0000000000787805 */ /* 0x000fe2000001ff00 */
[C---:B------:R-:W-:Y:S01]  /*27f0*/  LEA R2, P1, R3.reuse, c[0x0][0x1f0], 0x1 ;  /* 0x00007c0003027a11 */ /* 0x040fe200078208ff */
[----:B------:R-:W-:Y:S01]  /*2800*/  CS2R R118, SRZ ;  /* 0x0000000000767805 */ /* 0x000fe2000001ff00 */
[----:B------:R-:W-:Y:S01]  /*2810*/  ISETP.LT.OR P2, PT, R0, 0x1, P6 ;  /* 0x000000010000780c */ /* 0x000fe20003741670 */
[----:B------:R-:W-:Y:S01]  /*2820*/  CS2R R116, SRZ ;  /* 0x0000000000747805 */ /* 0x000fe2000001ff00 */
[----:B------:R-:W-:Y:S01]  /*2830*/  SEL R242, RZ, 0x4, P3 ;  /* 0x00000004fff27807 */ /* 0x000fe20001800000 */
[----:B------:R-:W-:Y:S01]  /*2840*/  CS2R R114, SRZ ;  /* 0x0000000000727805 */ /* 0x000fe2000001ff00 */
[----:B------:R-:W-:Y:S01]  /*2850*/  ISETP.GE.AND P4, PT, R16, c[0x0][0x1fc], PT ;  /* 0x00007f0010007a0c */ /* 0x000fe20003f86270 */
[----:B------:R-:W-:Y:S01]  /*2860*/  CS2R R112, SRZ ;  /* 0x0000000000707805 */ /* 0x000fe2000001ff00 */
[----:B------:R-:W-:Y:S01]  /*2870*/  ISETP.LT.OR P3, PT, R0, 0x1, P5 ;  /* 0x000000010000780c */ /* 0x000fe20002f61670 */
[----:B------:R-:W-:Y:S01]  /*2880*/  CS2R R110, SRZ ;  /* 0x00000000006e7805 */ /* 0x000fe2000001ff00 */
[----:B-----5:R-:W-:Y:S01]  /*2890*/  LOP3.LUT R9, R32, 0xffffffe0, RZ, 0xc0, !PT ;  /* 0xffffffe020097812 */ /* 0x020fe200078ec0ff */
[----:B------:R-:W-:Y:S01]  /*28a0*/  CS2R R108, SRZ ;  /* 0x00000000006c7805 */ /* 0x000fe2000001ff00 */
[----:B------:R-:W-:Y:S01]  /*28b0*/  LEA.HI.X R3, R3, c[0x0][0x1f4], R12, 0x1, P1 ;  /* 0x00007d0003037a11 */ /* 0x000fe200008f0c0c */
[----:B------:R-:W-:Y:S01]  /*28c0*/  CS2R R106, SRZ ;  /* 0x00000000006a7805 */ /* 0x000fe2000001ff00 */
[----:B------:R-:W-:Y:S01]  /*28d0*/  ISETP.LT.OR P1, PT, R0, 0x1, P4 ;  /* 0x000000010000780c */ /* 0x000fe20002721670 */
[----:B------:R-:W-:Y:S01]  /*28e0*/  IMAD.IADD R9, R166, 0x1, -R9 ;  /* 0x00000001a6097824 */ /* 0x000fe200078e0a09 */
[----:B------:R-:W-:Y:S01]  /*28f0*/  LOP3.LUT R8, R33, 0xfffffff0, RZ, 0xc0, !PT ;  /* 0xfffffff021087812 */ /* 0x000fe200078ec0ff */
[----:B------:R2:W-:Y:S01]  /*2900*/  LDGSTS.E.BYPASS.LTC128B.128 [R240+0x18080], [R2.64], !P2 ;  /* 0x1808000002f07fae */ /* 0x0005e2000d101d54 */
[----:B------:R-:W-:Y:S01]  /*2910*/  ISETP.LT.OR P6, PT, R0, 0x21, P6 ;  /* 0x000000210000780c */ /* 0x000fe200037c1670 */
[----:B------:R-:W-:Y:S01]  /*2920*/  CS2R R104, SRZ ;  /* 0x0000000000687805 */ /* 0x000fe2000001ff00 */
[----:B---3--:R-:W-:Y:S01]  /*2930*/  SHF.R.S32.HI R11, RZ, 0x1f, R9 ;  /* 0x0000001fff0b7819 */ /* 0x008fe20000011409 */
[----:B------:R2:W-:Y:S01]  /*2940*/  LDGSTS.E.BYPASS.LTC128B.128 [R240+0x1a080], [R2.64+0x80], !P3 ;  /* 0x1a08008002f07fae */ /* 0x0005e2000d901d54 */
[----:B------:R-:W-:Y:S01]  /*2950*/  IMAD.IADD R8, R166, 0x1, -R8 ;  /* 0x00000001a6087824 */ /* 0x000fe200078e0a08 */
[----:B------:R-:W-:Y:S01]  /*2960*/  ISETP.GE.AND P3, PT, R22, c[0x0][0x1fc], PT ;  /* 0x00007f0016007a0c */ /* 0x000fe20003f66270 */
[----:B------:R-:W-:Y:S01]  /*2970*/  CS2R R102, SRZ ;  /* 0x0000000000667805 */ /* 0x000fe2000001ff00 */
[----:B------:R-:W-:Y:S01]  /*2980*/  LEA.HI R13, R11, R9, RZ, 0x2 ;  /* 0x000000090b0d7211 */ /* 0x000fe200078f10ff */
[----:B------:R-:W-:Y:S01]  /*2990*/  CS2R R100, SRZ ;  /* 0x0000000000647805 */ /* 0x000fe2000001ff00 */
[----:B------:R2:W-:Y:S01]  /*29a0*/  LDGSTS.E.BYPASS.LTC128B.128 [R240+0x1c080], [R2.64+0x100], !P1 ;  /* 0x1c08010002f07fae */ /* 0x0005e2000c901d54 */
[C---:B------:R-:W-:Y:S01]  /*29b0*/  ISETP.LT.OR P1, PT, R0.reuse, 0x1, P3 ;  /* 0x000000010000780c */ /* 0x040fe20001f21670 */
[----:B------:R-:W-:Y:S01]  /*29c0*/  CS2R R98, SRZ ;  /* 0x0000000000627805 */ /* 0x000fe2000001ff00 */
[----:B------:R-:W-:Y:S01]  /*29d0*/  SHF.R.S32.HI R12, RZ, 0x1f, R8 ;  /* 0x0000001fff0c7819 */ /* 0x000fe20000011408 */
[----:B------:R-:W-:Y:S01]  /*29e0*/  CS2R R96, SRZ ;  /* 0x0000000000607805 */ /* 0x000fe2000001ff00 */
[----:B------:R-:W-:Y:S01]  /*29f0*/  LOP3.LUT R4, R13, 0x7ffffffc, RZ, 0xc0, !PT ;  /* 0x7ffffffc0d047812 */ /* 0x000fe200078ec0ff */
[----:B------:R-:W-:Y:S01]  /*2a00*/  CS2R R94, SRZ ;  /* 0x00000000005e7805 */ /* 0x000fe2000001ff00 */
[C---:B------:R-:W-:Y:S01]  /*2a10*/  ISETP.LT.OR P5, PT, R0.reuse, 0x21, P5 ;  /* 0x000000210000780c */ /* 0x040fe20002fa1670 */
[----:B------:R-:W-:Y:S01]  /*2a20*/  CS2R R92, SRZ ;  /* 0x00000000005c7805 */ /* 0x000fe2000001ff00 */
[C---:B------:R-:W-:Y:S01]  /*2a30*/  ISETP.LT.OR P4, PT, R0.reuse, 0x21, P4 ;  /* 0x000000210000780c */ /* 0x040fe20002781670 */
[----:B------:R-:W-:Y:S01]  /*2a40*/  CS2R R90, SRZ ;  /* 0x00000000005a7805 */ /* 0x000fe2000001ff00 */
[----:B------:R-:W-:Y:S01]  /*2a50*/  ISETP.LT.OR P3, PT, R0, 0x21, P3 ;  /* 0x000000210000780c */ /* 0x000fe20001f61670 */
[----:B------:R-:W-:Y:S01]  /*2a60*/  IMAD.SHL.U32 R0, R29, 0x40, RZ ;  /* 0x000000401d007824 */ /* 0x000fe200078e00ff */
[----:B------:R-:W-:Y:S01]  /*2a70*/  LEA.HI R230, R12, R8, RZ, 0x3 ;  /* 0x000000080ce67211 */ /* 0x000fe200078f18ff */
[----:B------:R-:W-:Y:S01]  /*2a80*/  IMAD.IADD R12, R9, 0x1, -R4 ;  /* 0x00000001090c7824 */ /* 0x000fe200078e0a04 */
[----:B------:R-:W-:Y:S01]  /*2a90*/  LOP3.LUT R5, R5, 0x8, RZ, 0xc0, !PT ;  /* 0x0000000805057812 */ /* 0x000fe200078ec0ff */
[----:B------:R-:W-:Y:S01]  /*2aa0*/  IMAD.SHL.U32 R9, R23, 0x8, RZ ;  /* 0x0000000817097824 */ /* 0x000fe200078e00ff */
[----:B------:R-:W-:Y:S01]  /*2ab0*/  LOP3.LUT R4, R0, 0x1c0, RZ, 0xc0, !PT ;  /* 0x000001c000047812 */ /* 0x000fe200078ec0ff */
[----:B------:R2:W-:Y:S01]  /*2ac0*/  LDGSTS.E.BYPASS.LTC128B.128 [R240+0x1e080], [R2.64+0x180], !P1 ;  /* 0x1e08018002f07fae */ /* 0x0005e2000c901d54 */
[----:B------:R-:W-:Y:S01]  /*2ad0*/  LEA.HI R0, R34, R166, RZ, 0x7 ;  /* 0x000000a622007211 */ /* 0x000fe200078f38ff */
[----:B------:R-:W-:Y:S01]  /*2ae0*/  CS2R R88, SRZ ;  /* 0x0000000000587805 */ /* 0x000fe2000001ff00 */
[----:B------:R-:W-:Y:S01]  /*2af0*/  SHF.R.U32.HI R7, RZ, 0x3, R4 ;  /* 0x00000003ff077819 */ /* 0x000fe20000011604 */
[----:B------:R-:W-:Y:S01]  /*2b00*/  CS2R R86, SRZ ;  /* 0x0000000000567805 */ /* 0x000fe2000001ff00 */
[----:B------:R-:W-:Y:S01]  /*2b10*/  SHF.R.S32.HI R0, RZ, 0x7, R0 ;  /* 0x00000007ff007819 */ /* 0x000fe20000011400 */
[----:B------:R-:W-:Y:S01]  /*2b20*/  CS2R R84, SRZ ;  /* 0x0000000000547805 */ /* 0x000fe2000001ff00 */
[----:B------:R-:W-:Y:S01]  /*2b30*/  LOP3.LUT R6, R4, 0x10, R6, 0xf8, !PT ;  /* 0x0000001004067812 */ /* 0x000fe200078ef806 */
[----:B------:R-:W-:Y:S01]  /*2b40*/  CS2R R82, SRZ ;  /* 0x0000000000527805 */ /* 0x000fe2000001ff00 */
[C---:B------:R-:W-:Y:S01]  /*2b50*/  LOP3.LUT R11, R7.reuse, R5, R4, 0x1e, !PT ;  /* 0x00000005070b7212 */ /* 0x040fe200078e1e04 */
[----:B------:R-:W-:Y:S01]  /*2b60*/  CS2R R80, SRZ ;  /* 0x0000000000507805 */ /* 0x000fe2000001ff00 */
[----:B------:R-:W-:Y:S01]  /*2b70*/  LEA.HI R4, R0, R0, RZ, 0x1 ;  /* 0x0000000000047211 */ /* 0x000fe200078f08ff */
[----:B------:R-:W-:Y:S01]  /*2b80*/  CS2R R78, SRZ ;  /* 0x00000000004e7805 */ /* 0x000fe2000001ff00 */
[C---:B------:R-:W-:Y:S01]  /*2b90*/  LOP3.LUT R10, R230.reuse, 0xfffffff8, RZ, 0xc0, !PT ;  /* 0xfffffff8e60a7812 */ /* 0x040fe200078ec0ff */
[----:B------:R-:W-:Y:S01]  /*2ba0*/  IMAD.SHL.U32 R230, R230, 0x40, RZ ;  /* 0x00000040e6e67824 */ /* 0x000fe200078e00ff */
[----:B------:R-:W-:Y:S01]  /*2bb0*/  LOP3.LUT R18, R7, R6, R5, 0x1e, !PT ;  /* 0x0000000607127212 */ /* 0x000fe200078e1e05 */
[----:B------:R-:W-:Y:S01]  /*2bc0*/  IMAD.SHL.U32 R5, R28, 0x20, RZ ;  /* 0x000000201c057824 */ /* 0x000fe200078e00ff */
[----:B------:R-:W-:Y:S01]  /*2bd0*/  LOP3.LUT R4, R4, 0x1ffffffe, RZ, 0xc0, !PT ;  /* 0x1ffffffe04047812 */ /* 0x000fe200078ec0ff */
[----:B------:R-:W-:Y:S01]  /*2be0*/  IMAD.SHL.U32 R6, R31, 0x40, RZ ;  /* 0x000000401f067824 */ /* 0x000fe200078e00ff */
[----:B------:R-:W-:Y:S01]  /*2bf0*/  IADD3 R36, R39, UR4, RZ ;  /* 0x0000000427247c10 */ /* 0x000fe2000fffe0ff */
[----:B------:R-:W-:Y:S01]  /*2c00*/  IMAD.IADD R16, R8, 0x1, -R10 ;  /* 0x0000000108107824 */ /* 0x000fe200078e0a0a */
[----:B------:R-:W-:Y:S01]  /*2c10*/  LOP3.LUT R5, R5, 0x20, RZ, 0xc0, !PT ;  /* 0x0000002005057812 */ /* 0x000fe200078ec0ff */
[----:B------:R-:W-:Y:S01]  /*2c20*/  IMAD.IADD R10, R0, 0x1, -R4 ;  /* 0x00000001000a7824 */ /* 0x000fe200078e0a04 */
[----:B------:R-:W-:Y:S01]  /*2c30*/  LEA R8, P1, R14, R2, 0x6 ;  /* 0x000000020e087211 */ /* 0x000fe200078230ff */
[----:B------:R-:W-:Y:S01]  /*2c40*/  IMAD.SHL.U32 R7, R0, 0x8, RZ ;  /* 0x0000000800077824 */ /* 0x000fe200078e00ff */
[----:B------:R-:W-:Y:S01]  /*2c50*/  LOP3.LUT R17, R5, 0x18, R9, 0xf8, !PT ;  /* 0x0000001805117812 */ /* 0x000fe200078ef809 */
[----:B------:R-:W-:Y:S01]  /*2c60*/  IMAD R4, R28, 0x2, R0 ;  /* 0x000000021c047824 */ /* 0x000fe200078e0200 */
[----:B------:R-:W-:Y:S01]  /*2c70*/  LOP3.LUT R0, R6, 0x1c0, RZ, 0xc0, !PT ;  /* 0x000001c006007812 */ /* 0x000fe200078ec0ff */
[----:B------:R-:W-:Y:S01]  /*2c80*/  IMAD.SHL.U32 R6, R19, 0x2, RZ ;  /* 0x0000000213067824 */ /* 0x000fe200078e00ff */
[----:B------:R-:W-:Y:S01]  /*2c90*/  LEA.HI.X R9, R14, R3, R15, 0x6, P1 ;  /* 0x000000030e097211 */ /* 0x000fe200008f340f */
[----:B--2---:R-:W-:Y:S01]  /*2ca0*/  IMAD.U32 R2, R4, 0x200, R11 ;  /* 0x0000020004027824 */ /* 0x004fe200078e000b */
[----:B------:R-:W-:Y:S01]  /*2cb0*/  LOP3.LUT R4, R0, 0x8, R7, 0xf8, !PT ;  /* 0x0000000800047812 */ /* 0x000fe200078ef807 */
[----:B------:R-:W-:Y:S01]  /*2cc0*/  ULDC.64 UR4, c[0x0][0x240] ;  /* 0x0000900000047ab9 */ /* 0x000fe20000000a00 */
[----:B------:R-:W-:Y:S01]  /*2cd0*/  SHF.R.U32.HI R3, RZ, 0x3, R0 ;  /* 0x00000003ff037819 */ /* 0x000fe20000011600 */
[----:B------:R2:W-:Y:S01]  /*2ce0*/  LDGSTS.E.BYPASS.LTC128B.128 [R240+0x19080], [R8.64], !P6 ;  /* 0x1908000008f07fae */ /* 0x0005e2000f101d54 */
[----:B------:R-:W-:Y:S01]  /*2cf0*/  IADD3 R0, P1, R38, UR19, RZ ;  /* 0x0000001326007c10 */ /* 0x000fe2000ff3e0ff */
[----:B------:R-:W-:Y:S01]  /*2d00*/  UIMAD UR4, UR9, UR4, URZ ;  /* 0x00000004090472a4 */ /* 0x000fe2000f8e023f */
[----:B------:R-:W-:Y:S01]  /*2d10*/  LOP3.LUT R7, R4, R3, RZ, 0x3c, !PT ;  /* 0x0000000304077212 */ /* 0x000fe200078e3cff */
[----:B------:R2:W-:Y:S01]  /*2d20*/  LDGSTS.E.BYPASS.LTC128B.128 [R240+0x1b080], [R8.64+0x80], !P5 ;  /* 0x1b08008008f07fae */ /* 0x0005e2000e901d54 */
[----:B------:R-:W-:Y:S01]  /*2d30*/  IADD3.X R3, R36, UR23, RZ, P1, !PT ;  /* 0x0000001724037c10 */ /* 0x000fe20008ffe4ff */
[----:B------:R-:W-:Y:S01]  /*2d40*/  UIMAD UR4, UR10, UR5, UR4 ;  /* 0x000000050a0472a4 */ /* 0x000fe2000f8e0204 */
[----:B------:R-:W-:Y:S01]  /*2d50*/  LEA R14, P1, R0, c[0x0][0x280], 0x2 ;  /* 0x0000a000000e7a11 */ /* 0x000fe200078210ff */
[----:B------:R2:W-:Y:S01]  /*2d60*/  LDGSTS.E.BYPASS.LTC128B.128 [R240+0x1d080], [R8.64+0x100], !P4 ;  /* 0x1d08010008f07fae */ /* 0x0005e2000e101d54 */
[----:B------:R-:W-:Y:S01]  /*2d70*/  ISETP.GE.AND P2, PT, R22, c[0x0][0x1fc], PT ;  /* 0x00007f0016007a0c */ /* 0x000fe20003f46270 */
[----:B------:R-:W-:Y:S01]  /*2d80*/  IMAD R22, R10, 0x4, R12 ;  /* 0x000000040a167824 */ /* 0x000fe200078e020c */
[----:B------:R-:W-:Y:S01]  /*2d90*/  LEA.HI.X R15, R0, c[0x0][0x284], R3, 0x2, P1 ;  /* 0x0000a100000f7a11 */ /* 0x000fe200008f1403 */
[----:B------:R-:W-:Y:S01]  /*2da0*/  IMAD.SHL.U32 R3, R20, 0x2, RZ ;  /* 0x0000000214037824 */ /* 0x000fe200078e00ff */
[----:B------:R-:W-:Y:S01]  /*2db0*/  LOP3.LUT R10, R6, 0x2, R24, 0xe2, !PT ;  /* 0x00000002060a7812 */ /* 0x000fe200078ee218 */
[----:B------:R-:W-:Y:S01]  /*2dc0*/  IMAD.SHL.U32 R12, R30, 0x400, RZ ;  /* 0x000004001e0c7824 */ /* 0x000fe200078e00ff */
[----:B------:R-:W-:Y:S01]  /*2dd0*/  LOP3.LUT R4, R35, 0x3ffffffc, RZ, 0xc0, !PT ;  /* 0x3ffffffc23047812 */ /* 0x000fe200078ec0ff */
[----:B------:R2:W-:Y:S01]  /*2de0*/  LDGSTS.E.BYPASS.LTC128B.128 [R240+0x1f080], [R8.64+0x180], !P3 ;  /* 0x1f08018008f07fae */ /* 0x0005e2000d901d54 */
[----:B------:R-:W-:Y:S01]  /*2df0*/  SHF.R.S32.HI R5, RZ, 0x2, R13 ;  /* 0x00000002ff057819 */ /* 0x000fe2000001140d */
[----:B------:R-:W-:Y:S01]  /*2e00*/  IMAD.MOV.U32 R13, RZ, RZ, 0x10 ;  /* 0x00000010ff0d7424 */ /* 0x000fe200078e00ff */
[----:B------:R-:W-:Y:S01]  /*2e10*/  SEL R6, RZ, 0x8, P2 ;  /* 0x00000008ff067807 */ /* 0x000fe20001000000 */
[----:B------:R-:W-:Y:S01]  /*2e20*/  IMAD.IADD R0, R166, 0x1, -R4 ;  /* 0x00000001a6007824 */ /* 0x000fe200078e0a04 */
[----:B------:R-:W-:Y:S01]  /*2e30*/  R2P PR, R16, 0x6 ;  /* 0x0000000610007804 */ /* 0x000fe20000000000 */
[----:B------:R-:W-:Y:S01]  /*2e40*/  IMAD R241, R30, 0x10, R5 ;  /* 0x000000101ef17824 */ /* 0x000fe200078e0205 */
[----:B------:R-:W-:Y:S01]  /*2e50*/  LOP3.LUT R3, R3, 0x2, R25, 0xe2, !PT ;  /* 0x0000000203037812 */ /* 0x000fe200078ee219 */
[----:B------:R-:W-:Y:S01]  /*2e60*/  IMAD R0, R0, 0x2, R12 ;  /* 0x0000000200007824 */ /* 0x000fe200078e020c */
[----:B------:R-:W-:Y:S01]  /*2e70*/  LOP3.LUT R243, R243, R10, R21, 0xfe, !PT ;  /* 0x0000000af3f37212 */ /* 0x000fe200078efe15 */
[----:B------:R-:W-:Y:S01]  /*2e80*/  IMAD.SHL.U32 R10, R28, 0x8, RZ ;  /* 0x000000081c0a7824 */ /* 0x000fe200078e00ff */
[----:B------:R-:W-:Y:S01]  /*2e90*/  SEL R5, R13, 0xfffffff0, !P1 ;  /* 0xfffffff00d057807 */ /* 0x000fe20004800000 */
[----:B------:R-:W-:Y:S01]  /*2ea0*/  IMAD.IADD R11, R7, 0x1, R0 ;  /* 0x00000001070b7824 */ /* 0x000fe200078e0200 */
[----:B------:R-:W-:Y:S01]  /*2eb0*/  SEL R4, R246, 0xffffffe0, !P2 ;  /* 0xffffffe0f6047807 */ /* 0x000fe20005000000 */
[----:B------:R3:W-:Y:S01]  /*2ec0*/  STL [R1+0x20], R36 ;  /* 0x0000202401007387 */ /* 0x0007e20000100800 */
[----:B------:R-:W-:Y:S01]  /*2ed0*/  LOP3.LUT R242, R6, R3, R242, 0xfe, !PT ;  /* 0x0000000306f27212 */ /* 0x000fe200078efef2 */
[----:B------:R-:W-:Y:S01]  /*2ee0*/  IMAD.SHL.U32 R6, R16, 0x40, RZ ;  /* 0x0000004010067824 */ /* 0x000fe200078e00ff */
[----:B------:R-:W-:Y:S01]  /*2ef0*/  R2P PR, R29, 0x6 ;  /* 0x000000061d007804 */ /* 0x000fe20000000000 */
[----:B------:R-:W-:Y:S01]  /*2f00*/  IMAD.SHL.U32 R244, R11, 0x2, RZ ;  /* 0x000000020bf47824 */ /* 0x000fe200078e00ff */
[----:B------:R-:W-:Y:S01]  /*2f10*/  LOP3.LUT R230, R230, 0xfffffe00, RZ, 0xc0, !PT ;  /* 0xfffffe00e6e67812 */ /* 0x000fe200078ec0ff */
[----:B------:R-:W-:Y:S01]  /*2f20*/  IMAD R0, R28, 0x200, R18 ;  /* 0x000002001c007824 */ /* 0x000fe200078e0212 */
[----:B------:R-:W-:Y:S01]  /*2f30*/  LOP3.LUT R6, R6, 0x1c0, RZ, 0xc0, !PT ;  /* 0x000001c006067812 */ /* 0x000fe200078ec0ff */
[----:B------:R-:W-:Y:S01]  /*2f40*/  IMAD.SHL.U32 R2, R2, 0x2, RZ ;  /* 0x0000000202027824 */ /* 0x000fe200078e00ff */
[----:B------:R-:W-:Y:S01]  /*2f50*/  SEL R3, R13, 0xfffffff0, !P1 ;  /* 0xfffffff00d037807 */ /* 0x000fe20004800000 */
[----:B------:R-:W-:Y:S01]  /*2f60*/  IMAD R236, R236, 0x400, R230 ;  /* 0x00000400ecec7824 */ /* 0x000fe200078e02e6 */
[----:B------:R-:W-:Y:S01]  /*2f70*/  SEL R228, R246, 0xffffffe0, !P2 ;  /* 0xffffffe0f6e47807 */ /* 0x000fe20005000000 */
[----:B------:R-:W-:Y:S01]  /*2f80*/  IMAD.SHL.U32 R235, R0, 0x2, RZ ;  /* 0x0000000200eb7824 */ /* 0x000fe200078e00ff */
[----:B------:R-:W-:Y:S01]  /*2f90*/  R2P PR, R31, 0x6 ;  /* 0x000000061f007804 */ /* 0x000fe20000000000 */
[----:B------:R-:W-:Y:S01]  /*2fa0*/  IMAD R3, R3, 0x2, R2 ;  /* 0x0000000203037824 */ /* 0x000fe200078e0202 */
[----:B------:R-:W-:Y:S01]  /*2fb0*/  ISETP.GE.AND P6, PT, R166, 0x10, PT ;  /* 0x00000010a600780c */ /* 0x000fe20003fc6270 */
[----:B------:R-:W-:Y:S01]  /*2fc0*/  IMAD.IADD R232, R0, 0x1, R228 ;  /* 0x0000000100e87824 */ /* 0x000fe200078e02e4 */
[----:B------:R-:W-:Y:S01]  /*2fd0*/  SHF.R.U32.HI R7, RZ, 0x3, R6 ;  /* 0x00000003ff077819 */ /* 0x000fe20000011606 */
[----:B------:R-:W-:Y:S01]  /*2fe0*/  IMAD R229, R228, 0x2, R2 ;  /* 0x00000002e4e57824 */ /* 0x000fe200078e0202 */
[----:B------:R-:W-:Y:S01]  /*2ff0*/  LOP3.LUT R10, R6, 0x8, R10, 0xf8, !PT ;  /* 0x00000008060a7812 */ /* 0x000fe200078ef80a */
[----:B------:R-:W-:Y:S01]  /*3000*/  CS2R R76, SRZ ;  /* 0x00000000004c7805 */ /* 0x000fe2000001ff00 */
[----:B------:R-:W-:Y:S01]  /*3010*/  LOP3.LUT R6, R7, R17, R6, 0x1e, !PT ;  /* 0x0000001107067212 */ /* 0x000fe200078e1e06 */
[----:B------:R-:W-:Y:S01]  /*3020*/  CS2R R74, SRZ ;  /* 0x00000000004a7805 */ /* 0x000fe2000001ff00 */
[----:B------:R-:W-:Y:S01]  /*3030*/  LOP3.LUT R7, R10, R7, RZ, 0x3c, !PT ;  /* 0x000000070a077212 */ /* 0x000fe200078e3cff */
[----:B------:R-:W-:Y:S01]  /*3040*/  CS2R R72, SRZ ;  /* 0x0000000000487805 */ /* 0x000fe2000001ff00 */
[-C--:B------:R-:W-:Y:S01]  /*3050*/  LOP3.LUT R6, R6, R230.reuse, RZ, 0xfc, !PT ;  /* 0x000000e606067212 */ /* 0x080fe200078efcff */
[----:B------:R-:W-:Y:S01]  /*3060*/  CS2R R70, SRZ ;  /* 0x0000000000467805 */ /* 0x000fe2000001ff00 */
[C---:B------:R-:W-:Y:S01]  /*3070*/  IADD3 R230, R7.reuse, R230, R12 ;  /* 0x000000e607e67210 */ /* 0x040fe20007ffe00c */
[----:B------:R-:W-:Y:S01]  /*3080*/  IMAD.IADD R236, R7, 0x1, R236 ;  /* 0x0000000107ec7824 */ /* 0x000fe200078e02ec */
[----:B------:R-:W-:Y:S01]  /*3090*/  IADD3 R10, R244, 0x20280, RZ ;  /* 0x00020280f40a7810 */ /* 0x000fe20007ffe0ff */
        /* <DEDUP_REMOVED lines=12> */
[----:B------:R-:W-:Y:S01]  /*3160*/  CS2R R66, SRZ ;  /* 0x0000000000427805 */ /* 0x000fe2000001ff00 */
[----:B------:R-:W0:Y:S01]  /*3170*/  LDGDEPBAR ;  /* 0x00000000000079af */ /* 0x000e220000000000 */
        /* <DEDUP_REMOVED lines=14> */
[----:B-1----:R-:W-:Y:S01]  /*3260*/  CS2R R38, SRZ ;  /* 0x0000000000267805 */ /* 0x002fe2000001ff00 */
[----:B---3--:R-:W-:Y:S01]  /*3270*/  CS2R R36, SRZ ;  /* 0x0000000000247805 */ /* 0x008fe2000001ff00 */
[----:B------:R-:W-:Y:S01]  /*3280*/  IADD3 R249, -R10, UR8, RZ ;  /* 0x000000080af97c10 */ /* 0x000fe2000fffe1ff */
[----:B------:R-:W-:Y:S01]  /*3290*/  IMAD.SHL.U32 R0, R6, 0x2, RZ ;  /* 0x0000000206007824 */ /* 0x000fe200078e00ff */
[----:B----4-:R-:W-:Y:S01]  /*32a0*/  IADD3 R7, R165, UR4, RZ ;  /* 0x00000004a5077c10 */ /* 0x010fe2000fffe0ff */
[----:B------:R-:W-:Y:S01]  /*32b0*/  IMAD R228, R228, 0x2, R3 ;  /* 0x00000002e4e47824 */ /* 0x000fe200078e0203 */
[----:B------:R-:W-:Y:S01]  /*32c0*/  USHF.L.U64.HI UR7, UR6, 0x5, UR7 ;  /* 0x0000000506077899 */ /* 0x000fe20008010207 */
[----:B------:R-:W-:Y:S01]  /*32d0*/  IMAD.SHL.U32 R232, R232, 0x2, RZ ;  /* 0x00000002e8e87824 */ /* 0x000fe200078e00ff */
[----:B------:R-:W-:Y:S01]  /*32e0*/  USHF.L.U32 UR6, UR6, 0x5, URZ ;  /* 0x0000000506067899 */ /* 0x000fe2000800063f */
[----:B------:R2:W-:Y:S01]  /*32f0*/  STL [R1+0x30], R7 ;  /* 0x0000300701007387 */ /* 0x0005e20000100800 */
[----:B------:R-:W-:-:S02]  /*3300*/  IMAD.IADD R246, R246, 0x1, R245 ;  /* 0x00000001f6f67824 */ /* 0x000fc400078e02f5 */
[C---:B------:R-:W-:Y:S02]  /*3310*/  IMAD R234, R4.reuse, 0x2, R230 ;  /* 0x0000000204ea7824 */ /* 0x040fe400078e02e6 */
[C---:B------:R-:W-:Y:S02]  /*3320*/  IMAD R239, R4.reuse, 0x2, R236 ;  /* 0x0000000204ef7824 */ /* 0x040fe400078e02ec */
[C---:B------:R-:W-:Y:S02]  /*3330*/  IMAD R233, R4.reuse, 0x2, R231 ;  /* 0x0000000204e97824 */ /* 0x040fe400078e02e7 */
[----:B------:R-:W-:Y:S02]  /*3340*/  IMAD R238, R4, 0x2, R237 ;  /* 0x0000000204ee7824 */ /* 0x000fe400078e02ed */
.L_x_1118:
        /* <DEDUP_REMOVED lines=497> */
[----:B------:R-:W-:Y:S02]  /*5260*/  ISETP.LT.OR P6, PT, R8, 0x1, !P5 ;  /* 0x000000010800780c */ /* 0x000fe40006fc1670 */
[----:B------:R-:W-:Y:S02]  /*5270*/  IADD3 R9, P3, P2, R250, UR4, R9 ;  /* 0x00000004fa097c10 */ /* 0x000fe4000fa7e009 */
[----:B------:R-:W-:Y:S02]  /*5280*/  ISETP.LT.OR P5, PT, R8, 0x21, !P5 ;  /* 0x000000210800780c */ /* 0x000fe40006fa1670 */
[----:B------:R-:W-:Y:S02]  /*5290*/  IADD3.X R16, R252, UR9, R16, P3, P2 ;  /* 0x00000009fc107c10 */ /* 0x000fe40009fe4410 */
[----:B------:R-:W-:Y:S05]  /*52a0*/  LEA R10, P3, R9, c[0x0][0x1f0], 0x1 ;  /* 0x00007c00090a7a11 */ /* 0x000fea00078608ff */
[----:B------:R-:W-:Y:S01]  /*52b0*/  @!PT LDS RZ, [RZ] ;  /* 0x00000000fffff984 */ /* 0x000fe20000000800 */
[----:B------:R-:W-:Y:S01]  /*52c0*/  @!PT LDS RZ, [RZ] ;  /* 0x00000000fffff984 */ /* 0x000fe20000000800 */
[----:B------:R-:W-:Y:S01]  /*52d0*/  @!PT LDS RZ, [RZ] ;  /* 0x00000000fffff984 */ /* 0x000fe20000000800 */
[----:B------:R1:W-:Y:S01]  /*52e0*/  LDGSTS.E.BYPASS.LTC128B.128 [R240+0x18080], [R12.64], !P6 ;  /* 0x180800000cf07fae */ /* 0x0003e2000f101d54 */
[----:B--2---:R-:W-:Y:S04]  /*52f0*/  IADD3 R11, P1, R202, UR5, RZ ;  /* 0x00000005ca0b7c10 */ /* 0x004fe8000ff3e0ff */
[----:B---3--:R-:W-:Y:S02]  /*5300*/  LEA.HI.X.SX32 R15, R15, R200, 0x1, P1 ;  /* 0x000000c80f0f7211 */ /* 0x008fe400008f0eff */
[----:B------:R-:W2:Y:S01]  /*5310*/  S2R R200, SR_TID.X ;  /* 0x0000000000c87919 */ /* 0x000ea20000002100 */
[C---:B------:R-:W-:Y:S02]  /*5320*/  ISETP.LT.OR P1, PT, R8.reuse, 0x1, !P4 ;  /* 0x000000010800780c */ /* 0x040fe40006721670 */
[C---:B------:R-:W-:Y:S02]  /*5330*/  LEA R14, P2, R11.reuse, c[0x0][0x280], 0x2 ;  /* 0x0000a0000b0e7a11 */ /* 0x040fe400078410ff */
[----:B------:R-:W-:Y:S02]  /*5340*/  ISETP.LT.OR P4, PT, R8, 0x21, !P4 ;  /* 0x000000210800780c */ /* 0x000fe40006781670 */
[----:B------:R-:W-:Y:S02]  /*5350*/  LEA.HI.X R15, R11, c[0x0][0x284], R15, 0x2, P2 ;  /* 0x0000a1000b0f7a11 */ /* 0x000fe400010f140f */
[----:B------:R-:W-:Y:S02]  /*5360*/  LOP3.LUT P2, RZ, R242, 0x4, RZ, 0xc0, !PT ;  /* 0x00000004f2ff7812 */ /* 0x000fe4000784c0ff */
[----:B------:R-:W-:Y:S02]  /*5370*/  LEA.HI.X R11, R9, c[0x0][0x1f4], R16, 0x1, P3 ;  /* 0x00007d00090b7a11 */ /* 0x000fe400018f0c10 */
[----:B------:R-:W-:Y:S01]  /*5380*/  ISETP.LT.OR P6, PT, R8, 0x1, !P2 ;  /* 0x000000010800780c */ /* 0x000fe200057c1670 */
[----:B------:R1:W-:Y:S01]  /*5390*/  LDGSTS.E.BYPASS.LTC128B.128 [R240+0x1a080], [R12.64+0x80], !P1 ;  /* 0x1a0800800cf07fae */ /* 0x0003e2000c901d54 */
[----:B------:R-:W-:Y:S02]  /*53a0*/  LOP3.LUT P3, RZ, R242, 0x8, RZ, 0xc0, !PT ;  /* 0x00000008f2ff7812 */ /* 0x000fe4000786c0ff */
[C---:B------:R-:W-:Y:S02]  /*53b0*/  ISETP.LT.OR P2, PT, R8.reuse, 0x21, !P2 ;  /* 0x000000210800780c */ /* 0x040fe40005741670 */
[C---:B------:R-:W-:Y:S02]  /*53c0*/  ISETP.LT.OR P1, PT, R8.reuse, 0x1, !P3 ;  /* 0x000000010800780c */ /* 0x040fe40005f21670 */
[----:B------:R-:W-:Y:S01]  /*53d0*/  ISETP.LT.OR P3, PT, R8, 0x21, !P3 ;  /* 0x000000210800780c */ /* 0x000fe20005f61670 */
[----:B--2---:R-:W-:Y:S04]  /*53e0*/  @!P0 IMAD.SHL.U32 R8, R200, 0x10, RZ ;  /* 0x00000010c8088824 */ /* 0x004fe800078e00ff */
[----:B------:R1:W-:Y:S06]  /*53f0*/  LDGSTS.E.BYPASS.LTC128B.128 [R240+0x1c080], [R12.64+0x100], !P6 ;  /* 0x1c0801000cf07fae */ /* 0x0003ec000f101d54 */
[----:B------:R1:W-:Y:S04]  /*5400*/  LDGSTS.E.BYPASS.LTC128B.128 [R240+0x1e080], [R12.64+0x180], !P1 ;  /* 0x1e0801800cf07fae */ /* 0x0003e8000c901d54 */
[----:B------:R1:W-:Y:S04]  /*5410*/  LDGSTS.E.BYPASS.LTC128B.128 [R240+0x19080], [R10.64], !P5 ;  /* 0x190800000af07fae */ /* 0x0003e8000e901d54 */
[----:B------:R1:W-:Y:S04]  /*5420*/  LDGSTS.E.BYPASS.LTC128B.128 [R240+0x1b080], [R10.64+0x80], !P4 ;  /* 0x1b0800800af07fae */ /* 0x0003e8000e101d54 */
[----:B------:R1:W-:Y:S04]  /*5430*/  LDGSTS.E.BYPASS.LTC128B.128 [R240+0x1d080], [R10.64+0x100], !P2 ;  /* 0x1d0801000af07fae */ /* 0x0003e8000d101d54 */
[----:B------:R1:W-:Y:S04]  /*5440*/  LDGSTS.E.BYPASS.LTC128B.128 [R240+0x1f080], [R10.64+0x180], !P3 ;  /* 0x1f0801800af07fae */ /* 0x0003e8000d901d54 */
[----:B------:R1:W-:Y:S02]  /*5450*/  @!P0 LDGSTS.E.BYPASS.LTC128B.128 [R8+0x20180], [R14.64] ;  /* 0x201800000e088fae */ /* 0x0003e4000b901d54 */
.L_x_1116:
        /* <DEDUP_REMOVED lines=148> */
.L_x_1117:
        /* <DEDUP_REMOVED lines=218> */
.L_x_1115:
[----:B------:R-:W-:Y:S05]  /*6b40*/  @P1 EXIT ;  /* 0x000000000000194d */ /* 0x000fea0003800000 */
[----:B------:R-:W-:Y:S02]  /*6b50*/  ULDC.64 UR4, c[0x0][0x360] ;  /* 0x0000d80000047ab9 */ /* 0x000fe40000000a00 */
[----:B------:R-:W-:Y:S02]  /*6b60*/  UISETP.NE.U32.AND UP0, UPT, URZ, UR4, UPT ;  /* 0x000000043f00728c */ /* 0x000fe4000bf05070 */
[----:B------:R-:W-:Y:S02]  /*6b70*/  ULDC.64 UR6, c[0x0][0x360] ;  /* 0x0000d80000067ab9 */ /* 0x000fe40000000a00 */
[----:B------:R-:W-:-:S06]  /*6b80*/  UISETP.NE.AND.EX UP0, UPT, URZ, UR5, UPT, UP0 ;  /* 0x000000053f00728c */ /* 0x000fcc000bf05300 */
[----:B------:R-:W-:-:S05]  /*6b90*/  PLOP3.LUT P0, PT, PT, PT, UP0, 0x80, 0x0 ;  /* 0x000000000000781c */ /* 0x000fca0003f0f008 */
[----:B------:R-:W-:Y:S02]  /*6ba0*/  @UP0 UMOV UR4, 0x4 ;  /* 0x0000000400040882 */ /* 0x000fe40000000000 */
[----:B------:R-:W-:-:S06]  /*6bb0*/  @UP0 UIMAD.WIDE UR4, UR16, UR4, UR6 ;  /* 0x00000004100402a5 */ /* 0x000fcc000f8e0206 */
[----:B------:R-:W-:Y:S02]  /*6bc0*/  IMAD.U32 R2, RZ, RZ, UR4 ;  /* 0x00000004ff027e24 */ /* 0x000fe4000f8e00ff */
[----:B------:R-:W-:-:S05]  /*6bd0*/  IMAD.U32 R3, RZ, RZ, UR5 ;  /* 0x00000005ff037e24 */ /* 0x000fca000f8e00ff */
[----:B------:R2:W3:Y:S01]  /*6be0*/  @P0 LDG.E R0, [R2.64] ;  /* 0x0000001402000981 */ /* 0x0004e2000c1e1900 */
[----:B------:R-:W-:-:S03]  /*6bf0*/  USHF.L.U32 UR18, UR18, 0xe, URZ ;  /* 0x0000000e12127899 */ /* 0x000fc6000800063f */
[----:B-1----:R-:W1:Y:S03]  /*6c00*/  S2R R4, SR_TID.X ;  /* 0x0000000000047919 */ /* 0x002e660000002100 */
[----:B--2---:R-:W-:Y:S01]  /*6c10*/  IMAD.U32 R2, RZ, RZ, UR18 ;  /* 0x00000012ff027e24 */ /* 0x004fe2000f8e00ff */
[----:B-1----:R-:W-:Y:S01]  /*6c20*/  SHF.R.S32.HI R3, RZ, 0x1f, R4 ;  /* 0x0000001fff037819 */ /* 0x002fe20000011404 */
[----:B------:R-:W-:Y:S06]  /*6c30*/  BAR.SYNC.DEFER_BLOCKING 0x1, 0x100 ;  /* 0x0044000000007b1d */ /* 0x000fec0000010000 */
[----:B---3--:R-:W1:Y:S02]  /*6c40*/  @P0 R2UR UR4, R0 ;  /* 0x00000000000403c2 */ /* 0x008e6400000e0000 */
[----:B-1----:R-:W-:-:S04]  /*6c50*/  @UP0 ULEA UR4, UR16, UR4, 0x6 ;  /* 0x0000000410040291 */ /* 0x002fc8000f8e303f */
[----:B------:R-:W-:-:S04]  /*6c60*/  @UP0 USHF.R.S32.HI UR8, URZ, 0x1f, UR4 ;  /* 0x0000001f3f080899 */ /* 0x000fc80008011404 */
[----:B------:R-:W-:-:S03]  /*6c70*/  @UP0 ULEA.HI UR8, UR8, UR4, URZ, 0x6 ;  /* 0x0000000408080291 */ /* 0x000fc6000f8f303f */
[----:B------:R-:W-:Y:S02]  /*6c80*/  ULDC.64 UR4, c[0x0][0x338] ;  /* 0x0000ce0000047ab9 */ /* 0x000fe40000000a00 */
[----:B------:R-:W-:Y:S02]  /*6c90*/  UISETP.NE.AND UP1, UPT, UR4, 0x1, UPT ;  /* 0x000000010400788c */ /* 0x000fe4000bf25270 */
[----:B------:R-:W-:Y:S02]  /*6ca0*/  @UP0 USHF.L.U32 UR8, UR8, 0x8, URZ ;  /* 0x0000000808080899 */ /* 0x000fe4000800063f */
[----:B------:R-:W-:Y:S02]  /*6cb0*/  UIMAD.WIDE.U32 UR6, UR17, UR5, URZ ;  /* 0x00000005110672a5 */ /* 0x000fe4000f8e003f */
[----:B------:R-:W-:Y:S02]  /*6cc0*/  @UP0 ULOP3.LUT UR8, UR8, 0xffffc000, URZ, 0xc0, !UPT ;  /* 0xffffc00008080892 */ /* 0x000fe4000f8ec03f */
[----:B------:R-:W-:-:S02]  /*6cd0*/  ULDC UR5, c[0x0][0x340] ;  /* 0x0000d00000057ab9 */ /* 0x000fc40000000800 */
[----:B------:R-:W-:Y:S02]  /*6ce0*/  @UP0 USHF.R.S32.HI UR9, URZ, 0x1f, UR8 ;  /* 0x0000001f3f090899 */ /* 0x000fe40008011408 */
[----:B------:R-:W-:Y:S02]  /*6cf0*/  USHF.R.S32.HI UR4, URZ, 0x1f, UR18 ;  /* 0x0000001f3f047899 */ /* 0x000fe40008011412 */
[----:B------:R-:W-:Y:S02]  /*6d00*/  @UP1 USHF.R.U32.HI UR17, URZ, UR5, UR7 ;  /* 0x000000053f111299 */ /* 0x000fe40008011607 */
[----:B------:R-:W-:Y:S02]  /*6d10*/  @!UP0 UMOV UR8, URZ ;  /* 0x0000003f00088c82 */ /* 0x000fe40008000000 */
[----:B------:R-:W-:Y:S01]  /*6d20*/  IADD3 R2, P1, P0, R2, UR8, R4 ;  /* 0x0000000802027c10 */ /* 0x000fe2000f83e004 */
[----:B------:R-:W-:Y:S01]  /*6d30*/  USHF.R.S32.HI UR8, URZ, 0x1f, UR17 ;  /* 0x0000001f3f087899 */ /* 0x000fe20008011411 */
[----:B------:R-:W-:Y:S01]  /*6d40*/  IMAD.U32 R0, RZ, RZ, UR4 ;  /* 0x00000004ff007e24 */ /* 0x000fe2000f8e00ff */
[----:B------:R-:W-:Y:S01]  /*6d50*/  ULDC.64 UR6, c[0x0][0x328] ;  /* 0x0000ca0000067ab9 */ /* 0x000fe20000000a00 */
[----:B------:R-:W-:Y:S01]  /*6d60*/  IMAD.U32 R4, RZ, RZ, UR17 ;  /* 0x00000011ff047e24 */ /* 0x000fe2000f8e00ff */
[----:B------:R-:W-:-:S02]  /*6d70*/  UIMAD UR6, UR8, UR6, URZ ;  /* 0x00000006080672a4 */ /* 0x000fc4000f8e023f */
[----:B------:R-:W-:Y:S02]  /*6d80*/  @!UP0 UMOV UR9, URZ ;  /* 0x0000003f00098c82 */ /* 0x000fe40008000000 */
[----:B------:R-:W-:Y:S01]  /*6d90*/  IADD3.X R3, R0, UR9, R3, P1, P0 ;  /* 0x0000000900037c10 */ /* 0x000fe20008fe0403 */
[----:B------:R-:W-:Y:S01]  /*6da0*/  ULDC.64 UR4, c[0x0][0x300] ;  /* 0x0000c00000047ab9 */ /* 0x000fe20000000a00 */
[----:B------:R-:W-:Y:S01]  /*6db0*/  IMAD.U32 R0, RZ, RZ, UR17 ;  /* 0x00000011ff007e24 */ /* 0x000fe2000f8e00ff */
[----:B------:R-:W-:Y:S02]  /*6dc0*/  UIMAD UR6, UR17, UR7, UR6 ;  /* 0x00000007110672a4 */ /* 0x000fe4000f8e0206 */
[----:B------:R-:W-:Y:S01]  /*6dd0*/  USHF.R.S32.HI UR7, URZ, 0x1f, UR16 ;  /* 0x0000001f3f077899 */ /* 0x000fe20008011410 */
[--C-:B------:R-:W-:Y:S01]  /*6de0*/  IMAD.WIDE.U32 R4, R4, c[0x0][0x328], R2.reuse ;  /* 0x0000ca0004047a25 */ /* 0x100fe200078e0002 */
[----:B------:R-:W-:Y:S02]  /*6df0*/  UIMAD UR8, UR8, UR4, URZ ;  /* 0x00000004080872a4 */ /* 0x000fe4000f8e023f */
[----:B------:R-:W-:Y:S01]  /*6e00*/  USEL UR16, UR16, URZ, !UP0 ;  /* 0x0000003f10107287 */ /* 0x000fe2000c000000 */
[----:B------:R-:W-:Y:S01]  /*6e10*/  IMAD.WIDE.U32 R2, R0, c[0x0][0x300], R2 ;  /* 0x0000c00000027a25 */ /* 0x000fe200078e0002 */
[----:B------:R-:W-:Y:S01]  /*6e20*/  USEL UR9, UR7, URZ, !UP0 ;  /* 0x0000003f07097287 */ /* 0x000fe2000c000000 */
[----:B------:R-:W-:Y:S01]  /*6e30*/  IADD3 R5, R5, UR6, RZ ;  /* 0x0000000605057c10 */ /* 0x000fe2000fffe0ff */
[----:B------:R-:W-:-:S02]  /*6e40*/  UIMAD UR8, UR17, UR5, UR8 ;  /* 0x00000005110872a4 */ /* 0x000fc4000f8e0208 */
[----:B------:R-:W-:Y:S01]  /*6e50*/  IMAD.U32 R8, RZ, RZ, UR16 ;  /* 0x00000010ff087e24 */ /* 0x000fe2000f8e00ff */
[----:B------:R-:W-:Y:S01]  /*6e60*/  ULDC.64 UR4, c[0x0][0x330] ;  /* 0x0000cc0000047ab9 */ /* 0x000fe20000000a00 */
[----:B------:R-:W-:Y:S01]  /*6e70*/  IMAD.U32 R6, RZ, RZ, UR16 ;  /* 0x00000010ff067e24 */ /* 0x000fe2000f8e00ff */
[----:B------:R-:W-:Y:S01]  /*6e80*/  UIMAD UR4, UR9, UR4, URZ ;  /* 0x00000004090472a4 */ /* 0x000fe2000f8e023f */
[----:B------:R-:W-:Y:S01]  /*6e90*/  IMAD.WIDE.U32 R8, R8, c[0x0][0x330], R4 ;  /* 0x0000cc0008087a25 */ /* 0x000fe200078e0004 */
[----:B------:R-:W-:Y:S01]  /*6ea0*/  ULDC.64 UR6, c[0x0][0x308] ;  /* 0x0000c20000067ab9 */ /* 0x000fe20000000a00 */
[----:B------:R-:W-:Y:S01]  /*6eb0*/  IADD3 R3, R3, UR8, RZ ;  /* 0x0000000803037c10 */ /* 0x000fe2000fffe0ff */
[----:B------:R-:W-:Y:S02]  /*6ec0*/  UIMAD UR4, UR16, UR5, UR4 ;  /* 0x00000005100472a4 */ /* 0x000fe4000f8e0204 */
[----:B------:R-:W-:Y:S01]  /*6ed0*/  LEA R4, P1, R8, c[0x0][0x310], 0x2 ;  /* 0x0000c40008047a11 */ /* 0x000fe200078210ff */
[----:B------:R-:W-:Y:S01]  /*6ee0*/  UIMAD UR6, UR9, UR6, URZ ;  /* 0x00000006090672a4 */ /* 0x000fe2000f8e023f */
[----:B------:R-:W-:-:S02]  /*6ef0*/  IMAD.WIDE.U32 R6, R6, c[0x0][0x308], R2 ;  /* 0x0000c20006067a25 */ /* 0x000fc400078e0002 */
[----:B------:R-:W-:Y:S01]  /*6f00*/  IADD3 R0, R9, UR4, RZ ;  /* 0x0000000409007c10 */ /* 0x000fe2000fffe0ff */
[----:B------:R-:W-:Y:S02]  /*6f10*/  UIMAD UR6, UR16, UR7, UR6 ;  /* 0x00000007100672a4 */ /* 0x000fe4000f8e0206 */
[----:B------:R-:W-:Y:S02]  /*6f20*/  LEA R2, P0, R6, c[0x0][0x2e8], 0x2 ;  /* 0x0000ba0006027a11 */ /* 0x000fe400078010ff */
[----:B------:R-:W-:Y:S02]  /*6f30*/  LEA.HI.X R5, R8, c[0x0][0x314], R0, 0x2, P1 ;  /* 0x0000c50008057a11 */ /* 0x000fe400008f1400 */
[----:B------:R-:W-:-:S03]  /*6f40*/  IADD3 R3, R7, UR6, RZ ;  /* 0x0000000607037c10 */ /* 0x000fc6000fffe0ff */
        /* <DEDUP_REMOVED lines=130> */
.L_x_1119:
        /* <DEDUP_REMOVED lines=9> */
.L_x_1174:


//--------------------- .text._ZN7cutlass13device_kernelIN5flash22FlashAttnBwdPreprocessIN4cute5tupleIJNS3_1CILi64EEENS5_ILi256EEEEEENS_6half_tEfNS_4arch4Sm80ELb1ELb1EEEEEvNT_6ParamsE --------------------------
	.section	.text._ZN7cutlass13device_kernelIN5flash22FlashAttnBwdPreprocessIN4cute5tupleIJNS3_1CILi64EEENS5_ILi256EEEEEENS_6half_tEfNS_4arch4Sm80ELb1ELb1EEEEEvNT_6ParamsE,"ax",@progbits
	.sectioninfo	@"SHI_REGISTERS=103"
	.align	128
.text._ZN7cutlass13device_kernelIN5flash22FlashAttnBwdPreprocessIN4cute5tupleIJNS3_1CILi64EEENS5_ILi256EEEEEENS_6half_tEfNS_4arch4Sm80ELb1ELb1EEEEEvNT_6ParamsE:
        .type           _ZN7cutlass13device_kernelIN5flash22FlashAttnBwdPreprocessIN4cute5tupleIJNS3_1CILi64EEENS5_ILi256EEEEEENS_6half_tEfNS_4arch4Sm80ELb1ELb1EEEEEvNT_6ParamsE,@function
        .size           _ZN7cutlass13device_kernelIN5flash22FlashAttnBwdPreprocessIN4cute5tupleIJNS3_1CILi64EEENS5_ILi256EEEEEENS_6half_tEfNS_4arch4Sm80ELb1ELb1EEEEEvNT_6ParamsE,(.L_x_1175 - _ZN7cutlass13device_kernelIN5flash22FlashAttnBwdPreprocessIN4cute5tupleIJNS3_1CILi64EEENS5_ILi256EEEEEENS_6half_tEfNS_4arch4Sm80ELb1ELb1EEEEEvNT_6ParamsE)
        .other          _ZN7cutlass13device_kernelIN5flash22FlashAttnBwdPreprocessIN4cute5tupleIJNS3_1CILi64EEENS5_ILi256EEEEEENS_6half_tEfNS_4arch4Sm80ELb1ELb1EEEEEvNT_6ParamsE,@"STO_CUDA_ENTRY STV_DEFAULT"
_ZN7cutlass13device_kernelIN5flash22FlashAttnBwdPreprocessIN4cute5tupleIJNS3_1CILi64EEENS5_ILi256EEEEEENS_6half_tEfNS_4arch4Sm80ELb1ELb1EEEEEvNT_6ParamsE:
[----:B------:R-:W-:Y:S02]  /*0000*/  IMAD.MOV.U32 R1, RZ, RZ, c[0x0][0x28] ;  /* 0x00000a00ff017624 */ /* 0x000fe400078e00ff */
[----:B------:R-:W0:Y:S01]  /*0010*/  S2UR UR12, SR_CTAID.Z ;  /* 0x00000000000c79c3 */ /* 0x000e220000002700 */
[----:B------:R-:W-:Y:S02]  /*0020*/  ULDC.64 UR4, c[0x0][0x240] ;  /* 0x0000900000047ab9 */ /* 0x000fe40000000a00 */
[----:B------:R-:W-:Y:S02]  /*0030*/  UISETP.NE.U32.AND UP0, UPT, URZ, UR4, UPT ;  /* 0x000000043f00728c */ /* 0x000fe4000bf05070 */
[----:B------:R-:W-:Y:S02]  /*0040*/  UMOV UR13, 0x4 ;  /* 0x00000004000d7882 */ /* 0x000fe40000000000 */
[----:B------:R-:W-:Y:S02]  /*0050*/  UISETP.NE.AND.EX UP0, UPT, URZ, UR5, UPT, UP0 ;  /* 0x000000053f00728c */ /* 0x000fe4000bf05300 */
[----:B------:R-:W-:Y:S02]  /*0060*/  ULDC.64 UR10, c[0x0][0x118] ;  /* 0x00004600000a7ab9 */ /* 0x000fe40000000a00 */
[----:B------:R-:W-:-:S02]  /*0070*/  ULDC.64 UR4, c[0x0][0x240] ;  /* 0x0000900000047ab9 */ /* 0x000fc40000000a00 */
[----:B------:R-:W-:Y:S01]  /*0080*/  PLOP3.LUT P0, PT, PT, PT, UP0, 0x80, 0x0 ;  /* 0x000000000000781c */ /* 0x000fe20003f0f008 */
[----:B0-----:R-:W-:-:S06]  /*0090*/  UIMAD.WIDE UR4, UR12, UR13, UR4 ;  /* 0x0000000d0c0472a5 */ /* 0x001fcc000f8e0204 */
[----:B------:R-:W-:Y:S01]  /*00a0*/  IMAD.U32 R2, RZ, RZ, UR4 ;  /* 0x00000004ff027e24 */ /* 0x000fe2000f8e00ff */
[----:B------:R-:W-:Y:S01]  /*00b0*/  MOV R3, UR5 ;  /* 0x0000000500037c02 */ /* 0x000fe20008000f00 */
[----:B------:R-:W-:-:S04]  /*00c0*/  ULDC.64 UR4, c[0x0][0x248] ;  /* 0x0000920000047ab9 */ /* 0x000fc80000000a00 */
[----:B------:R-:W2:Y:S01]  /*00d0*/  @P0 LDG.E R0, [R2.64] ;  /* 0x0000000a02000981 */ /* 0x000ea2000c1e1900 */
[----:B------:R-:W-:-:S04]  /*00e0*/  UISETP.NE.U32.AND UP1, UPT, URZ, UR4, UPT ;  /* 0x000000043f00728c */ /* 0x000fc8000bf25070 */
[----:B------:R-:W-:-:S03]  /*00f0*/  UISETP.NE.AND.EX UP1, UPT, URZ, UR5, UPT, UP1 ;  /* 0x000000053f00728c */ /* 0x000fc6000bf25310 */
[----:B------:R-:W-:-:S03]  /*0100*/  ULDC.64 UR4, c[0x0][0x248] ;  /* 0x0000920000047ab9 */ /* 0x000fc60000000a00 */
[----:B------:R-:W-:-:S05]  /*0110*/  PLOP3.LUT P1, PT, PT, PT, UP1, 0x80, 0x0 ;  /* 0x000000000000781c */ /* 0x000fca0003f2f018 */
[----:B------:R-:W-:-:S06]  /*0120*/  @UP1 UIMAD.WIDE UR4, UR12, UR13, UR4 ;  /* 0x0000000d0c0412a5 */ /* 0x000fcc000f8e0204 */
[----:B------:R-:W-:Y:S01]  /*0130*/  IMAD.U32 R4, RZ, RZ, UR4 ;  /* 0x00000004ff047e24 */ /* 0x000fe2000f8e00ff */
[----:B------:R-:W-:-:S05]  /*0140*/  MOV R5, UR5 ;  /* 0x0000000500057c02 */ /* 0x000fca0008000f00 */
[----:B------:R-:W3:Y:S01]  /*0150*/  @P1 LDG.E R4, [R4.64] ;  /* 0x0000000a04041981 */ /* 0x000ee2000c1e1900 */
[----:B------:R-:W-:Y:S01]  /*0160*/  ULDC UR8, c[0x0][0x168] ;  /* 0x00005a0000087ab9 */ /* 0x000fe20000000800 */
[----:B------:R-:W0:Y:S01]  /*0170*/  S2UR UR14, SR_CTAID.X ;  /* 0x00000000000e79c3 */ /* 0x000e220000002500 */
[----:B------:R-:W-:Y:S02]  /*0180*/  UMOV UR6, URZ ;  /* 0x0000003f00067c82 */ /* 0x000fe40008000000 */
[----:B------:R-:W-:-:S05]  /*0190*/  UMOV UR7, URZ ;  /* 0x0000003f00077c82 */ /* 0x000fca0008000000 */
[----:B------:R-:W1:Y:S08]  /*01a0*/  S2UR UR15, SR_CTAID.Y ;  /* 0x00000000000f79c3 */ /* 0x000e700000002600 */
[----:B--2---:R-:W2:Y:S02]  /*01b0*/  @P0 R2UR UR9, R0 ;  /* 0x00000000000903c2 */ /* 0x004ea400000e0000 */
[----:B--2---:R-:W-:-:S02]  /*01c0*/  @UP0 ULEA UR4, UR12, UR9, 0x6 ;  /* 0x000000090c040291 */ /* 0x004fc4000f8e303f */
[----:B------:R-:W-:Y:S02]  /*01d0*/  @UP0 USHF.R.S32.HI UR16, URZ, 0x1f, UR9 ;  /* 0x0000001f3f100899 */ /* 0x000fe40008011409 */
[----:B------:R-:W-:Y:S02]  /*01e0*/  @UP0 USHF.R.S32.HI UR5, URZ, 0x1f, UR4 ;  /* 0x0000001f3f050899 */ /* 0x000fe40008011404 */
[----:B---3--:R2:W3:Y:S01]  /*01f0*/  @P1 R2UR UR8, R4 ;  /* 0x00000000040813c2 */ /* 0x0084e200000e0000 */
[----:B------:R-:W-:Y:S02]  /*0200*/  @UP0 UMOV UR6, UR9 ;  /* 0x0000000900060c82 */ /* 0x000fe40008000000 */
[----:B------:R-:W-:Y:S02]  /*0210*/  @UP0 ULEA.HI UR5, UR5, UR4, URZ, 0x6 ;  /* 0x0000000405050291 */ /* 0x000fe4000f8f303f */
[----:B------:R-:W-:Y:S02]  /*0220*/  @UP0 UMOV UR7, UR16 ;  /* 0x0000001000070c82 */ /* 0x000fe40008000000 */
[----:B------:R-:W-:-:S02]  /*0230*/  UMOV UR4, URZ ;  /* 0x0000003f00047c82 */ /* 0x000fc40008000000 */
[----:B------:R-:W-:Y:S01]  /*0240*/  @UP0 ULOP3.LUT UR4, UR5, 0xffffffc0, URZ, 0xc0, !UPT ;  /* 0xffffffc005040892 */ /* 0x000fe2000f8ec03f */
[----:B------:R-:W-:Y:S06]  /*0250*/  @P1 BRA `(.L_x_1120) ;  /* 0x0000006000001947 */ /* 0x000fec0003800000 */
[----:B012---:R-:W-:Y:S05]  /*0260*/  @!P0 BRA `(.L_x_1120) ;  /* 0x0000005000008947 */ /* 0x007fea0003800000 */
[----:B------:R-:W2:Y:S04]  /*0270*/  LDG.E R4, [R2.64] ;  /* 0x0000000a02047981 */ /* 0x000ea8000c1e1900 */
[----:B------:R-:W4:Y:S01]  /*0280*/  LDG.E R0, [R2.64+0x4] ;  /* 0x0000040a02007981 */ /* 0x000f22000c1e1900 */
[----:B--2---:R-:W0:Y:S08]  /*0290*/  R2UR UR5, R4 ;  /* 0x00000000040573c2 */ /* 0x004e3000000e0000 */
[----:B---34-:R-:W0:Y:S02]  /*02a0*/  R2UR UR8, R0 ;  /* 0x00000000000873c2 */ /* 0x018e2400000e0000 */
[----:B0-----:R-:W-:-:S06]  /*02b0*/  UIADD3 UR8, -UR5, UR8, URZ ;  /* 0x0000000805087290 */ /* 0x001fcc000fffe13f */
.L_x_1120:
[----:B012---:R-:W-:Y:S01]  /*02c0*/  ULDC.64 UR18, c[0x0][0x240] ;  /* 0x0000900000127ab9 */ /* 0x007fe20000000a00 */
[----:B---3--:R-:W-:Y:S01]  /*02d0*/  IMAD.U32 R0, RZ, RZ, UR8 ;  /* 0x00000008ff007e24 */ /* 0x008fe2000f8e00ff */
[----:B------:R-:W-:Y:S01]  /*02e0*/  UISETP.NE.U32.AND UP0, UPT, URZ, UR18, UPT ;  /* 0x000000123f00728c */ /* 0x000fe2000bf05070 */
[----:B------:R-:W0:Y:S01]  /*02f0*/  S2R R46, SR_TID.X ;  /* 0x00000000002e7919 */ /* 0x000e220000002100 */
[----:B------:R-:W-:-:S02]  /*0300*/  USHF.L.U32 UR17, UR14, 0x6, URZ ;  /* 0x000000060e117899 */ /* 0x000fc4000800063f */
[----:B------:R-:W-:-:S04]  /*0310*/  UISETP.NE.AND.EX UP0, UPT, URZ, UR19, UPT, UP0 ;  /* 0x000000133f00728c */ /* 0x000fc8000bf05300 */
[----:B------:R-:W-:Y:S02]  /*0320*/  ISETP.LE.AND P1, PT, R0, UR17, PT ;  /* 0x0000001100007c0c */ /* 0x000fe4000bf23270 */
[----:B------:R-:W-:-:S13]  /*0330*/  PLOP3.LUT P0, PT, PT, PT, UP0, 0x80, 0x0 ;  /* 0x000000000000781c */ /* 0x000fda0003f0f008 */
[----:B------:R-:W-:Y:S05]  /*0340*/  @P0 EXIT P1 ;  /* 0x000000000000094d */ /* 0x000fea0000800000 */
[----:B------:R-:W-:Y:S01]  /*0350*/  UIADD3 UR9, -UR17, UR8, URZ ;  /* 0x0000000811097290 */ /* 0x000fe2000fffe13f */
[----:B------:R-:W-:Y:S01]  /*0360*/  MOV R2, UR6 ;  /* 0x0000000600027c02 */ /* 0x000fe20008000f00 */
[----:B------:R-:W-:Y:S01]  /*0370*/  USHF.R.S32.HI UR16, URZ, 0x1f, UR15 ;  /* 0x0000001f3f107899 */ /* 0x000fe2000801140f */
[----:B------:R-:W-:Y:S01]  /*0380*/  MOV R0, UR17 ;  /* 0x0000001100007c02 */ /* 0x000fe20008000f00 */
[----:B------:R-:W-:Y:S01]  /*0390*/  IMAD.U32 R3, RZ, RZ, UR7 ;  /* 0x00000007ff037e24 */ /* 0x000fe2000f8e00ff */
[----:B------:R-:W-:Y:S01]  /*03a0*/  USHF.R.S32.HI UR5, URZ, 0x1f, UR12 ;  /* 0x0000001f3f057899 */ /* 0x000fe2000801140c */
[C---:B0-----:R-:W-:Y:S01]  /*03b0*/  ISETP.GE.AND P0, PT, R46.reuse, UR9, PT ;  /* 0x000000092e007c0c */ /* 0x041fe2000bf06270 */
[----:B------:R-:W-:Y:S01]  /*03c0*/  IMAD.U32 R7, RZ, RZ, UR15 ;  /* 0x0000000fff077e24 */ /* 0x000fe2000f8e00ff */
[----:B------:R-:W-:Y:S01]  /*03d0*/  MOV R5, UR15 ;  /* 0x0000000f00057c02 */ /* 0x000fe20008000f00 */
[----:B------:R-:W-:Y:S01]  /*03e0*/  IMAD.U32 R4, RZ, RZ, UR16 ;  /* 0x00000010ff047e24 */ /* 0x000fe2000f8e00ff */
[----:B------:R-:W-:Y:S01]  /*03f0*/  ISETP.GT.OR P0, PT, R46, 0x3f, P0 ;  /* 0x0000003f2e00780c */ /* 0x000fe20000704670 */
[----:B------:R-:W-:Y:S01]  /*0400*/  USEL UR5, UR5, URZ, !UP0 ;  /* 0x0000003f05057287 */ /* 0x000fe2000c000000 */
[----:B------:R-:W-:Y:S01]  /*0410*/  IMAD.MOV.U32 R77, RZ, RZ, 0x7f800000 ;  /* 0x7f800000ff4d7424 */ /* 0x000fe200078e00ff */
[----:B------:R-:W-:Y:S01]  /*0420*/  USEL UR18, UR12, URZ, !UP0 ;  /* 0x0000003f0c127287 */ /* 0x000fe2000c000000 */
[----:B------:R-:W-:-:S05]  /*0430*/  SHF.R.S32.HI R21, RZ, 0x1f, R46 ;  /* 0x0000001fff157819 */ /* 0x000fca000001142e */
[----:B------:R-:W-:-:S04]  /*0440*/  IMAD.U32 R9, RZ, RZ, UR18 ;  /* 0x00000012ff097e24 */ /* 0x000fc8000f8e00ff */
[----:B------:R-:W-:Y:S01]  /*0450*/  @!P0 IADD3 R2, P1, P2, R2, UR17, R46 ;  /* 0x0000001102028c10 */ /* 0x000fe2000fa3e02e */
[----:B------:R-:W-:Y:S01]  /*0460*/  @!P0 IMAD R4, R4, c[0x0][0x1e0], RZ ;  /* 0x0000780004048a24 */ /* 0x000fe200078e02ff */
[----:B------:R-:W-:Y:S02]  /*0470*/  @!P0 SHF.R.S32.HI R0, RZ, 0x1f, R0 ;  /* 0x0000001fff008819 */ /* 0x000fe40000011400 */
[----:B------:R-:W-:Y:S01]  /*0480*/  @!P0 SHF.R.S32.HI R3, RZ, 0x1f, R46 ;  /* 0x0000001fff038819 */ /* 0x000fe2000001142e */
[----:B------:R-:W-:-:S03]  /*0490*/  @!P0 IMAD R5, R5, c[0x0][0x1e4], R4 ;  /* 0x0000790005058a24 */ /* 0x000fc600078e0204 */
[----:B------:R-:W-:Y:S02]  /*04a0*/  @!P0 IADD3.X R3, R0, UR7, R3, P1, P2 ;  /* 0x0000000700038c10 */ /* 0x000fe40008fe4403 */
[----:B------:R-:W-:-:S03]  /*04b0*/  MOV R0, UR5 ;  /* 0x0000000500007c02 */ /* 0x000fc60008000f00 */
[----:B------:R-:W-:-:S04]  /*04c0*/  @!P0 IMAD.WIDE.U32 R2, R7, c[0x0][0x1e0], R2 ;  /* 0x0000780007028a25 */ /* 0x000fc800078e0002 */
[----:B------:R-:W-:Y:S01]  /*04d0*/  @!P0 IMAD R0, R0, c[0x0][0x1e8], RZ ;  /* 0x00007a0000008a24 */ /* 0x000fe200078e02ff */
[----:B------:R-:W-:Y:S01]  /*04e0*/  @!P0 IADD3 R3, R3, R5, RZ ;  /* 0x0000000503038210 */ /* 0x000fe20007ffe0ff */
[----:B------:R-:W-:Y:S02]  /*04f0*/  IMAD.U32 R7, RZ, RZ, UR18 ;  /* 0x00000012ff077e24 */ /* 0x000fe4000f8e00ff */
[----:B------:R-:W-:Y:S02]  /*0500*/  @!P0 IMAD R5, R9, c[0x0][0x1ec], R0 ;  /* 0x00007b0009058a24 */ /* 0x000fe400078e0200 */
[----:B------:R-:W-:Y:S01]  /*0510*/  @!P0 IMAD.WIDE.U32 R2, R7, c[0x0][0x1e8], R2 ;  /* 0x00007a0007028a25 */ /* 0x000fe200078e0002 */
[----:B------:R-:W-:-:S04]  /*0520*/  LEA.HI R21, R21, R46, RZ, 0x4 ;  /* 0x0000002e15157211 */ /* 0x000fc800078f20ff */
[----:B------:R-:W-:Y:S02]  /*0530*/  @!P0 IADD3 R3, R3, R5, RZ ;  /* 0x0000000503038210 */ /* 0x000fe40007ffe0ff */
[C---:B------:R-:W-:Y:S02]  /*0540*/  @!P0 LEA R4, P1, R2.reuse, c[0x0][0x1d8], 0x2 ;  /* 0x0000760002048a11 */ /* 0x040fe400078210ff */
[----:B------:R-:W-:Y:S02]  /*0550*/  SHF.R.S32.HI R45, RZ, 0x4, R21 ;  /* 0x00000004ff2d7819 */ /* 0x000fe40000011415 */
[----:B------:R-:W-:Y:S02]  /*0560*/  @!P0 LEA.HI.X R5, R2, c[0x0][0x1dc], R3, 0x2, P1 ;  /* 0x0000770002058a11 */ /* 0x000fe400008f1403 */
[C---:B------:R-:W-:Y:S02]  /*0570*/  ISETP.GE.AND P1, PT, R45.reuse, UR9, PT ;  /* 0x000000092d007c0c */ /* 0x040fe4000bf26270 */
[----:B------:R-:W-:Y:S01]  /*0580*/  SHF.R.S32.HI R44, RZ, 0x1f, R45 ;  /* 0x0000001fff2c7819 */ /* 0x000fe2000001142d */
[----:B------:R0:W5:Y:S01]  /*0590*/  @!P0 LDG.E R77, [R4.64] ;  /* 0x0000000a044d8981 */ /* 0x000162000c1e1900 */
[----:B------:R-:W-:Y:S01]  /*05a0*/  IADD3 R2, P0, R45, UR6, RZ ;  /* 0x000000062d027c10 */ /* 0x000fe2000ff1e0ff */
[----:B------:R-:W-:Y:S01]  /*05b0*/  BSSY B0, `(.L_x_1121) ;  /* 0x0000024000007945 */ /* 0x000fe20003800000 */
[----:B------:R-:W-:Y:S01]  /*05c0*/  MOV R7, UR14 ;  /* 0x0000000e00077c02 */ /* 0x000fe20008000f00 */
[----:B------:R-:W-:Y:S01]  /*05d0*/  CS2R R72, SRZ ;  /* 0x0000000000487805 */ /* 0x000fe2000001ff00 */
[----:B------:R-:W-:Y:S01]  /*05e0*/  IADD3.X R3, R44, UR7, RZ, P0, !PT ;  /* 0x000000072c037c10 */ /* 0x000fe200087fe4ff */
[----:B------:R-:W-:Y:S01]  /*05f0*/  CS2R R74, SRZ ;  /* 0x00000000004a7805 */ /* 0x000fe2000001ff00 */
[----:B------:R-:W-:-:S03]  /*0600*/  LOP3.LUT R9, R21, 0xfffffff0, RZ, 0xc0, !PT ;  /* 0xfffffff015097812 */ /* 0x000fc600078ec0ff */
[----:B------:R-:W-:Y:S01]  /*0610*/  IMAD.WIDE R2, R7, 0x40, R2 ;  /* 0x0000004007027825 */ /* 0x000fe200078e0202 */
[----:B0-----:R-:W-:Y:S01]  /*0620*/  CS2R R4, SRZ ;  /* 0x0000000000047805 */ /* 0x001fe2000001ff00 */
[----:B------:R-:W-:Y:S02]  /*0630*/  CS2R R6, SRZ ;  /* 0x0000000000067805 */ /* 0x000fe4000001ff00 */
[----:B------:R-:W-:Y:S01]  /*0640*/  IMAD.IADD R42, R46, 0x1, -R9 ;  /* 0x000000012e2a7824 */ /* 0x000fe200078e0a09 */
[----:B------:R-:W-:Y:S05]  /*0650*/  @P1 BRA `(.L_x_1122) ;  /* 0x0000019000001947 */ /* 0x000fea0003800000 */
[----:B------:R-:W-:Y:S01]  /*0660*/  SHF.L.U32 R10, R42, 0x3, RZ ;  /* 0x000000032a0a7819 */ /* 0x000fe200000006ff */
[----:B------:R-:W-:Y:S01]  /*0670*/  ULDC.64 UR6, c[0x0][0x180] ;  /* 0x0000600000067ab9 */ /* 0x000fe20000000a00 */
[----:B------:R-:W-:Y:S01]  /*0680*/  IMAD.U32 R9, RZ, RZ, UR15 ;  /* 0x0000000fff097e24 */ /* 0x000fe2000f8e00ff */
[----:B------:R-:W-:Y:S01]  /*0690*/  UIMAD UR6, UR16, UR6, URZ ;  /* 0x00000006100672a4 */ /* 0x000fe2000f8e023f */
[--C-:B------:R-:W-:Y:S01]  /*06a0*/  SHF.R.S32.HI R11, RZ, 0x1f, R10.reuse ;  /* 0x0000001fff0b7819 */ /* 0x100fe2000001140a */
[----:B------:R-:W-:Y:S01]  /*06b0*/  ULDC.64 UR20, c[0x0][0x188] ;  /* 0x0000620000147ab9 */ /* 0x000fe20000000a00 */
[C---:B------:R-:W-:Y:S01]  /*06c0*/  IADD3 R0, R10.reuse, 0x80, RZ ;  /* 0x000000800a007810 */ /* 0x040fe20007ffe0ff */
[----:B------:R-:W-:Y:S01]  /*06d0*/  UIMAD UR6, UR15, UR7, UR6 ;  /* 0x000000070f0672a4 */ /* 0x000fe2000f8e0206 */
[----:B------:R-:W-:Y:S01]  /*06e0*/  ISETP.GE.AND P0, PT, R10, c[0x0][0x16c], PT ;  /* 0x00005b000a007a0c */ /* 0x000fe20003f06270 */
[----:B------:R-:W-:Y:S01]  /*06f0*/  IMAD.WIDE.U32 R8, R9, c[0x0][0x180], R10 ;  /* 0x0000600009087a25 */ /* 0x000fe200078e000a */
[----:B------:R-:W-:Y:S01]  /*0700*/  UIMAD UR7, UR5, UR20, URZ ;  /* 0x00000014050772a4 */ /* 0x000fe2000f8e023f */
[----:B------:R-:W-:-:S02]  /*0710*/  MOV R11, UR18 ;  /* 0x00000012000b7c02 */ /* 0x000fc40008000f00 */
[----:B------:R-:W-:Y:S01]  /*0720*/  ISETP.GE.AND P2, PT, R0, c[0x0][0x16c], PT ;  /* 0x00005b0000007a0c */ /* 0x000fe20003f46270 */
[----:B------:R-:W-:Y:S01]  /*0730*/  UIMAD UR7, UR18, UR21, UR7 ;  /* 0x00000015120772a4 */ /* 0x000fe2000f8e0207 */
[----:B------:R-:W-:-:S05]  /*0740*/  IADD3 R9, R9, UR6, RZ ;  /* 0x0000000609097c10 */ /* 0x000fca000fffe0ff */
[----:B------:R-:W-:-:S04]  /*0750*/  IMAD.WIDE.U32 R8, R11, c[0x0][0x188], R8 ;  /* 0x000062000b087a25 */ /* 0x000fc800078e0008 */
[----:B------:R-:W-:Y:S01]  /*0760*/  IMAD R11, R3, c[0x0][0x178], RZ ;  /* 0x00005e00030b7a24 */ /* 0x000fe200078e02ff */
[----:B------:R-:W-:-:S03]  /*0770*/  IADD3 R9, R9, UR7, RZ ;  /* 0x0000000709097c10 */ /* 0x000fc6000fffe0ff */
[C---:B------:R-:W-:Y:S02]  /*0780*/  IMAD R11, R2.reuse, c[0x0][0x17c], R11 ;  /* 0x00005f00020b7a24 */ /* 0x040fe400078e020b */
[----:B------:R-:W-:-:S04]  /*0790*/  IMAD.WIDE.U32 R8, R2, c[0x0][0x178], R8 ;  /* 0x00005e0002087a25 */ /* 0x000fc800078e0008 */
[----:B------:R-:W-:Y:S01]  /*07a0*/  IMAD.IADD R9, R9, 0x1, R11 ;  /* 0x0000000109097824 */ /* 0x000fe200078e020b */
[----:B------:R-:W-:-:S04]  /*07b0*/  LEA R10, P3, R8, c[0x0][0x160], 0x1 ;  /* 0x00005800080a7a11 */ /* 0x000fc800078608ff */
[----:B------:R-:W-:-:S05]  /*07c0*/  LEA.HI.X R11, R8, c[0x0][0x164], R9, 0x1, P3 ;  /* 0x00005900080b7a11 */ /* 0x000fca00018f0c09 */
[----:B------:R0:W5:Y:S04]  /*07d0*/  @!P0 LDG.E.128 R72, [R10.64] ;  /* 0x0000000a0a488981 */ /* 0x000168000c1e1d00 */
[----:B------:R0:W5:Y:S02]  /*07e0*/  @!P2 LDG.E.128 R4, [R10.64+0x100] ;  /* 0x0001000a0a04a981 */ /* 0x000164000c1e1d00 */
.L_x_1122:
[----:B------:R-:W-:Y:S05]  /*07f0*/  BSYNC B0 ;  /* 0x0000000000007941 */ /* 0x000fea0003800000 */
.L_x_1121:
[----:B------:R-:W-:Y:S01]  /*0800*/  UIMAD UR19, UR14, -0x40, UR8 ;  /* 0xffffffc00e1378a4 */ /* 0x000fe2000f8e0208 */
[----:B------:R-:W-:Y:S01]  /*0810*/  IADD3 R76, R45, 0x10, RZ ;  /* 0x000000102d4c7810 */ /* 0x000fe20007ffe0ff */
[----:B------:R-:W-:Y:S01]  /*0820*/  BSSY B0, `(.L_x_1123) ;  /* 0x000003e000007945 */ /* 0x000fe20003800000 */
[----:B-----5:R-:W-:Y:S01]  /*0830*/  MOV R20, R72 ;  /* 0x0000004800147202 */ /* 0x020fe20000000f00 */
[----:B------:R-:W-:Y:S01]  /*0840*/  IMAD.MOV.U32 R40, RZ, RZ, R74 ;  /* 0x000000ffff287224 */ /* 0x000fe200078e004a */
[----:B------:R-:W-:Y:S01]  /*0850*/  MOV R43, R75 ;  /* 0x0000004b002b7202 */ /* 0x000fe20000000f00 */
[----:B------:R-:W-:Y:S01]  /*0860*/  CS2R R36, SRZ ;  /* 0x0000000000247805 */ /* 0x000fe2000001ff00 */
[----:B------:R-:W-:Y:S01]  /*0870*/  ISETP.GE.AND P0, PT, R76, UR19, PT ;  /* 0x000000134c007c0c */ /* 0x000fe2000bf06270 */
[----:B------:R-:W-:Y:S01]  /*0880*/  CS2R R38, SRZ ;  /* 0x0000000000267805 */ /* 0x000fe2000001ff00 */
[----:B------:R-:W-:Y:S01]  /*0890*/  CS2R R16, SRZ ;  /* 0x0000000000107805 */ /* 0x000fe2000001ff00 */
[----:B------:R-:W-:-:S10]  /*08a0*/  CS2R R18, SRZ ;  /* 0x0000000000127805 */ /* 0x000fd4000001ff00 */
[----:B------:R-:W-:Y:S05]  /*08b0*/  @P0 BRA `(.L_x_1124) ;  /* 0x0000034000000947 */ /* 0x000fea0003800000 */
[----:B0-----:R-:W-:Y:S01]  /*08c0*/  IMAD.SHL.U32 R10, R42, 0x8, RZ ;  /* 0x000000082a0a7824 */ /* 0x001fe200078e00ff */
[----:B------:R-:W-:Y:S04]  /*08d0*/  BSSY B1, `(.L_x_1125) ;  /* 0x000001b000017945 */ /* 0x000fe80003800000 */
[C---:B------:R-:W-:Y:S02]  /*08e0*/  ISETP.GE.AND P0, PT, R10.reuse, c[0x0][0x16c], PT ;  /* 0x00005b000a007a0c */ /* 0x040fe40003f06270 */
[----:B------:R-:W-:-:S04]  /*08f0*/  IADD3 R0, R10, 0x80, RZ ;  /* 0x000000800a007810 */ /* 0x000fc80007ffe0ff */
[----:B------:R-:W-:-:S07]  /*0900*/  ISETP.GE.AND P2, PT, R0, c[0x0][0x16c], PT ;  /* 0x00005b0000007a0c */ /* 0x000fce0003f46270 */
[----:B------:R-:W-:Y:S05]  /*0910*/  @P0 BRA `(.L_x_1126) ;  /* 0x0000016000000947 */ /* 0x000fea0003800000 */
[----:B------:R-:W-:Y:S01]  /*0920*/  ULDC.64 UR6, c[0x0][0x180] ;  /* 0x0000600000067ab9 */ /* 0x000fe20000000a00 */
[--C-:B------:R-:W-:Y:S01]  /*0930*/  SHF.R.S32.HI R11, RZ, 0x1f, R10.reuse ;  /* 0x0000001fff0b7819 */ /* 0x100fe2000001140a */
[----:B------:R-:W-:Y:S01]  /*0940*/  UIMAD UR6, UR16, UR6, URZ ;  /* 0x00000006100672a4 */ /* 0x000fe2000f8e023f */
[----:B------:R-:W-:Y:S01]  /*0950*/  MOV R9, UR15 ;  /* 0x0000000f00097c02 */ /* 0x000fe20008000f00 */
[----:B------:R-:W-:Y:S01]  /*0960*/  ULDC.64 UR20, c[0x0][0x188] ;  /* 0x0000620000147ab9 */ /* 0x000fe20000000a00 */
[----:B------:R-:W-:Y:S01]  /*0970*/  IMAD.U32 R15, RZ, RZ, UR18 ;  /* 0x00000012ff0f7e24 */ /* 0x000fe2000f8e00ff */
[----:B------:R-:W-:Y:S01]  /*0980*/  UIMAD UR6, UR15, UR7, UR6 ;  /* 0x000000070f0672a4 */ /* 0x000fe2000f8e0206 */
[----:B------:R-:W-:Y:S01]  /*0990*/  IADD3 R13, P0, R2, 0x10, RZ ;  /* 0x00000010020d7810 */ /* 0x000fe20007f1e0ff */
[----:B------:R-:W-:-:S03]  /*09a0*/  IMAD.WIDE.U32 R8, R9, c[0x0][0x180], R10 ;  /* 0x0000600009087a25 */ /* 0x000fc600078e000a */
[----:B------:R-:W-:Y:S02]  /*09b0*/  IADD3.X R0, RZ, R3, RZ, P0, !PT ;  /* 0x00000003ff007210 */ /* 0x000fe400007fe4ff */
[----:B------:R-:W-:Y:S01]  /*09c0*/  IADD3 R9, R9, UR6, RZ ;  /* 0x0000000609097c10 */ /* 0x000fe2000fffe0ff */
[----:B------:R-:W-:Y:S02]  /*09d0*/  UIMAD UR6, UR5, UR20, URZ ;  /* 0x00000014050672a4 */ /* 0x000fe4000f8e023f */
[----:B------:R-:W-:Y:S02]  /*09e0*/  IMAD R0, R0, c[0x0][0x178], RZ ;  /* 0x00005e0000007a24 */ /* 0x000fe400078e02ff */
[----:B------:R-:W-:Y:S01]  /*09f0*/  UIMAD UR6, UR18, UR21, UR6 ;  /* 0x00000015120672a4 */ /* 0x000fe2000f8e0206 */
[----:B------:R-:W-:-:S04]  /*0a00*/  IMAD.WIDE.U32 R8, R15, c[0x0][0x188], R8 ;  /* 0x000062000f087a25 */ /* 0x000fc800078e0008 */
[----:B------:R-:W-:Y:S01]  /*0a10*/  IMAD R15, R13, c[0x0][0x17c], R0 ;  /* 0x00005f000d0f7a24 */ /* 0x000fe200078e0200 */
[----:B------:R-:W-:-:S05]  /*0a20*/  IADD3 R9, R9, UR6, RZ ;  /* 0x0000000609097c10 */ /* 0x000fca000fffe0ff */
[----:B------:R-:W-:-:S04]  /*0a30*/  IMAD.WIDE.U32 R8, R13, c[0x0][0x178], R8 ;  /* 0x00005e000d087a25 */ /* 0x000fc800078e0008 */
[----:B------:R-:W-:Y:S01]  /*0a40*/  IMAD.IADD R9, R9, 0x1, R15 ;  /* 0x0000000109097824 */ /* 0x000fe200078e020f */
[----:B------:R-:W-:-:S04]  /*0a50*/  LEA R36, P0, R8, c[0x0][0x160], 0x1 ;  /* 0x0000580008247a11 */ /* 0x000fc800078008ff */
[----:B------:R-:W-:-:S06]  /*0a60*/  LEA.HI.X R37, R8, c[0x0][0x164], R9, 0x1, P0 ;  /* 0x0000590008257a11 */ /* 0x000fcc00000f0c09 */
[----:B------:R-:W5:Y:S03]  /*0a70*/  LDG.E.128 R36, [R36.64] ;  /* 0x0000000a24247981 */ /* 0x000f66000c1e1d00 */
.L_x_1126:
[----:B------:R-:W-:Y:S05]  /*0a80*/  BSYNC B1 ;  /* 0x0000000000017941 */ /* 0x000fea0003800000 */
.L_x_1125:
[----:B------:R-:W-:Y:S05]  /*0a90*/  @P2 BRA `(.L_x_1124) ;  /* 0x0000016000002947 */ /* 0x000fea0003800000 */
[----:B------:R-:W-:Y:S01]  /*0aa0*/  ULDC.64 UR6, c[0x0][0x180] ;  /* 0x0000600000067ab9 */ /* 0x000fe20000000a00 */
[--C-:B------:R-:W-:Y:S01]  /*0ab0*/  SHF.R.S32.HI R11, RZ, 0x1f, R10.reuse ;  /* 0x0000001fff0b7819 */ /* 0x100fe2000001140a */
[----:B------:R-:W-:Y:S01]  /*0ac0*/  UIMAD UR6, UR16, UR6, URZ ;  /* 0x00000006100672a4 */ /* 0x000fe2000f8e023f */
[----:B------:R-:W-:Y:S01]  /*0ad0*/  MOV R9, UR15 ;  /* 0x0000000f00097c02 */ /* 0x000fe20008000f00 */
[----:B------:R-:W-:Y:S01]  /*0ae0*/  ULDC.64 UR20, c[0x0][0x188] ;  /* 0x0000620000147ab9 */ /* 0x000fe20000000a00 */
[----:B------:R-:W-:Y:S01]  /*0af0*/  IMAD.U32 R13, RZ, RZ, UR18 ;  /* 0x00000012ff0d7e24 */ /* 0x000fe2000f8e00ff */
[----:B------:R-:W-:Y:S02]  /*0b00*/  UIMAD UR6, UR15, UR7, UR6 ;  /* 0x000000070f0672a4 */ /* 0x000fe4000f8e0206 */
[----:B------:R-:W-:Y:S01]  /*0b10*/  IMAD.WIDE.U32 R10, R9, c[0x0][0x180], R10 ;  /* 0x00006000090a7a25 */ /* 0x000fe200078e000a */
[----:B------:R-:W-:-:S04]  /*0b20*/  IADD3 R9, P0, R2, 0x10, RZ ;  /* 0x0000001002097810 */ /* 0x000fc80007f1e0ff */
[----:B------:R-:W-:Y:S01]  /*0b30*/  IADD3 R11, R11, UR6, RZ ;  /* 0x000000060b0b7c10 */ /* 0x000fe2000fffe0ff */
[----:B------:R-:W-:Y:S01]  /*0b40*/  UIMAD UR6, UR5, UR20, URZ ;  /* 0x00000014050672a4 */ /* 0x000fe2000f8e023f */
[----:B------:R-:W-:-:S03]  /*0b50*/  IADD3.X R0, RZ, R3, RZ, P0, !PT ;  /* 0x00000003ff007210 */ /* 0x000fc600007fe4ff */
[----:B------:R-:W-:Y:S01]  /*0b60*/  UIMAD UR6, UR18, UR21, UR6 ;  /* 0x00000015120672a4 */ /* 0x000fe2000f8e0206 */
[----:B------:R-:W-:-:S04]  /*0b70*/  IMAD.WIDE.U32 R10, R13, c[0x0][0x188], R10 ;  /* 0x000062000d0a7a25 */ /* 0x000fc800078e000a */
[----:B------:R-:W-:Y:S01]  /*0b80*/  IMAD R0, R0, c[0x0][0x178], RZ ;  /* 0x00005e0000007a24 */ /* 0x000fe200078e02ff */
[----:B------:R-:W-:-:S03]  /*0b90*/  IADD3 R11, R11, UR6, RZ ;  /* 0x000000060b0b7c10 */ /* 0x000fc6000fffe0ff */
[C---:B------:R-:W-:Y:S02]  /*0ba0*/  IMAD R13, R9.reuse, c[0x0][0x17c], R0 ;  /* 0x00005f00090d7a24 */ /* 0x040fe400078e0200 */
[----:B------:R-:W-:-:S04]  /*0bb0*/  IMAD.WIDE.U32 R10, R9, c[0x0][0x178], R10 ;  /* 0x00005e00090a7a25 */ /* 0x000fc800078e000a */
[----:B------:R-:W-:Y:S01]  /*0bc0*/  IMAD.IADD R13, R11, 0x1, R13 ;  /* 0x000000010b0d7824 */ /* 0x000fe200078e020d */
[----:B------:R-:W-:-:S04]  /*0bd0*/  LEA R16, P0, R10, c[0x0][0x160], 0x1 ;  /* 0x000058000a107a11 */ /* 0x000fc800078008ff */
[----:B------:R-:W-:-:S06]  /*0be0*/  LEA.HI.X R17, R10, c[0x0][0x164], R13, 0x1, P0 ;  /* 0x000059000a117a11 */ /* 0x000fcc00000f0c0d */
[----:B------:R-:W5:Y:S03]  /*0bf0*/  LDG.E.128 R16, [R16.64+0x100] ;  /* 0x0001000a10107981 */ /* 0x000f66000c1e1d00 */
.L_x_1124:
[----:B------:R-:W-:Y:S05]  /*0c00*/  BSYNC B0 ;  /* 0x0000000000007941 */ /* 0x000fea0003800000 */
.L_x_1123:
[----:B------:R-:W-:Y:S01]  /*0c10*/  LEA.HI.SX32 R0, R21, 0x20, 0x1c ;  /* 0x0000002015007811 */ /* 0x000fe200078fe2ff */
[----:B------:R-:W-:Y:S01]  /*0c20*/  BSSY B0, `(.L_x_1127) ;  /* 0x000003d000007945 */ /* 0x000fe20003800000 */
[----:B-----5:R-:W-:Y:S01]  /*0c30*/  MOV R74, R36 ;  /* 0x00000024004a7202 */ /* 0x020fe20000000f00 */
[----:B------:R-:W-:Y:S01]  /*0c40*/  IMAD.MOV.U32 R41, RZ, RZ, R37 ;  /* 0x000000ffff297224 */ /* 0x000fe200078e0025 */
[----:B------:R-:W-:Y:S01]  /*0c50*/  ISETP.GE.AND P2, PT, R0, UR19, PT ;  /* 0x0000001300007c0c */ /* 0x000fe2000bf46270 */
[----:B------:R-:W-:Y:S01]  /*0c60*/  CS2R R32, SRZ ;  /* 0x0000000000207805 */ /* 0x000fe2000001ff00 */
[----:B------:R-:W-:Y:S01]  /*0c70*/  CS2R R34, SRZ ;  /* 0x0000000000227805 */ /* 0x000fe2000001ff00 */
[----:B------:R-:W-:Y:S01]  /*0c80*/  CS2R R8, SRZ ;  /* 0x0000000000087805 */ /* 0x000fe2000001ff00 */
[----:B0-----:R-:W-:-:S09]  /*0c90*/  CS2R R10, SRZ ;  /* 0x00000000000a7805 */ /* 0x001fd2000001ff00 */
[----:B------:R-:W-:Y:S05]  /*0ca0*/  @P2 BRA `(.L_x_1128) ;  /* 0x0000034000002947 */ /* 0x000fea0003800000 */
[----:B------:R-:W-:Y:S01]  /*0cb0*/  SHF.L.U32 R14, R42, 0x3, RZ ;  /* 0x000000032a0e7819 */ /* 0x000fe200000006ff */
[----:B------:R-:W-:Y:S03]  /*0cc0*/  BSSY B1, `(.L_x_1129) ;  /* 0x000001b000017945 */ /* 0x000fe60003800000 */
[C---:B------:R-:W-:Y:S02]  /*0cd0*/  ISETP.GE.AND P0, PT, R14.reuse, c[0x0][0x16c], PT ;  /* 0x00005b000e007a0c */ /* 0x040fe40003f06270 */
[----:B------:R-:W-:-:S04]  /*0ce0*/  IADD3 R0, R14, 0x80, RZ ;  /* 0x000000800e007810 */ /* 0x000fc80007ffe0ff */
[----:B------:R-:W-:-:S07]  /*0cf0*/  ISETP.GE.AND P3, PT, R0, c[0x0][0x16c], PT ;  /* 0x00005b0000007a0c */ /* 0x000fce0003f66270 */
[----:B------:R-:W-:Y:S05]  /*0d00*/  @P0 BRA `(.L_x_1130) ;  /* 0x0000016000000947 */ /* 0x000fea0003800000 */
[----:B------:R-:W-:Y:S01]  /*0d10*/  ULDC.64 UR6, c[0x0][0x180] ;  /* 0x0000600000067ab9 */ /* 0x000fe20000000a00 */
[--C-:B------:R-:W-:Y:S01]  /*0d20*/  SHF.R.S32.HI R15, RZ, 0x1f, R14.reuse ;  /* 0x0000001fff0f7819 */ /* 0x100fe2000001140e */
[----:B------:R-:W-:Y:S01]  /*0d30*/  UIMAD UR6, UR16, UR6, URZ ;  /* 0x00000006100672a4 */ /* 0x000fe2000f8e023f */
[----:B------:R-:W-:Y:S01]  /*0d40*/  IMAD.U32 R13, RZ, RZ, UR15 ;  /* 0x0000000fff0d7e24 */ /* 0x000fe2000f8e00ff */
[----:B------:R-:W-:Y:S01]  /*0d50*/  ULDC.64 UR20, c[0x0][0x188] ;  /* 0x0000620000147ab9 */ /* 0x000fe20000000a00 */
[----:B------:R-:W-:Y:S01]  /*0d60*/  MOV R25, UR18 ;  /* 0x0000001200197c02 */ /* 0x000fe20008000f00 */
[----:B------:R-:W-:Y:S01]  /*0d70*/  UIMAD UR6, UR15, UR7, UR6 ;  /* 0x000000070f0672a4 */ /* 0x000fe2000f8e0206 */
[----:B------:R-:W-:Y:S01]  /*0d80*/  IMAD.WIDE.U32 R12, R13, c[0x0][0x180], R14 ;  /* 0x000060000d0c7a25 */ /* 0x000fe200078e000e */
[----:B------:R-:W-:-:S04]  /*0d90*/  IADD3 R23, P0, R2, 0x20, RZ ;  /* 0x0000002002177810 */ /* 0x000fc80007f1e0ff */
[----:B------:R-:W-:Y:S01]  /*0da0*/  IADD3 R13, R13, UR6, RZ ;  /* 0x000000060d0d7c10 */ /* 0x000fe2000fffe0ff */
[----:B------:R-:W-:Y:S01]  /*0db0*/  UIMAD UR6, UR5, UR20, URZ ;  /* 0x00000014050672a4 */ /* 0x000fe2000f8e023f */
[----:B------:R-:W-:-:S03]  /*0dc0*/  IMAD.X R0, RZ, RZ, R3, P0 ;  /* 0x000000ffff007224 */ /* 0x000fc600000e0603 */
[----:B------:R-:W-:Y:S01]  /*0dd0*/  UIMAD UR6, UR18, UR21, UR6 ;  /* 0x00000015120672a4 */ /* 0x000fe2000f8e0206 */
[----:B------:R-:W-:-:S04]  /*0de0*/  IMAD.WIDE.U32 R12, R25, c[0x0][0x188], R12 ;  /* 0x00006200190c7a25 */ /* 0x000fc800078e000c */
[----:B------:R-:W-:Y:S01]  /*0df0*/  IMAD R0, R0, c[0x0][0x178], RZ ;  /* 0x00005e0000007a24 */ /* 0x000fe200078e02ff */
[----:B------:R-:W-:-:S03]  /*0e00*/  IADD3 R13, R13, UR6, RZ ;  /* 0x000000060d0d7c10 */ /* 0x000fc6000fffe0ff */
[C---:B------:R-:W-:Y:S02]  /*0e10*/  IMAD R25, R23.reuse, c[0x0][0x17c], R0 ;  /* 0x00005f0017197a24 */ /* 0x040fe400078e0200 */
[----:B------:R-:W-:-:S05]  /*0e20*/  IMAD.WIDE.U32 R12, R23, c[0x0][0x178], R12 ;  /* 0x00005e00170c7a25 */ /* 0x000fca00078e000c */
[----:B------:R-:W-:Y:S02]  /*0e30*/  IADD3 R13, R13, R25, RZ ;  /* 0x000000190d0d7210 */ /* 0x000fe40007ffe0ff */
[----:B------:R-:W-:-:S04]  /*0e40*/  LEA R32, P0, R12, c[0x0][0x160], 0x1 ;  /* 0x000058000c207a11 */ /* 0x000fc800078008ff */
[----:B------:R-:W-:-:S06]  /*0e50*/  LEA.HI.X R33, R12, c[0x0][0x164], R13, 0x1, P0 ;  /* 0x000059000c217a11 */ /* 0x000fcc00000f0c0d */
[----:B------:R-:W5:Y:S03]  /*0e60*/  LDG.E.128 R32, [R32.64] ;  /* 0x0000000a20207981 */ /* 0x000f66000c1e1d00 */
.L_x_1130:
[----:B------:R-:W-:Y:S05]  /*0e70*/  BSYNC B1 ;  /* 0x0000000000017941 */ /* 0x000fea0003800000 */
.L_x_1129:
        /* <DEDUP_REMOVED lines=22> */
[----:B------:R-:W5:Y:S03]  /*0fe0*/  LDG.E.128 R8, [R8.64+0x100] ;  /* 0x0001000a08087981 */ /* 0x000f66000c1e1d00 */
.L_x_1128:
[----:B------:R-:W-:Y:S05]  /*0ff0*/  BSYNC B0 ;  /* 0x0000000000007941 */ /* 0x000fea0003800000 */
.L_x_1127:
[--C-:B------:R-:W-:Y:S01]  /*1000*/  HADD2.F32 R0, -RZ, R4.reuse.H0_H0 ;  /* 0x20000004ff007230 */ /* 0x100fe20000004100 */
[----:B------:R-:W-:Y:S01]  /*1010*/  IMAD.SHL.U32 R28, R42, 0x8, RZ ;  /* 0x000000082a1c7824 */ /* 0x000fe200078e00ff */
[----:B------:R-:W-:Y:S01]  /*1020*/  HADD2.F32 R47, -RZ, R4.H1_H1 ;  /* 0x30000004ff2f7230 */ /* 0x000fe20000004100 */
[----:B------:R-:W-:Y:S01]  /*1030*/  LEA.HI.SX32 R4, R21, 0x30, 0x1c ;  /* 0x0000003015047811 */ /* 0x000fe200078fe2ff */
[----:B------:R-:W-:Y:S01]  /*1040*/  BSSY B0, `(.L_x_1131) ;  /* 0x0000032000007945 */ /* 0x000fe20003800000 */
[--C-:B------:R-:W-:Y:S01]  /*1050*/  HADD2.F32 R48, -RZ, R5.reuse.H0_H0 ;  /* 0x20000005ff307230 */ /* 0x100fe20000004100 */
[----:B-----5:R-:W-:Y:S01]  /*1060*/  IMAD.MOV.U32 R36, RZ, RZ, R32 ;  /* 0x000000ffff247224 */ /* 0x020fe200078e0020 */
[----:B------:R-:W-:Y:S01]  /*1070*/  ISETP.GE.AND P0, PT, R4, UR19, PT ;  /* 0x0000001304007c0c */ /* 0x000fe2000bf06270 */
[----:B------:R-:W-:Y:S01]  /*1080*/  HADD2.F32 R49, -RZ, R5.H1_H1 ;  /* 0x30000005ff317230 */ /* 0x000fe20000004100 */
[----:B------:R-:W-:Y:S01]  /*1090*/  MOV R37, R33 ;  /* 0x0000002100257202 */ /* 0x000fe20000000f00 */
[--C-:B------:R-:W-:Y:S01]  /*10a0*/  HADD2.F32 R50, -RZ, R6.reuse.H0_H0 ;  /* 0x20000006ff327230 */ /* 0x100fe20000004100 */
[----:B------:R-:W-:Y:S01]  /*10b0*/  MOV R27, UR15 ;  /* 0x0000000f001b7c02 */ /* 0x000fe20008000f00 */
[----:B------:R-:W-:Y:S01]  /*10c0*/  HADD2.F32 R52, -RZ, R6.H1_H1 ;  /* 0x30000006ff347230 */ /* 0x000fe20000004100 */
[----:B------:R-:W-:Y:S01]  /*10d0*/  CS2R R12, SRZ ;  /* 0x00000000000c7805 */ /* 0x000fe2000001ff00 */
[--C-:B------:R-:W-:Y:S01]  /*10e0*/  HADD2.F32 R51, -RZ, R7.reuse.H0_H0 ;  /* 0x20000007ff337230 */ /* 0x100fe20000004100 */
[----:B------:R-:W-:Y:S01]  /*10f0*/  CS2R R14, SRZ ;  /* 0x00000000000e7805 */ /* 0x000fe2000001ff00 */
[----:B------:R-:W-:Y:S01]  /*1100*/  HADD2.F32 R56, -RZ, R7.H1_H1 ;  /* 0x30000007ff387230 */ /* 0x000fe20000004100 */
[----:B------:R-:W-:Y:S01]  /*1110*/  CS2R R4, SRZ ;  /* 0x0000000000047805 */ /* 0x000fe2000001ff00 */
[--C-:B------:R-:W-:Y:S01]  /*1120*/  HADD2.F32 R53, -RZ, R16.reuse.H0_H0 ;  /* 0x20000010ff357230 */ /* 0x100fe20000004100 */
[----:B------:R-:W-:Y:S01]  /*1130*/  CS2R R6, SRZ ;  /* 0x0000000000067805 */ /* 0x000fe2000001ff00 */
[----:B------:R-:W-:Y:S01]  /*1140*/  HADD2.F32 R57, -RZ, R16.H1_H1 ;  /* 0x30000010ff397230 */ /* 0x000fe20000004100 */
[----:B------:R-:W-:Y:S01]  /*1150*/  SHF.R.S32.HI R29, RZ, 0x1f, R28 ;  /* 0x0000001fff1d7819 */ /* 0x000fe2000001141c */
[----:B------:R-:W-:-:S02]  /*1160*/  HADD2.F32 R58, -RZ, R17.H0_H0 ;  /* 0x20000011ff3a7230 */ /* 0x000fc40000004100 */
[----:B------:R-:W-:Y:S02]  /*1170*/  HADD2.F32 R59, -RZ, R17.H1_H1 ;  /* 0x30000011ff3b7230 */ /* 0x000fe40000004100 */
[--C-:B------:R-:W-:Y:S02]  /*1180*/  HADD2.F32 R60, -RZ, R18.reuse.H0_H0 ;  /* 0x20000012ff3c7230 */ /* 0x100fe40000004100 */
[----:B------:R-:W-:Y:S01]  /*1190*/  HADD2.F32 R62, -RZ, R18.H1_H1 ;  /* 0x30000012ff3e7230 */ /* 0x000fe20000004100 */
[----:B------:R-:W-:Y:S05]  /*11a0*/  @P0 BRA `(.L_x_1132) ;  /* 0x000001b000000947 */ /* 0x000fea0003800000 */
[----:B------:R-:W-:Y:S01]  /*11b0*/  IMAD.SHL.U32 R22, R42, 0x8, RZ ;  /* 0x000000082a167824 */ /* 0x000fe200078e00ff */
[----:B------:R-:W-:Y:S01]  /*11c0*/  ULDC.64 UR6, c[0x0][0x180] ;  /* 0x0000600000067ab9 */ /* 0x000fe20000000a00 */
[----:B------:R-:W-:Y:S01]  /*11d0*/  MOV R17, UR15 ;  /* 0x0000000f00117c02 */ /* 0x000fe20008000f00 */
[----:B------:R-:W-:Y:S01]  /*11e0*/  UIMAD UR6, UR16, UR6, URZ ;  /* 0x00000006100672a4 */ /* 0x000fe2000f8e023f */
[----:B------:R-:W-:Y:S01]  /*11f0*/  IMAD.U32 R25, RZ, RZ, UR18 ;  /* 0x00000012ff197e24 */ /* 0x000fe2000f8e00ff */
[--C-:B------:R-:W-:Y:S01]  /*1200*/  SHF.R.S32.HI R23, RZ, 0x1f, R22.reuse ;  /* 0x0000001fff177819 */ /* 0x100fe20000011416 */
[----:B------:R-:W-:Y:S01]  /*1210*/  ULDC.64 UR20, c[0x0][0x188] ;  /* 0x0000620000147ab9 */ /* 0x000fe20000000a00 */
[C---:B------:R-:W-:Y:S01]  /*1220*/  IADD3 R24, R22.reuse, 0x80, RZ ;  /* 0x0000008016187810 */ /* 0x040fe20007ffe0ff */
[----:B------:R-:W-:Y:S01]  /*1230*/  UIMAD UR6, UR15, UR7, UR6 ;  /* 0x000000070f0672a4 */ /* 0x000fe2000f8e0206 */
[----:B------:R-:W-:Y:S01]  /*1240*/  ISETP.GE.AND P4, PT, R22, c[0x0][0x16c], PT ;  /* 0x00005b0016007a0c */ /* 0x000fe20003f86270 */
[----:B------:R-:W-:Y:S01]  /*1250*/  IMAD.WIDE.U32 R16, R17, c[0x0][0x180], R22 ;  /* 0x0000600011107a25 */ /* 0x000fe200078e0016 */
[----:B------:R-:W-:-:S02]  /*1260*/  IADD3 R23, P3, R2, 0x30, RZ ;  /* 0x0000003002177810 */ /* 0x000fc40007f7e0ff */
[----:B------:R-:W-:Y:S02]  /*1270*/  ISETP.GE.AND P5, PT, R24, c[0x0][0x16c], PT ;  /* 0x00005b0018007a0c */ /* 0x000fe40003fa6270 */
        /* <DEDUP_REMOVED lines=14> */
.L_x_1132:
[----:B------:R-:W-:Y:S05]  /*1360*/  BSYNC B0 ;  /* 0x0000000000007941 */ /* 0x000fea0003800000 */
.L_x_1131:
[----:B------:R-:W-:Y:S01]  /*1370*/  ULDC.64 UR6, c[0x0][0x1a0] ;  /* 0x0000680000067ab9 */ /* 0x000fe20000000a00 */
[----:B------:R-:W-:Y:S01]  /*1380*/  IMAD.WIDE.U32 R16, R27, c[0x0][0x1a0], R28 ;  /* 0x000068001b107a25 */ /* 0x000fe200078e001c */
[----:B------:R-:W-:Y:S01]  /*1390*/  UIMAD UR6, UR16, UR6, URZ ;  /* 0x00000006100672a4 */ /* 0x000fe2000f8e023f */
[----:B------:R-:W-:Y:S01]  /*13a0*/  MOV R31, UR18 ;  /* 0x00000012001f7c02 */ /* 0x000fe20008000f00 */
[----:B------:R-:W-:Y:S01]  /*13b0*/  BSSY B0, `(.L_x_1133) ;  /* 0x0000024000007945 */ /* 0x000fe20003800000 */
[--C-:B------:R-:W-:Y:S01]  /*13c0*/  HADD2.F32 R61, -RZ, R19.reuse.H0_H0 ;  /* 0x20000013ff3d7230 */ /* 0x100fe20000004100 */
[----:B------:R-:W-:Y:S01]  /*13d0*/  UIMAD UR6, UR15, UR7, UR6 ;  /* 0x000000070f0672a4 */ /* 0x000fe2000f8e0206 */
[----:B------:R-:W-:Y:S01]  /*13e0*/  HADD2.F32 R64, -RZ, R19.H1_H1 ;  /* 0x30000013ff407230 */ /* 0x000fe20000004100 */
[----:B------:R-:W-:Y:S01]  /*13f0*/  LEA.HI.SX32 R21, R21, 0x10, 0x1c ;  /* 0x0000001015157811 */ /* 0x000fe200078fe2ff */
[--C-:B------:R-:W-:Y:S01]  /*1400*/  HADD2.F32 R63, -RZ, R8.reuse.H0_H0 ;  /* 0x20000008ff3f7230 */ /* 0x100fe20000004100 */
[----:B------:R-:W-:Y:S01]  /*1410*/  CS2R R18, SRZ ;  /* 0x0000000000127805 */ /* 0x000fe2000001ff00 */
[----:B------:R-:W-:Y:S01]  /*1420*/  HADD2.F32 R66, -RZ, R8.H1_H1 ;  /* 0x30000008ff427230 */ /* 0x000fe20000004100 */
[----:B------:R-:W-:Y:S01]  /*1430*/  IADD3 R17, R17, UR6, RZ ;  /* 0x0000000611117c10 */ /* 0x000fe2000fffe0ff */
[----:B------:R-:W-:Y:S01]  /*1440*/  ULDC.64 UR6, c[0x0][0x1a8] ;  /* 0x00006a0000067ab9 */ /* 0x000fe20000000a00 */
[--C-:B------:R-:W-:Y:S01]  /*1450*/  HADD2.F32 R65, -RZ, R9.reuse.H0_H0 ;  /* 0x20000009ff417230 */ /* 0x100fe20000004100 */
[----:B------:R-:W-:Y:S01]  /*1460*/  UIMAD UR6, UR5, UR6, URZ ;  /* 0x00000006050672a4 */ /* 0x000fe2000f8e023f */
[----:B------:R-:W-:Y:S01]  /*1470*/  HADD2.F32 R68, -RZ, R9.H1_H1 ;  /* 0x30000009ff447230 */ /* 0x000fe20000004100 */
[----:B------:R-:W-:Y:S01]  /*1480*/  IMAD.WIDE.U32 R30, R31, c[0x0][0x1a8], R16 ;  /* 0x00006a001f1e7a25 */ /* 0x000fe200078e0010 */
[--C-:B------:R-:W-:Y:S01]  /*1490*/  HADD2.F32 R67, -RZ, R10.reuse.H0_H0 ;  /* 0x2000000aff437230 */ /* 0x100fe20000004100 */
[----:B------:R-:W-:Y:S01]  /*14a0*/  UIMAD UR6, UR18, UR7, UR6 ;  /* 0x00000007120672a4 */ /* 0x000fe2000f8e0206 */
[----:B------:R-:W-:Y:S01]  /*14b0*/  HADD2.F32 R70, -RZ, R10.H1_H1 ;  /* 0x3000000aff467230 */ /* 0x000fe20000004100 */
[----:B------:R-:W-:Y:S01]  /*14c0*/  CS2R R16, SRZ ;  /* 0x0000000000107805 */ /* 0x000fe2000001ff00 */
[--C-:B------:R-:W-:Y:S01]  /*14d0*/  HADD2.F32 R69, -RZ, R11.reuse.H0_H0 ;  /* 0x2000000bff457230 */ /* 0x100fe20000004100 */
[----:B------:R-:W-:Y:S01]  /*14e0*/  CS2R R8, SRZ ;  /* 0x0000000000087805 */ /* 0x000fe2000001ff00 */
[----:B------:R-:W-:Y:S01]  /*14f0*/  HADD2.F32 R72, -RZ, R11.H1_H1 ;  /* 0x3000000bff487230 */ /* 0x000fe20000004100 */
[----:B------:R-:W-:Y:S01]  /*1500*/  IADD3 R33, R31, UR6, RZ ;  /* 0x000000061f217c10 */ /* 0x000fe2000fffe0ff */
[----:B------:R-:W-:Y:S01]  /*1510*/  CS2R R10, SRZ ;  /* 0x00000000000a7805 */ /* 0x000fe2000001ff00 */
[----:B------:R-:W-:Y:S05]  /*1520*/  @P1 BRA `(.L_x_1134) ;  /* 0x000000c000001947 */ /* 0x000fea0003800000 */
[----:B------:R-:W-:Y:S01]  /*1530*/  IMAD R25, R3, c[0x0][0x198], RZ ;  /* 0x0000660003197a24 */ /* 0x000fe200078e02ff */
[C---:B------:R-:W-:Y:S01]  /*1540*/  IADD3 R24, R28.reuse, 0x80, RZ ;  /* 0x000000801c187810 */ /* 0x040fe20007ffe0ff */
[----:B------:R-:W-:Y:S01]  /*1550*/  IMAD.MOV.U32 R32, RZ, RZ, R30 ;  /* 0x000000ffff207224 */ /* 0x000fe200078e001e */
[----:B------:R-:W-:Y:S01]  /*1560*/  ISETP.GE.AND P3, PT, R28, c[0x0][0x16c], PT ;  /* 0x00005b001c007a0c */ /* 0x000fe20003f66270 */
[----:B------:R-:W-:Y:S01]  /*1570*/  IMAD R25, R2, c[0x0][0x19c], R25 ;  /* 0x0000670002197a24 */ /* 0x000fe200078e0219 */
[----:B------:R-:W-:Y:S01]  /*1580*/  ISETP.GE.AND P4, PT, R24, c[0x0][0x16c], PT ;  /* 0x00005b0018007a0c */ /* 0x000fe20003f86270 */
[----:B0-----:R-:W-:-:S05]  /*1590*/  IMAD.WIDE.U32 R22, R2, c[0x0][0x198], R32 ;  /* 0x0000660002167a25 */ /* 0x001fca00078e0020 */
[----:B------:R-:W-:Y:S02]  /*15a0*/  IADD3 R23, R23, R25, RZ ;  /* 0x0000001917177210 */ /* 0x000fe40007ffe0ff */
[----:B------:R-:W-:-:S04]  /*15b0*/  LEA R24, P1, R22, c[0x0][0x190], 0x1 ;  /* 0x0000640016187a11 */ /* 0x000fc800078208ff */
[----:B------:R-:W-:-:S05]  /*15c0*/  LEA.HI.X R25, R22, c[0x0][0x194], R23, 0x1, P1 ;  /* 0x0000650016197a11 */ /* 0x000fca00008f0c17 */
[----:B------:R0:W5:Y:S04]  /*15d0*/  @!P3 LDG.E.128 R16, [R24.64] ;  /* 0x0000000a1810b981 */ /* 0x000168000c1e1d00 */
[----:B------:R0:W5:Y:S02]  /*15e0*/  @!P4 LDG.E.128 R8, [R24.64+0x100] ;  /* 0x0001000a1808c981 */ /* 0x000164000c1e1d00 */
.L_x_1134:
[----:B------:R-:W-:Y:S05]  /*15f0*/  BSYNC B0 ;  /* 0x0000000000007941 */ /* 0x000fea0003800000 */
.L_x_1133:
[----:B------:R-:W-:Y:S01]  /*1600*/  ISETP.GE.AND P1, PT, R21, UR19, PT ;  /* 0x0000001315007c0c */ /* 0x000fe2000bf26270 */
[----:B-----5:R-:W-:Y:S01]  /*1610*/  IMAD.MOV.U32 R71, RZ, RZ, R12 ;  /* 0x000000ffff477224 */ /* 0x020fe200078e000c */
[----:B------:R-:W-:Y:S01]  /*1620*/  HADD2.F32 R12, -RZ, R20.H1_H1 ;  /* 0x30000014ff0c7230 */ /* 0x000fe20000004100 */
[----:B------:R-:W-:Y:S01]  /*1630*/  MOV R78, R13 ;  /* 0x0000000d004e7202 */ /* 0x000fe20000000f00 */
[----:B------:R-:W-:Y:S01]  /*1640*/  HADD2.F32 R21, -RZ, R16.H1_H1 ;  /* 0x30000010ff157230 */ /* 0x000fe20000004100 */
[----:B------:R-:W-:Y:S01]  /*1650*/  BSSY B0, `(.L_x_1135) ;  /* 0x0000029000007945 */ /* 0x000fe20003800000 */
[----:B------:R-:W-:Y:S01]  /*1660*/  HADD2.F32 R20, -RZ, R20.H0_H0 ;  /* 0x20000014ff147230 */ /* 0x000fe20000004100 */
[----:B------:R-:W-:Y:S01]  /*1670*/  IMAD.MOV.U32 R75, RZ, RZ, R14 ;  /* 0x000000ffff4b7224 */ /* 0x000fe200078e000e */
[----:B------:R-:W-:Y:S01]  /*1680*/  HADD2.F32 R13, -RZ, R16.H0_H0 ;  /* 0x20000010ff0d7230 */ /* 0x000fe20000004100 */
[----:B------:R-:W-:Y:S01]  /*1690*/  FMUL.FTZ R12, R12, R21 ;  /* 0x000000150c0c7220 */ /* 0x000fe20000410000 */
[----:B------:R-:W-:Y:S01]  /*16a0*/  MOV R79, R15 ;  /* 0x0000000f004f7202 */ /* 0x000fe20000000f00 */
[----:B------:R-:W-:Y:S01]  /*16b0*/  IMAD.MOV.U32 R87, RZ, RZ, R17 ;  /* 0x000000ffff577224 */ /* 0x000fe200078e0011 */
[----:B------:R-:W-:Y:S01]  /*16c0*/  MOV R82, R18 ;  /* 0x0000001200527202 */ /* 0x000fe20000000f00 */
[----:B------:R-:W-:Y:S01]  /*16d0*/  IMAD.MOV.U32 R83, RZ, RZ, R19 ;  /* 0x000000ffff537224 */ /* 0x000fe200078e0013 */
[----:B------:R-:W-:Y:S01]  /*16e0*/  HADD2.F32 R54, -RZ, R73.H0_H0 ;  /* 0x20000049ff367230 */ /* 0x000fe20000004100 */
[----:B------:R-:W-:Y:S01]  /*16f0*/  FFMA.FTZ R55, R20, R13, R12 ;  /* 0x0000000d14377223 */ /* 0x000fe2000001000c */
[----:B------:R-:W-:Y:S01]  /*1700*/  CS2R R16, SRZ ;  /* 0x0000000000107805 */ /* 0x000fe2000001ff00 */
[----:B------:R-:W-:Y:S01]  /*1710*/  CS2R R18, SRZ ;  /* 0x0000000000127805 */ /* 0x000fe2000001ff00 */
[----:B------:R-:W-:Y:S01]  /*1720*/  CS2R R12, SRZ ;  /* 0x00000000000c7805 */ /* 0x000fe2000001ff00 */
[----:B------:R-:W-:Y:S01]  /*1730*/  CS2R R14, SRZ ;  /* 0x00000000000e7805 */ /* 0x000fe2000001ff00 */
[----:B------:R-:W-:Y:S05]  /*1740*/  @P1 BRA `(.L_x_1136) ;  /* 0x0000019000001947 */ /* 0x000fea0003800000 */
[----:B------:R-:W-:Y:S02]  /*1750*/  ISETP.GE.AND P3, PT, R28, c[0x0][0x16c], PT ;  /* 0x00005b001c007a0c */ /* 0x000fe40003f66270 */
[----:B------:R-:W-:-:S04]  /*1760*/  LEA R20, R42, 0x80, 0x3 ;  /* 0x000000802a147811 */ /* 0x000fc800078e18ff */
[----:B------:R-:W-:-:S07]  /*1770*/  ISETP.GE.AND P1, PT, R20, c[0x0][0x16c], PT ;  /* 0x00005b0014007a0c */ /* 0x000fce0003f26270 */
[C---:B0-----:R-:W-:Y:S01]  /*1780*/  @!P3 IADD3 R25, P4, R2.reuse, 0x10, RZ ;  /* 0x000000100219b810 */ /* 0x041fe20007f9e0ff */
        /* <DEDUP_REMOVED lines=12> */
[----:B------:R-:W-:-:S04]  /*1850*/  @!P1 IMAD.WIDE.U32 R22, R27, c[0x0][0x198], R22 ;  /* 0x000066001b169a25 */ /* 0x000fc800078e0016 */
[----:B------:R-:W-:Y:S01]  /*1860*/  @!P1 IMAD R27, R27, c[0x0][0x19c], R24 ;  /* 0x000067001b1b9a24 */ /* 0x000fe200078e0218 */
[----:B------:R-:W-:Y:S02]  /*1870*/  @!P3 LEA R24, P4, R20, c[0x0][0x190], 0x1 ;  /* 0x000064001418ba11 */ /* 0x000fe400078808ff */
[----:B------:R-:W-:Y:S01]  /*1880*/  @!P1 LEA R26, P5, R22, c[0x0][0x190], 0x1 ;  /* 0x00006400161a9a11 */ /* 0x000fe200078a08ff */
[----:B------:R-:W-:Y:S01]  /*1890*/  @!P1 IMAD.IADD R27, R23, 0x1, R27 ;  /* 0x00000001171b9824 */ /* 0x000fe200078e021b */
[----:B------:R-:W-:-:S04]  /*18a0*/  @!P3 LEA.HI.X R25, R20, c[0x0][0x194], R21, 0x1, P4 ;  /* 0x000065001419ba11 */ /* 0x000fc800020f0c15 */
[----:B------:R-:W-:Y:S01]  /*18b0*/  @!P1 LEA.HI.X R27, R22, c[0x0][0x194], R27, 0x1, P5 ;  /* 0x00006500161b9a11 */ /* 0x000fe200028f0c1b */
[----:B------:R0:W5:Y:S04]  /*18c0*/  @!P3 LDG.E.128 R16, [R24.64] ;  /* 0x0000000a1810b981 */ /* 0x000168000c1e1d00 */
[----:B------:R0:W5:Y:S02]  /*18d0*/  @!P1 LDG.E.128 R12, [R26.64+0x100] ;  /* 0x0001000a1a0c9981 */ /* 0x000164000c1e1d00 */
.L_x_1136:
[----:B------:R-:W-:Y:S05]  /*18e0*/  BSYNC B0 ;  /* 0x0000000000007941 */ /* 0x000fea0003800000 */
.L_x_1135:
[----:B------:R-:W-:Y:S01]  /*18f0*/  HADD2.F32 R21, -RZ, R87.H0_H0 ;  /* 0x20000057ff157230 */ /* 0x000fe20000004100 */
[----:B------:R-:W-:Y:S01]  /*1900*/  BSSY B0, `(.L_x_1137) ;  /* 0x0000024000007945 */ /* 0x000fe20003800000 */
[----:B-----5:R-:W-:Y:S01]  /*1910*/  MOV R89, R16 ;  /* 0x0000001000597202 */ /* 0x020fe20000000f00 */
[----:B------:R-:W-:Y:S01]  /*1920*/  IMAD.MOV.U32 R84, RZ, RZ, R17 ;  /* 0x000000ffff547224 */ /* 0x000fe200078e0011 */
[----:B------:R-:W-:Y:S01]  /*1930*/  MOV R85, R18 ;  /* 0x0000001200557202 */ /* 0x000fe20000000f00 */
[----:B------:R-:W-:Y:S01]  /*1940*/  IMAD.MOV.U32 R86, RZ, RZ, R19 ;  /* 0x000000ffff567224 */ /* 0x000fe200078e0013 */
[----:B0-----:R-:W-:Y:S01]  /*1950*/  CS2R R22, SRZ ;  /* 0x0000000000167805 */ /* 0x001fe2000001ff00 */
[----:B------:R-:W-:Y:S01]  /*1960*/  FFMA.FTZ R88, R54, R21, R55 ;  /* 0x0000001536587223 */ /* 0x000fe20000010037 */
[----:B------:R-:W-:Y:S01]  /*1970*/  CS2R R16, SRZ ;  /* 0x0000000000107805 */ /* 0x000fe2000001ff00 */
[----:B------:R-:W-:Y:S01]  /*1980*/  CS2R R20, SRZ ;  /* 0x0000000000147805 */ /* 0x000fe2000001ff00 */
[----:B------:R-:W-:Y:S01]  /*1990*/  CS2R R18, SRZ ;  /* 0x0000000000127805 */ /* 0x000fe2000001ff00 */
[----:B------:R-:W-:Y:S05]  /*19a0*/  @P2 BRA `(.L_x_1138) ;  /* 0x0000019000002947 */ /* 0x000fea0003800000 */
[----:B------:R-:W-:Y:S02]  /*19b0*/  ISETP.GE.AND P2, PT, R28, c[0x0][0x16c], PT ;  /* 0x00005b001c007a0c */ /* 0x000fe40003f46270 */
[----:B------:R-:W-:-:S04]  /*19c0*/  LEA R24, R42, 0x80, 0x3 ;  /* 0x000000802a187811 */ /* 0x000fc800078e18ff */
        /* <DEDUP_REMOVED lines=23> */
.L_x_1138:
[----:B------:R-:W-:Y:S05]  /*1b40*/  BSYNC B0 ;  /* 0x0000000000007941 */ /* 0x000fea0003800000 */
.L_x_1137:
        /* <DEDUP_REMOVED lines=10> */
[----:B------:R-:W-:Y:S01]  /*1bf0*/  IMAD.MOV.U32 R55, RZ, RZ, R23 ;  /* 0x000000ffff377224 */ /* 0x000fe200078e0017 */
[----:B------:R-:W-:Y:S01]  /*1c00*/  HADD2.F32 R21, -RZ, R89.H0_H0 ;  /* 0x20000059ff157230 */ /* 0x000fe20000004100 */
[----:B------:R-:W-:Y:S01]  /*1c10*/  CS2R R22, SRZ ;  /* 0x0000000000167805 */ /* 0x000fe2000001ff00 */
[----:B------:R-:W-:Y:S01]  /*1c20*/  CS2R R26, SRZ ;  /* 0x00000000001a7805 */ /* 0x000fe2000001ff00 */
[----:B------:R-:W-:Y:S01]  /*1c30*/  FFMA.FTZ R91, R73, R24, R88 ;  /* 0x00000018495b7223 */ /* 0x000fe20000010058 */
[----:B------:R-:W-:Y:S01]  /*1c40*/  HADD2.F32 R88, -RZ, R41.H0_H0 ;  /* 0x20000029ff587230 */ /* 0x000fe20000004100 */
[----:B------:R-:W-:Y:S01]  /*1c50*/  FFMA.FTZ R92, R74, R21, R20 ;  /* 0x000000154a5c7223 */ /* 0x000fe20000010014 */
[----:B------:R-:W-:Y:S01]  /*1c60*/  HADD2.F32 R74, -RZ, R40.H0_H0 ;  /* 0x20000028ff4a7230 */ /* 0x000fe20000004100 */
[----:B------:R-:W-:Y:S01]  /*1c70*/  CS2R R20, SRZ ;  /* 0x0000000000147805 */ /* 0x000fe2000001ff00 */
[----:B------:R-:W-:Y:S01]  /*1c80*/  CS2R R24, SRZ ;  /* 0x0000000000187805 */ /* 0x000fe2000001ff00 */
[----:B------:R-:W-:-:S02]  /*1c90*/  HADD2.F32 R73, -RZ, R36.H1_H1 ;  /* 0x30000024ff497230 */ /* 0x000fc40000004100 */
[----:B------:R-:W-:Y:S02]  /*1ca0*/  HADD2.F32 R89, -RZ, R82.H0_H0 ;  /* 0x20000052ff597230 */ /* 0x000fe40000004100 */
[----:B------:R-:W-:Y:S02]  /*1cb0*/  HADD2.F32 R87, -RZ, R84.H0_H0 ;  /* 0x20000054ff577230 */ /* 0x000fe40000004100 */
[----:B------:R-:W-:Y:S01]  /*1cc0*/  HADD2.F32 R90, -RZ, R81.H1_H1 ;  /* 0x30000051ff5a7230 */ /* 0x000fe20000004100 */
[----:B------:R-:W-:Y:S05]  /*1cd0*/  @P0 BRA `(.L_x_1140) ;  /* 0x000000f000000947 */ /* 0x000fea0003800000 */
[----:B------:R-:W-:Y:S01]  /*1ce0*/  IADD3 R31, P0, R2, 0x30, RZ ;  /* 0x00000030021f7810 */ /* 0x000fe20007f1e0ff */
[----:B------:R-:W-:Y:S01]  /*1cf0*/  IMAD.MOV.U32 R2, RZ, RZ, R30 ;  /* 0x000000ffff027224 */ /* 0x000fe200078e001e */
[----:B------:R-:W-:Y:S02]  /*1d00*/  LEA R30, R42, 0x80, 0x3 ;  /* 0x000000802a1e7811 */ /* 0x000fe400078e18ff */
[----:B------:R-:W-:Y:S02]  /*1d10*/  IADD3.X R29, RZ, R3, RZ, P0, !PT ;  /* 0x00000003ff1d7210 */ /* 0x000fe400007fe4ff */
        /* <DEDUP_REMOVED lines=11> */
.L_x_1140:
[----:B------:R-:W-:Y:S05]  /*1dd0*/  BSYNC B0 ;  /* 0x0000000000007941 */ /* 0x000fea0003800000 */
.L_x_1139:
[----:B------:R-:W-:Y:S01]  /*1de0*/  HADD2.F32 R36, -RZ, R36.H0_H0 ;  /* 0x20000024ff247230 */ /* 0x000fe20000004100 */
[----:B------:R-:W-:Y:S01]  /*1df0*/  FMUL.FTZ R90, R73, R90 ;  /* 0x0000005a495a7220 */ /* 0x000fe20000410000 */
[----:B------:R-:W-:Y:S01]  /*1e00*/  HADD2.F32 R81, -RZ, R81.H0_H0 ;  /* 0x20000051ff517230 */ /* 0x000fe20000004100 */
[----:B------:R-:W-:Y:S01]  /*1e10*/  FFMA.FTZ R2, R74, R89, R91 ;  /* 0x000000594a027223 */ /* 0x000fe2000001005b */
[----:B------:R-:W-:Y:S01]  /*1e20*/  HADD2.F32 R89, -RZ, R37.H0_H0 ;  /* 0x20000025ff597230 */ /* 0x000fe20000004100 */
[----:B------:R-:W-:Y:S01]  /*1e30*/  FFMA.FTZ R88, R88, R87, R92 ;  /* 0x0000005758587223 */ /* 0x000fe2000001005c */
[----:B------:R-:W-:Y:S01]  /*1e40*/  HADD2.F32 R93, -RZ, R84.H1_H1 ;  /* 0x30000054ff5d7230 */ /* 0x000fe20000004100 */
[----:B------:R-:W-:Y:S01]  /*1e50*/  FFMA.FTZ R91, R36, R81, R90 ;  /* 0x00000051245b7223 */ /* 0x000fe2000001005a */
[--C-:B------:R-:W-:Y:S01]  /*1e60*/  HADD2.F32 R90, -RZ, R80.reuse.H0_H0 ;  /* 0x20000050ff5a7230 */ /* 0x100fe20000004100 */
[----:B------:R-:W-:Y:S01]  /*1e70*/  ISETP.NE.AND P0, PT, R42, RZ, PT ;  /* 0x000000ff2a00720c */ /* 0x000fe20003f05270 */
[----:B------:R-:W-:Y:S01]  /*1e80*/  HADD2.F32 R95, -RZ, R80.H1_H1 ;  /* 0x30000050ff5f7230 */ /* 0x000fe20000004100 */
[----:B------:R-:W-:Y:S01]  /*1e90*/  BSSY B0, `(.L_x_1141) ;  /* 0x00000c7000007945 */ /* 0x000fe20003800000 */
[----:B-----5:R-:W-:Y:S01]  /*1ea0*/  HADD2.F32 R92, -RZ, R20.H1_H1 ;  /* 0x30000014ff5c7230 */ /* 0x020fe20000004100 */
[----:B------:R-:W-:Y:S01]  /*1eb0*/  FFMA.FTZ R94, R89, R90, R91 ;  /* 0x0000005a595e7223 */ /* 0x000fe2000001005b */
[----:B------:R-:W-:-:S02]  /*1ec0*/  HADD2.F32 R91, -RZ, R41.H1_H1 ;  /* 0x30000029ff5b7230 */ /* 0x000fc40000004100 */
[----:B------:R-:W-:Y:S02]  /*1ed0*/  HADD2.F32 R90, -RZ, R37.H1_H1 ;  /* 0x30000025ff5a7230 */ /* 0x000fe40000004100 */
[----:B------:R-:W-:Y:S01]  /*1ee0*/  HADD2.F32 R89, -RZ, R71.H1_H1 ;  /* 0x30000047ff597230 */ /* 0x000fe20000004100 */
[----:B------:R-:W-:Y:S01]  /*1ef0*/  FFMA.FTZ R98, R91, R93, R88 ;  /* 0x0000005d5b627223 */ /* 0x000fe20000010058 */
[----:B------:R-:W-:Y:S01]  /*1f00*/  HADD2.F32 R93, -RZ, R38.H0_H0 ;  /* 0x20000026ff5d7230 */ /* 0x000fe20000004100 */
[----:B------:R-:W-:Y:S01]  /*1f10*/  FFMA.FTZ R99, R90, R95, R94 ;  /* 0x0000005f5a637223 */ /* 0x000fe2000001005e */
[----:B------:R-:W-:Y:S01]  /*1f20*/  HADD2.F32 R96, -RZ, R85.H0_H0 ;  /* 0x20000055ff607230 */ /* 0x000fe20000004100 */
[----:B------:R-:W-:Y:S01]  /*1f30*/  FMUL.FTZ R100, R89, R92 ;  /* 0x0000005c59647220 */ /* 0x000fe20000410000 */
[----:B------:R-:W-:Y:S02]  /*1f40*/  HADD2.F32 R92, -RZ, R71.H0_H0 ;  /* 0x20000047ff5c7230 */ /* 0x000fe40000004100 */
[----:B------:R-:W-:Y:S01]  /*1f50*/  HADD2.F32 R95, -RZ, R20.H0_H0 ;  /* 0x20000014ff5f7230 */ /* 0x000fe20000004100 */
[----:B------:R-:W-:Y:S01]  /*1f60*/  FFMA.FTZ R96, R93, R96, R98 ;  /* 0x000000605d607223 */ /* 0x000fe20000010062 */
[----:B------:R-:W-:-:S02]  /*1f70*/  HADD2.F32 R90, -RZ, R26.H0_H0 ;  /* 0x2000001aff5a7230 */ /* 0x000fc40000004100 */
[----:B------:R-:W-:Y:S01]  /*1f80*/  HADD2.F32 R91, -RZ, R26.H1_H1 ;  /* 0x3000001aff5b7230 */ /* 0x000fe20000004100 */
[----:B------:R-:W-:Y:S01]  /*1f90*/  FFMA.FTZ R92, R92, R95, R100 ;  /* 0x0000005f5c5c7223 */ /* 0x000fe20000010064 */
[----:B------:R-:W-:Y:S02]  /*1fa0*/  HADD2.F32 R26, -RZ, R78.H0_H0 ;  /* 0x2000004eff1a7230 */ /* 0x000fe40000004100 */
[----:B------:R-:W-:Y:S02]  /*1fb0*/  HADD2.F32 R93, -RZ, R21.H0_H0 ;  /* 0x20000015ff5d7230 */ /* 0x000fe40000004100 */
[--C-:B------:R-:W-:Y:S02]  /*1fc0*/  HADD2.F32 R89, -RZ, R27.reuse.H0_H0 ;  /* 0x2000001bff597230 */ /* 0x100fe40000004100 */
[----:B------:R-:W-:Y:S01]  /*1fd0*/  HADD2.F32 R20, -RZ, R27.H1_H1 ;  /* 0x3000001bff147230 */ /* 0x000fe20000004100 */
[----:B------:R-:W-:Y:S01]  /*1fe0*/  FFMA.FTZ R26, R26, R93, R92 ;  /* 0x0000005d1a1a7223 */ /* 0x000fe2000001005c */
[----:B------:R-:W-:-:S02]  /*1ff0*/  HADD2.F32 R94, -RZ, R34.H0_H0 ;  /* 0x20000022ff5e7230 */ /* 0x000fc40000004100 */
[----:B------:R-:W-:Y:S02]  /*2000*/  HADD2.F32 R97, -RZ, R54.H0_H0 ;  /* 0x20000036ff617230 */ /* 0x000fe40000004100 */
[----:B------:R-:W-:Y:S02]  /*2010*/  HADD2.F32 R27, -RZ, R40.H1_H1 ;  /* 0x30000028ff1b7230 */ /* 0x000fe40000004100 */
[----:B------:R-:W-:Y:S01]  /*2020*/  HADD2.F32 R38, -RZ, R38.H1_H1 ;  /* 0x30000026ff267230 */ /* 0x000fe20000004100 */
[----:B------:R-:W-:Y:S01]  /*2030*/  FFMA.FTZ R94, R94, R97, R99 ;  /* 0x000000615e5e7223 */ /* 0x000fe20000010063 */
[----:B------:R-:W-:Y:S02]  /*2040*/  HADD2.F32 R82, -RZ, R82.H1_H1 ;  /* 0x30000052ff527230 */ /* 0x000fe40000004100 */
[----:B------:R-:W-:Y:S02]  /*2050*/  HADD2.F32 R85, -RZ, R85.H1_H1 ;  /* 0x30000055ff557230 */ /* 0x000fe40000004100 */
[----:B------:R-:W-:Y:S01]  /*2060*/  HADD2.F32 R78, -RZ, R78.H1_H1 ;  /* 0x3000004eff4e7230 */ /* 0x000fe20000004100 */
[----:B------:R-:W-:Y:S01]  /*2070*/  FFMA.FTZ R82, R27, R82, R2 ;  /* 0x000000521b527223 */ /* 0x000fe20000010002 */
        /* <DEDUP_REMOVED lines=8> */
[----:B------:R-:W-:Y:S02]  /*2100*/  HADD2.F32 R21, -RZ, R43.H0_H0 ;  /* 0x2000002bff157230 */ /* 0x000fe40000004100 */
[----:B------:R-:W-:Y:S01]  /*2110*/  HADD2.F32 R75, -RZ, R75.H1_H1 ;  /* 0x3000004bff4b7230 */ /* 0x000fe20000004100 */
[----:B------:R-:W-:Y:S01]  /*2120*/  FFMA.FTZ R2, R2, R85, R78 ;  /* 0x0000005502027223 */ /* 0x000fe2000001004e */
[----:B------:R-:W-:-:S02]  /*2130*/  HADD2.F32 R34, -RZ, R83.H0_H0 ;  /* 0x20000053ff227230 */ /* 0x000fc40000004100 */
[----:B------:R-:W-:Y:S02]  /*2140*/  HADD2.F32 R22, -RZ, R22.H1_H1 ;  /* 0x30000016ff167230 */ /* 0x000fe40000004100 */
[----:B------:R-:W-:Y:S01]  /*2150*/  HADD2.F32 R26, -RZ, R39.H0_H0 ;  /* 0x20000027ff1a7230 */ /* 0x000fe20000004100 */
[----:B------:R-:W-:Y:S01]  /*2160*/  FFMA.FTZ R82, R21, R34, R82 ;  /* 0x0000002215527223 */ /* 0x000fe20000010052 */
[----:B------:R-:W-:Y:S01]  /*2170*/  HADD2.F32 R93, -RZ, R86.H0_H0 ;  /* 0x20000056ff5d7230 */ /* 0x000fe20000004100 */
[----:B------:R-:W-:Y:S01]  /*2180*/  FFMA.FTZ R75, R75, R22, R2 ;  /* 0x000000164b4b7223 */ /* 0x000fe20000010002 */
[----:B------:R-:W-:Y:S02]  /*2190*/  HADD2.F32 R27, -RZ, R35.H0_H0 ;  /* 0x20000023ff1b7230 */ /* 0x000fe40000004100 */
        /* <DEDUP_REMOVED lines=9> */
[----:B------:R-:W-:Y:S02]  /*2230*/  HADD2.F32 R79, -RZ, R79.H1_H1 ;  /* 0x3000004fff4f7230 */ /* 0x000fe40000004100 */
[----:B------:R-:W-:-:S02]  /*2240*/  HADD2.F32 R22, -RZ, R83.H1_H1 ;  /* 0x30000053ff167230 */ /* 0x000fc40000004100 */
        /* <DEDUP_REMOVED lines=20> */
[----:B------:R-:W-:Y:S01]  /*2390*/  HADD2.F32 R41, -RZ, R4.H1_H1 ;  /* 0x30000004ff297230 */ /* 0x000fe20000004100 */
[----:B------:R-:W-:Y:S01]  /*23a0*/  FFMA.FTZ R12, R57, R12, R30 ;  /* 0x0000000c390c7223 */ /* 0x000fe2000001001e */
[----:B------:R-:W-:Y:S01]  /*23b0*/  HADD2.F32 R24, -RZ, R24.H1_H1 ;  /* 0x30000018ff187230 */ /* 0x000fe20000004100 */
[----:B------:R-:W-:Y:S01]  /*23c0*/  FFMA.FTZ R26, R66, R81, R26 ;  /* 0x00000051421a7223 */ /* 0x000fe2000001001a */
[----:B0-----:R-:W-:Y:S02]  /*23d0*/  HADD2.F32 R29, -RZ, R9.H0_H0 ;  /* 0x20000009ff1d7230 */ /* 0x001fe40000004100 */
        /* <DEDUP_REMOVED lines=71> */
[----:B-1----:R-:W-:Y:S02]  /*2850*/  FADD.FTZ R7, R6, R7 ;  /* 0x0000000706077221 */ /* 0x002fe40000010000 */
        /* <DEDUP_REMOVED lines=11> */
[----:B------:R-:W-:Y:S01]  /*2910*/  USHF.R.S32.HI UR7, URZ, 0x1f, UR4 ;  /* 0x0000001f3f077899 */ /* 0x000fe20008011404 */
[C---:B------:R-:W-:Y:S01]  /*2920*/  IADD3 R5, R45.reuse, 0x20, RZ ;  /* 0x000000202d057810 */ /* 0x040fe20007ffe0ff */
[----:B------:R-:W-:Y:S01]  /*2930*/  UIADD3 UR6, UP0, UR17, UR4, URZ ;  /* 0x0000000411067290 */ /* 0x000fe2000ff1e03f */
[C---:B------:R-:W-:Y:S01]  /*2940*/  IADD3 R7, R45.reuse, 0x30, RZ ;  /* 0x000000302d077810 */ /* 0x040fe20007ffe0ff */
[----:B------:R-:W-:Y:S01]  /*2950*/  ULDC.64 UR20, c[0x0][0x1c8] ;  /* 0x0000720000147ab9 */ /* 0x000fe20000000a00 */
[----:B------:R-:W-:Y:S01]  /*2960*/  ISETP.GE.AND P2, PT, R76, UR19, PT ;  /* 0x000000134c007c0c */ /* 0x000fe2000bf46270 */
[----:B------:R-:W-:Y:S01]  /*2970*/  ULEA.HI.X.SX32 UR7, UR17, UR7, 0x1, UP0 ;  /* 0x0000000711077291 */ /* 0x000fe200080f0e3f */
        /* <DEDUP_REMOVED lines=20> */
[----:B------:R0:W-:Y:S04]  /*2ac0*/  STG.E [R2.64], R5 ;  /* 0x0000000502007986 */ /* 0x0001e8000c10190a */
[----:B------:R0:W-:Y:S04]  /*2ad0*/  STG.E [R2.64+0x40], R7 ;  /* 0x0000400702007986 */ /* 0x0001e8000c10190a */
[----:B------:R0:W-:Y:S04]  /*2ae0*/  STG.E [R2.64+0x80], R9 ;  /* 0x0000800902007986 */ /* 0x0001e8000c10190a */
[----:B------:R0:W-:Y:S02]  /*2af0*/  STG.E [R2.64+0xc0], R11 ;  /* 0x0000c00b02007986 */ /* 0x0001e4000c10190a */
.L_x_1142:
[----:B------:R-:W-:Y:S05]  /*2b00*/  BSYNC B0 ;  /* 0x0000000000007941 */ /* 0x000fea0003800000 */
.L_x_1141:
[----:B------:R-:W-:Y:S01]  /*2b10*/  UIADD3 UR8, UR8, 0x3f, URZ ;  /* 0x0000003f08087890 */ /* 0x000fe2000fffe03f */
[----:B------:R-:W-:Y:S03]  /*2b20*/  BSSY B0, `(.L_x_1143) ;  /* 0x0000022000007945 */ /* 0x000fe60003800000 */
[----:B------:R-:W-:-:S02]  /*2b30*/  USHF.R.S32.HI UR6, URZ, 0x1f, UR8 ;  /* 0x0000001f3f067899 */ /* 0x000fc40008011408 */
[----:B------:R-:W-:Y:S02]  /*2b40*/  UIMAD UR7, UR14, -0x40, UR8 ;  /* 0xffffffc00e0778a4 */ /* 0x000fe4000f8e0208 */
[----:B------:R-:W-:-:S04]  /*2b50*/  ULEA.HI UR6, UR6, UR8, URZ, 0x6 ;  /* 0x0000000806067291 */ /* 0x000fc8000f8f303f */
[----:B------:R-:W-:-:S04]  /*2b60*/  ULOP3.LUT UR6, UR6, 0xffffffc0, URZ, 0xc0, !UPT ;  /* 0xffffffc006067892 */ /* 0x000fc8000f8ec03f */
[----:B------:R-:W-:-:S06]  /*2b70*/  UIADD3 UR6, UR7, UR6, -UR8 ;  /* 0x0000000607067290 */ /* 0x000fcc000fffe808 */
[----:B------:R-:W-:-:S04]  /*2b80*/  ISETP.GE.AND P0, PT, R46, UR6, PT ;  /* 0x000000062e007c0c */ /* 0x000fc8000bf06270 */
[----:B------:R-:W-:-:S13]  /*2b90*/  ISETP.GT.OR P0, PT, R46, 0x3f, P0 ;  /* 0x0000003f2e00780c */ /* 0x000fda0000704670 */
[----:B------:R-:W-:Y:S05]  /*2ba0*/  @P0 BRA `(.L_x_1144) ;  /* 0x0000019000000947 */ /* 0x000fea0003800000 */
[----:B------:R-:W-:Y:S01]  /*2bb0*/  USHF.R.S32.HI UR6, URZ, 0x1f, UR17 ;  /* 0x0000001f3f067899 */ /* 0x000fe20008011411 */
[----:B0-----:R-:W-:Y:S01]  /*2bc0*/  IMAD.U32 R3, RZ, RZ, UR4 ;  /* 0x00000004ff037e24 */ /* 0x001fe2000f8e00ff */
[----:B------:R-:W-:Y:S01]  /*2bd0*/  USHF.R.S32.HI UR8, URZ, 0x1f, UR4 ;  /* 0x0000001f3f087899 */ /* 0x000fe20008011404 */
[--C-:B------:R-:W-:Y:S01]  /*2be0*/  SHF.R.S32.HI R0, RZ, 0x1f, R46.reuse ;  /* 0x0000001fff007819 */ /* 0x100fe2000001142e */
[----:B------:R-:W-:Y:S02]  /*2bf0*/  IMAD.U32 R5, RZ, RZ, UR15 ;  /* 0x0000000fff057e24 */ /* 0x000fe4000f8e00ff */
[----:B------:R-:W-:Y:S02]  /*2c00*/  IADD3 R2, P0, P1, R3, UR17, R46 ;  /* 0x0000001103027c10 */ /* 0x000fe4000f91e02e */
[----:B------:R-:W-:Y:S01]  /*2c10*/  MOV R3, UR6 ;  /* 0x0000000600037c02 */ /* 0x000fe20008000f00 */
[----:B------:R-:W-:Y:S02]  /*2c20*/  ULDC.64 UR6, c[0x0][0x1f8] ;  /* 0x00007e0000067ab9 */ /* 0x000fe40000000a00 */
[----:B------:R-:W-:Y:S01]  /*2c30*/  UIMAD UR6, UR16, UR6, URZ ;  /* 0x00000006100672a4 */ /* 0x000fe2000f8e023f */
[----:B------:R-:W-:Y:S01]  /*2c40*/  IADD3.X R3, R3, UR8, R0, P0, P1 ;  /* 0x0000000803037c10 */ /* 0x000fe200087e2400 */
[----:B------:R-:W-:Y:S01]  /*2c50*/  ULDC.64 UR8, c[0x0][0x200] ;  /* 0x0000800000087ab9 */ /* 0x000fe20000000a00 */
[C---:B------:R-:W-:Y:S01]  /*2c60*/  FMUL.FTZ R0, R77.reuse, 1.4426950216293334961 ;  /* 0x3fb8aa3b4d007820 */ /* 0x040fe20000410000 */
[----:B------:R-:W-:Y:S01]  /*2c70*/  UIMAD UR6, UR15, UR7, UR6 ;  /* 0x000000070f0672a4 */ /* 0x000fe2000f8e0206 */
[----:B------:R-:W-:Y:S01]  /*2c80*/  FSETP.NEU.FTZ.AND P0, PT, R77, -INF , PT ;  /* 0xff8000004d00780b */ /* 0x000fe20003f1d000 */
        /* <DEDUP_REMOVED lines=11> */
.L_x_1144:
[----:B------:R-:W-:Y:S05]  /*2d40*/  BSYNC B0 ;  /* 0x0000000000007941 */ /* 0x000fea0003800000 */
.L_x_1143:
[----:B------:R-:W-:Y:S01]  /*2d50*/  USHF.L.U32 UR7, UR14, 0xe, URZ ;  /* 0x0000000e0e077899 */ /* 0x000fe2000800063f */
[----:B------:R-:W-:Y:S01]  /*2d60*/  IMAD.SHL.U32 R0, R46, 0x4, RZ ;  /* 0x000000042e007824 */ /* 0x000fe200078e00ff */
[----:B------:R-:W-:Y:S01]  /*2d70*/  USHF.L.U32 UR6, UR4, 0x8, URZ ;  /* 0x0000000804067899 */ /* 0x000fe2000800063f */
[----:B0-----:R-:W-:Y:S01]  /*2d80*/  MOV R5, UR15 ;  /* 0x0000000f00057c02 */ /* 0x001fe20008000f00 */
[----:B------:R-:W-:Y:S02]  /*2d90*/  USHF.R.S32.HI UR9, URZ, 0x1f, UR7 ;  /* 0x0000001f3f097899 */ /* 0x000fe40008011407 */
[----:B------:R-:W-:Y:S01]  /*2da0*/  MOV R3, UR7 ;  /* 0x0000000700037c02 */ /* 0x000fe20008000f00 */
[----:B------:R-:W-:-:S03]  /*2db0*/  USHF.R.S32.HI UR8, URZ, 0x1f, UR6 ;  /* 0x0000001f3f087899 */ /* 0x000fc60008011406 */
[----:B------:R-:W-:Y:S01]  /*2dc0*/  IADD3 R2, P0, P1, R0, UR6, R3 ;  /* 0x0000000600027c10 */ /* 0x000fe2000f91e003 */
[----:B------:R-:W-:Y:S01]  /*2dd0*/  IMAD.U32 R3, RZ, RZ, UR9 ;  /* 0x00000009ff037e24 */ /* 0x000fe2000f8e00ff */
[----:B------:R-:W-:Y:S01]  /*2de0*/  SHF.R.S32.HI R0, RZ, 0x1f, R0 ;  /* 0x0000001fff007819 */ /* 0x000fe20000011400 */
[----:B------:R-:W-:Y:S02]  /*2df0*/  ULDC.64 UR6, c[0x0][0x220] ;  /* 0x0000880000067ab9 */ /* 0x000fe40000000a00 */
[----:B------:R-:W-:Y:S01]  /*2e00*/  UIMAD UR6, UR16, UR6, URZ ;  /* 0x00000006100672a4 */ /* 0x000fe2000f8e023f */
[----:B------:R-:W-:Y:S01]  /*2e10*/  IADD3.X R3, R0, UR8, R3, P0, P1 ;  /* 0x0000000800037c10 */ /* 0x000fe200087e2403 */
[----:B------:R-:W-:Y:S01]  /*2e20*/  ULDC.64 UR8, c[0x0][0x228] ;  /* 0x00008a0000087ab9 */ /* 0x000fe20000000a00 */
[----:B------:R-:W-:Y:S01]  /*2e30*/  ISETP.NE.U32.AND P0, PT, RZ, c[0x0][0x238], PT ;  /* 0x00008e00ff007a0c */ /* 0x000fe20003f05070 */
[----:B------:R-:W-:Y:S02]  /*2e40*/  UIMAD UR6, UR15, UR7, UR6 ;  /* 0x000000070f0672a4 */ /* 0x000fe4000f8e0206 */
[----:B------:R-:W-:Y:S01]  /*2e50*/  IMAD.WIDE.U32 R2, R5, c[0x0][0x220], R2 ;  /* 0x0000880005027a25 */ /* 0x000fe200078e0002 */
[----:B------:R-:W-:Y:S01]  /*2e60*/  UIMAD UR7, UR5, UR8, URZ ;  /* 0x00000008050772a4 */ /* 0x000fe2000f8e023f */
[----:B------:R-:W-:-:S02]  /*2e70*/  ISETP.NE.AND.EX P0, PT, RZ, c[0x0][0x23c], PT, P0 ;  /* 0x00008f00ff007a0c */ /* 0x000fc40003f05300 */
        /* <DEDUP_REMOVED lines=28> */
[----:B------:R-:W-:-:S03]  /*3040*/  UIMAD UR6, UR4, UR6, UR15 ;  /* 0x00000006040672a4 */ /* 0x000fc6000f8e020f */
[----:B------:R-:W-:Y:S02]  /*3050*/  ULDC.64 UR4, c[0x0][0x238] ;  /* 0x00008e0000047ab9 */ /* 0x000fe40000000a00 */
[----:B------:R-:W-:-:S06]  /*3060*/  UIMAD.WIDE UR4, UR6, UR13, UR4 ;  /* 0x0000000d060472a5 */ /* 0x000fcc000f8e0204 */
[----:B------:R-:W-:Y:S02]  /*3070*/  MOV R2, UR4 ;  /* 0x0000000400027c02 */ /* 0x000fe40008000f00 */
[----:B------:R-:W-:-:S05]  /*3080*/  MOV R3, UR5 ;  /* 0x0000000500037c02 */ /* 0x000fca0008000f00 */
[----:B------:R-:W-:Y:S01]  /*3090*/  STG.E [R2.64], RZ ;  /* 0x000000ff02007986 */ /* 0x000fe2000c10190a */
[----:B------:R-:W-:Y:S05]  /*30a0*/  EXIT ;  /* 0x000000000000794d */ /* 0x000fea0003800000 */
.L_x_1145:
        /* <DEDUP_REMOVED lines=13> */
.L_x_1175:


//--------------------- .nv.shared._ZN7cutlass13device_kernelIN5flash19enable_sm80_to_sm89INS1_16FlashAttnBwdSm80INS1_25CollectiveMainloopBwdSm80ILi1ELi1EN4cute5tupleIJNS5_1CILi32EEENS7_ILi64EEENS7_ILi256EEEEEENS_6half_tEfNS_4arch4Sm80ELb0ELb0ELb0ELb0ELb0ELb0ELb0ELb0ELi2ELi2ELi2ELi1ELb1EEENS1_21CollectiveEpilogueBwdISB_SC_SE_Li256ELb0ELb0ELi4EEENS1_19SingleTileSchedulerILb0ELb0ELb0ELi64EEEEEEEEEvNT_6ParamsE --------------------------
	.section	.nv.shared._ZN7cutlass13device_kernelIN5flash19enable_sm80_to_sm89INS1_16FlashAttnBwdSm80INS1_25CollectiveMainloopBwdSm80ILi1ELi1EN4cute5tupleIJNS5_1CILi32EEENS7_ILi64EEENS7_ILi256EEEEEENS_6half_tEfNS_4arch4Sm80ELb0ELb0ELb0ELb0ELb0ELb0ELb0ELb0ELi2ELi2ELi2ELi1ELb1EEENS1_21CollectiveEpilogueBwdISB_SC_SE_Li256ELb0ELb0ELi4EEENS1_19SingleTileSchedulerILb0ELb0ELb0ELi64EEEEEEEEEvNT_6ParamsE,"aw",@nobits
	.sectionflags	@""
	.align	16


//--------------------- .nv.global                --------------------------
	.section	.nv.global,"aw",@nobits
.nv.global:
	.type		_ZN66_INTERNAL_16e508ea_30_flash_bwd_hdim256_fp16_sm80_cu_49158569_29524cute1_E,@object
	.size		_ZN66_INTERNAL_16e508ea_30_flash_bwd_hdim256_fp16_sm80_cu_49158569_29524cute1_E,(_ZN66_INTERNAL_16e508ea_30_flash_bwd_hdim256_fp16_sm80_cu_49158569_29524cuda3std3__45__cpo6cbeginE - _ZN66_INTERNAL_16e508ea_30_flash_bwd_hdim256_fp16_sm80_cu_49158569_29524cute1_E)
_ZN66_INTERNAL_16e508ea_30_flash_bwd_hdim256_fp16_sm80_cu_49158569_29524cute1_E:
	.zero		1
	.type		_ZN66_INTERNAL_16e508ea_30_flash_bwd_hdim256_fp16_sm80_cu_49158569_29524cuda3std3__45__cpo6cbeginE,@object
	.size		_ZN66_INTERNAL_16e508ea_30_flash_bwd_hdim256_fp16_sm80_cu_49158569_29524cuda3std3__45__cpo6cbeginE,(_ZN66_INTERNAL_16e508ea_30_flash_bwd_hdim256_fp16_sm80_cu_49158569_29524cuda3std3__48in_placeE - _ZN66_INTERNAL_16e508ea_30_flash_bwd_hdim256_fp16_sm80_cu_49158569_29524cuda3std3__45__cpo6cbeginE)
_ZN66_INTERNAL_16e508ea_30_flash_bwd_hdim256_fp16_sm80_cu_49158569_29524cuda3std3__45__cpo6cbeginE:
	.zero		1
	.type		_ZN66_INTERNAL_16e508ea_30_flash_bwd_hdim256_fp16_sm80_cu_49158569_29524cuda3std3__48in_placeE,@object
	.size		_ZN66_INTERNAL_16e508ea_30_flash_bwd_hdim256_fp16_sm80_cu_49158569_29524cuda3std3__48in_placeE,(_ZN66_INTERNAL_16e508ea_30_flash_bwd_hdim256_fp16_sm80_cu_49158569_29524cuda3std6ranges3__45__cpo9iter_moveE - _ZN66_INTERNAL_16e508ea_30_flash_bwd_hdim256_fp16_sm80_cu_49158569_29524cuda3std3__48in_placeE)
_ZN66_INTERNAL_16e508ea_30_flash_bwd_hdim256_fp16_sm80_cu_49158569_29524cuda3std3__48in_placeE:
	.zero		1
	.type		_ZN66_INTERNAL_16e508ea_30_flash_bwd_hdim256_fp16_sm80_cu_49158569_29524cuda3std6ranges3__45__cpo9iter_moveE,@object
	.size		_ZN66_INTERNAL_16e508ea_30_flash_bwd_hdim256_fp16_sm80_cu_49158569_29524cuda3std6ranges3__45__cpo9iter_moveE,(_ZN66_INTERNAL_16e508ea_30_flash_bwd_hdim256_fp16_sm80_cu_49158569_29524cuda3std3__45__cpo5beginE - _ZN66_INTERNAL_16e508ea_30_flash_bwd_hdim256_fp16_sm80_cu_49158569_29524cuda3std6ranges3__45__cpo9iter_moveE)
_ZN66_INTERNAL_16e508ea_30_flash_bwd_hdim256_fp16_sm80_cu_49158569_29524cuda3std6ranges3__45__cpo9iter_moveE:
	.zero		1
	.type		_ZN66_INTERNAL_16e508ea_30_flash_bwd_hdim256_fp16_sm80_cu_49158569_29524cuda3std3__45__cpo5beginE,@object
	.size		_ZN66_INTERNAL_16e508ea_30_flash_bwd_hdim256_fp16_sm80_cu_49158569_29524cuda3std3__45__cpo5beginE,(_ZN66_INTERNAL_16e508ea_30_flash_bwd_hdim256_fp16_sm80_cu_49158569_29524cuda3std3__468_GLOBAL__N__16e508ea_30_flash_bwd_hdim256_fp16_sm80_cu_49158569_29526ignoreE - _ZN66_INTERNAL_16e508ea_30_flash_bwd_hdim256_fp16_sm80_cu_49158569_29524cuda3std3__45__cpo5beginE)
_ZN66_INTERNAL_16e508ea_30_flash_bwd_hdim256_fp16_sm80_cu_49158569_29524cuda3std3__45__cpo5beginE:
	.zero		1
	.type		_ZN66_INTERNAL_16e508ea_30_flash_bwd_hdim256_fp16_sm80_cu_49158569_29524cuda3std3__468_GLOBAL__N__16e508ea_30_flash_bwd_hdim256_fp16_sm80_cu_49158569_29526ignoreE,@object
	.size		_ZN66_INTERNAL_16e508ea_30_flash_bwd_hdim256_fp16_sm80_cu_49158569_29524cuda3std3__468_GLOBAL__N__16e508ea_30_flash_bwd_hdim256_fp16_sm80_cu_49158569_29526ignoreE,(_ZN66_INTERNAL_16e508ea_30_flash_bwd_hdim256_fp16_sm80_cu_49158569_29524cute7productE - _ZN66_INTERNAL_16e508ea_30_flash_bwd_hdim256_fp16_sm80_cu_49158569_29524cuda3std3__468_GLOBAL__N__16e508ea_30_flash_bwd_hdim256_fp16_sm80_cu_49158569_29526ignoreE)
_ZN66_INTERNAL_16e508ea_30_flash_bwd_hdim256_fp16_sm80_cu_49158569_29524cuda3std3__468_GLOBAL__N__16e508ea_30_flash_bwd_hdim256_fp16_sm80_cu_49158569_29526ignoreE:
	.zero		1
	.type		_ZN66_INTERNAL_16e508ea_30_flash_bwd_hdim256_fp16_sm80_cu_49158569_29524cute7productE,@object
	.size		_ZN66_INTERNAL_16e508ea_30_flash_bwd_hdim256_fp16_sm80_cu_49158569_29524cute7productE,(_ZN66_INTERNAL_16e508ea_30_flash_bwd_hdim256_fp16_sm80_cu_49158569_29524cuda3std3__45__cpo3endE - _ZN66_INTERNAL_16e508ea_30_flash_bwd_hdim256_fp16_sm80_cu_49158569_29524cute7productE)
_ZN66_INTERNAL_16e508ea_30_flash_bwd_hdim256_fp16_sm80_cu_49158569_29524cute7productE:
	.zero		1
	.type		_ZN66_INTERNAL_16e508ea_30_flash_bwd_hdim256_fp16_sm80_cu_49158569_29524cuda3std3__45__cpo3endE,@object
	.size		_ZN66_INTERNAL_16e508ea_30_flash_bwd_hdim256_fp16_sm80_cu_49158569_29524cuda3std3__45__cpo3endE,(_ZN66_INTERNAL_16e508ea_30_flash_bwd_hdim256_fp16_sm80_cu_49158569_29524cuda3std3__419piecewise_constructE - _ZN66_INTERNAL_16e508ea_30_flash_bwd_hdim256_fp16_sm80_cu_49158569_29524cuda3std3__45__cpo3endE)
_ZN66_INTERNAL_16e508ea_30_flash_bwd_hdim256_fp16_sm80_cu_49158569_29524cuda3std3__45__cpo3endE:
	.zero		1
	.type		_ZN66_INTERNAL_16e508ea_30_flash_bwd_hdim256_fp16_sm80_cu_49158569_29524cuda3std3__419piecewise_constructE,@object
	.size		_ZN66_INTERNAL_16e508ea_30_flash_bwd_hdim256_fp16_sm80_cu_49158569_29524cuda3std3__419piecewise_constructE,(_ZN66_INTERNAL_16e508ea_30_flash_bwd_hdim256_fp16_sm80_cu_49158569_29524cuda3std3__45__cpo4cendE - _ZN66_INTERNAL_16e508ea_30_flash_bwd_hdim256_fp16_sm80_cu_49158569_29524cuda3std3__419piecewise_constructE)
_ZN66_INTERNAL_16e508ea_30_flash_bwd_hdim256_fp16_sm80_cu_49158569_29524cuda3std3__419piecewise_constructE:
	.zero		1
	.type		_ZN66_INTERNAL_16e508ea_30_flash_bwd_hdim256_fp16_sm80_cu_49158569_29524cuda3std3__45__cpo4cendE,@object
	.size		_ZN66_INTERNAL_16e508ea_30_flash_bwd_hdim256_fp16_sm80_cu_49158569_29524cuda3std3__45__cpo4cendE,(_ZN66_INTERNAL_16e508ea_30_flash_bwd_hdim256_fp16_sm80_cu_49158569_29524cuda3std6ranges3__45__cpo4swapE - _ZN66_INTERNAL_16e508ea_30_flash_bwd_hdim256_fp16_sm80_cu_49158569_29524cuda3std3__45__cpo4cendE)
_ZN66_INTERNAL_16e508ea_30_flash_bwd_hdim256_fp16_sm80_cu_49158569_29524cuda3std3__45__cpo4cendE:
	.zero		1
	.type		_ZN66_INTERNAL_16e508ea_30_flash_bwd_hdim256_fp16_sm80_cu_49158569_29524cuda3std6ranges3__45__cpo4swapE,@object
	.size		_ZN66_INTERNAL_16e508ea_30_flash_bwd_hdim256_fp16_sm80_cu_49158569_29524cuda3std6ranges3__45__cpo4swapE,(.L_7 - _ZN66_INTERNAL_16e508ea_30_flash_bwd_hdim256_fp16_sm80_cu_49158569_29524cuda3std6ranges3__45__cpo4swapE)
_ZN66_INTERNAL_16e508ea_30_flash_bwd_hdim256_fp16_sm80_cu_49158569_29524cuda3std6ranges3__45__cpo4swapE:
	.zero		1
.L_7:


//--------------------- .nv.shared._ZN7cutlass13device_kernelIN5flash19enable_sm80_to_sm89INS1_16FlashAttnBwdSm80INS1_25CollectiveMainloopBwdSm80ILi1ELi1EN4cute5tupleIJNS5_1CILi32EEENS7_ILi64EEENS7_ILi256EEEEEENS_6half_tEfNS_4arch4Sm80ELb0ELb0ELb0ELb0ELb0ELb0ELb0ELb0ELi2ELi2ELi2ELi1ELb1EEENS1_24CollectiveEpilogueBwdGQAISB_fSE_Li256ELb0ELb0EEENS1_19SingleTileSchedulerILb0ELb0ELb0ELi64EEEEEEEEEvNT_6ParamsE --------------------------
	.section	.nv.shared._ZN7cutlass13device_kernelIN5flash19enable_sm80_to_sm89INS1_16FlashAttnBwdSm80INS1_25CollectiveMainloopBwdSm80ILi1ELi1EN4cute5tupleIJNS5_1CILi32EEENS7_ILi64EEENS7_ILi256EEEEEENS_6half_tEfNS_4arch4Sm80ELb0ELb0ELb0ELb0ELb0ELb0ELb0ELb0ELi2ELi2ELi2ELi1ELb1EEENS1_24CollectiveEpilogueBwdGQAISB_fSE_Li256ELb0ELb0EEENS1_19SingleTileSchedulerILb0ELb0ELb0ELi64EEEEEEEEEvNT_6ParamsE,"aw",@nobits
	.sectionflags	@""
	.align	16


//--------------------- .nv.shared._ZN7cutlass13device_kernelIN5flash19enable_sm80_to_sm89INS1_16FlashAttnBwdSm80INS1_25CollectiveMainloopBwdSm80ILi1ELi1EN4cute5tupleIJNS5_1CILi32EEENS7_ILi64EEENS7_ILi256EEEEEENS_6half_tEfNS_4arch4Sm80ELb0ELb0ELb0ELb1ELb0ELb0ELb0ELb0ELi2ELi2ELi2ELi1ELb1EEENS1_21CollectiveEpilogueBwdISB_SC_SE_Li256ELb1ELb0ELi4EEENS1_19SingleTileSchedulerILb1ELb0ELb0ELi64EEEEEEEEEvNT_6ParamsE --------------------------
	.section	.nv.shared._ZN7cutlass13device_kernelIN5flash19enable_sm80_to_sm89INS1_16FlashAttnBwdSm80INS1_25CollectiveMainloopBwdSm80ILi1ELi1EN4cute5tupleIJNS5_1CILi32EEENS7_ILi64EEENS7_ILi256EEEEEENS_6half_tEfNS_4arch4Sm80ELb0ELb0ELb0ELb1ELb0ELb0ELb0ELb0ELi2ELi2ELi2ELi1ELb1EEENS1_21CollectiveEpilogueBwdISB_SC_SE_Li256ELb1ELb0ELi4EEENS1_19SingleTileSchedulerILb1ELb0ELb0ELi64EEEEEEEEEvNT_6ParamsE,"aw",@nobits
	.sectionflags	@""
	.align	16


//--------------------- .nv.shared._ZN7cutlass13device_kernelIN5flash19enable_sm80_to_sm89INS1_16FlashAttnBwdSm80INS1_25CollectiveMainloopBwdSm80ILi1ELi1EN4cute5tupleIJNS5_1CILi32EEENS7_ILi64EEENS7_ILi256EEEEEENS_6half_tEfNS_4arch4Sm80ELb0ELb0ELb0ELb1ELb0ELb0ELb0ELb0ELi2ELi2ELi2ELi1ELb1EEENS1_24CollectiveEpilogueBwdGQAISB_fSE_Li256ELb1ELb0EEENS1_19SingleTileSchedulerILb1ELb0ELb0ELi64EEEEEEEEEvNT_6ParamsE --------------------------
	.section	.nv.shared._ZN7cutlass13device_kernelIN5flash19enable_sm80_to_sm89INS1_16FlashAttnBwdSm80INS1_25CollectiveMainloopBwdSm80ILi1ELi1EN4cute5tupleIJNS5_1CILi32EEENS7_ILi64EEENS7_ILi256EEEEEENS_6half_tEfNS_4arch4Sm80ELb0ELb0ELb0ELb1ELb0ELb0ELb0ELb0ELi2ELi2ELi2ELi1ELb1EEENS1_24CollectiveEpilogueBwdGQAISB_fSE_Li256ELb1ELb0EEENS1_19SingleTileSchedulerILb1ELb0ELb0ELi64EEEEEEEEEvNT_6ParamsE,"aw",@nobits
	.sectionflags	@""
	.align	16


//--------------------- .nv.shared._ZN7cutlass13device_kernelIN5flash19enable_sm80_to_sm89INS1_16FlashAttnBwdSm80INS1_25CollectiveMainloopBwdSm80ILi1ELi1EN4cute5tupleIJNS5_1CILi32EEENS7_ILi64EEENS7_ILi256EEEEEENS_6half_tEfNS_4arch4Sm80ELb0ELb1ELb0ELb0ELb0ELb0ELb0ELb0ELi2ELi2ELi2ELi1ELb1EEENS1_21CollectiveEpilogueBwdISB_SC_SE_Li256ELb0ELb0ELi4EEENS1_19SingleTileSchedulerILb0ELb0ELb0ELi64EEEEEEEEEvNT_6ParamsE --------------------------
	.section	.nv.shared._ZN7cutlass13device_kernelIN5flash19enable_sm80_to_sm89INS1_16FlashAttnBwdSm80INS1_25CollectiveMainloopBwdSm80ILi1ELi1EN4cute5tupleIJNS5_1CILi32EEENS7_ILi64EEENS7_ILi256EEEEEENS_6half_tEfNS_4arch4Sm80ELb0ELb1ELb0ELb0ELb0ELb0ELb0ELb0ELi2ELi2ELi2ELi1ELb1EEENS1_21CollectiveEpilogueBwdISB_SC_SE_Li256ELb0ELb0ELi4EEENS1_19SingleTileSchedulerILb0ELb0ELb0ELi64EEEEEEEEEvNT_6ParamsE,"aw",@nobits
	.sectionflags	@""
	.align	16


//--------------------- .nv.shared._ZN7cutlass13device_kernelIN5flash19enable_sm80_to_sm89INS1_16FlashAttnBwdSm80INS1_25CollectiveMainloopBwdSm80ILi1ELi1EN4cute5tupleIJNS5_1CILi32EEENS7_ILi64EEENS7_ILi256EEEEEENS_6half_tEfNS_4arch4Sm80ELb0ELb1ELb0ELb0ELb0ELb0ELb0ELb0ELi2ELi2ELi2ELi1ELb1EEENS1_24CollectiveEpilogueBwdGQAISB_fSE_Li256ELb0ELb0EEENS1_19SingleTileSchedulerILb0ELb0ELb0ELi64EEEEEEEEEvNT_6ParamsE --------------------------
	.section	.nv.shared._ZN7cutlass13device_kernelIN5flash19enable_sm80_to_sm89INS1_16FlashAttnBwdSm80INS1_25CollectiveMainloopBwdSm80ILi1ELi1EN4cute5tupleIJNS5_1CILi32EEENS7_ILi64EEENS7_ILi256EEEEEENS_6half_tEfNS_4arch4Sm80ELb0ELb1ELb0ELb0ELb0ELb0ELb0ELb0ELi2ELi2ELi2ELi1ELb1EEENS1_24CollectiveEpilogueBwdGQAISB_fSE_Li256ELb0ELb0EEENS1_19SingleTileSchedulerILb0ELb0ELb0ELi64EEEEEEEEEvNT_6ParamsE,"aw",@nobits
	.sectionflags	@""
	.align	16


//--------------------- .nv.shared._ZN7cutlass13device_kernelIN5flash19enable_sm80_to_sm89INS1_16FlashAttnBwdSm80INS1_25CollectiveMainloopBwdSm80ILi1ELi1EN4cute5tupleIJNS5_1CILi32EEENS7_ILi64EEENS7_ILi256EEEEEENS_6half_tEfNS_4arch4Sm80ELb0ELb1ELb0ELb1ELb0ELb0ELb0ELb0ELi2ELi2ELi2ELi1ELb1EEENS1_21CollectiveEpilogueBwdISB_SC_SE_Li256ELb1ELb0ELi4EEENS1_19SingleTileSchedulerILb1ELb0ELb0ELi64EEEEEEEEEvNT_6ParamsE --------------------------
	.section	.nv.shared._ZN7cutlass13device_kernelIN5flash19enable_sm80_to_sm89INS1_16FlashAttnBwdSm80INS1_25CollectiveMainloopBwdSm80ILi1ELi1EN4cute5tupleIJNS5_1CILi32EEENS7_ILi64EEENS7_ILi256EEEEEENS_6half_tEfNS_4arch4Sm80ELb0ELb1ELb0ELb1ELb0ELb0ELb0ELb0ELi2ELi2ELi2ELi1ELb1EEENS1_21CollectiveEpilogueBwdISB_SC_SE_Li256ELb1ELb0ELi4EEENS1_19SingleTileSchedulerILb1ELb0ELb0ELi64EEEEEEEEEvNT_6ParamsE,"aw",@nobits
	.sectionflags	@""
	.align	16


//--------------------- .nv.shared._ZN7cutlass13device_kernelIN5flash19enable_sm80_to_sm89INS1_16FlashAttnBwdSm80INS1_25CollectiveMainloopBwdSm80ILi1ELi1EN4cute5tupleIJNS5_1CILi32EEENS7_ILi64EEENS7_ILi256EEEEEENS_6half_tEfNS_4arch4Sm80ELb0ELb1ELb0ELb1ELb0ELb0ELb0ELb0ELi2ELi2ELi2ELi1ELb1EEENS1_24CollectiveEpilogueBwdGQAISB_fSE_Li256ELb1ELb0EEENS1_19SingleTileSchedulerILb1ELb0ELb0ELi64EEEEEEEEEvNT_6ParamsE --------------------------
	.section	.nv.shared._ZN7cutlass13device_kernelIN5flash19enable_sm80_to_sm89INS1_16FlashAttnBwdSm80INS1_25CollectiveMainloopBwdSm80ILi1ELi1EN4cute5tupleIJNS5_1CILi32EEENS7_ILi64EEENS7_ILi256EEEEEENS_6half_tEfNS_4arch4Sm80ELb0ELb1ELb0ELb1ELb0ELb0ELb0ELb0ELi2ELi2ELi2ELi1ELb1EEENS1_24CollectiveEpilogueBwdGQAISB_fSE_Li256ELb1ELb0EEENS1_19SingleTileSchedulerILb1ELb0ELb0ELi64EEEEEEEEEvNT_6ParamsE,"aw",@nobits
	.sectionflags	@""
	.align	16


//--------------------- .nv.shared._ZN7cutlass13device_kernelIN5flash19enable_sm80_to_sm89INS1_16FlashAttnBwdSm80INS1_25CollectiveMainloopBwdSm80ILi1ELi1EN4cute5tupleIJNS5_1CILi32EEENS7_ILi64EEENS7_ILi256EEEEEENS_6half_tEfNS_4arch4Sm80ELb1ELb0ELb0ELb0ELb0ELb0ELb0ELb0ELi2ELi2ELi2ELi1ELb1EEENS1_21CollectiveEpilogueBwdISB_SC_SE_Li256ELb0ELb0ELi4EEENS1_25SingleTileBwdLPTSchedulerILb0ELi64ELb0EEEEEEEEEvNT_6ParamsE --------------------------
	.section	.nv.shared._ZN7cutlass13device_kernelIN5flash19enable_sm80_to_sm89INS1_16FlashAttnBwdSm80INS1_25CollectiveMainloopBwdSm80ILi1ELi1EN4cute5tupleIJNS5_1CILi32EEENS7_ILi64EEENS7_ILi256EEEEEENS_6half_tEfNS_4arch4Sm80ELb1ELb0ELb0ELb0ELb0ELb0ELb0ELb0ELi2ELi2ELi2ELi1ELb1EEENS1_21CollectiveEpilogueBwdISB_SC_SE_Li256ELb0ELb0ELi4EEENS1_25SingleTileBwdLPTSchedulerILb0ELi64ELb0EEEEEEEEEvNT_6ParamsE,"aw",@nobits
	.sectionflags	@""
	.align	16


//--------------------- .nv.shared._ZN7cutlass13device_kernelIN5flash19enable_sm80_to_sm89INS1_16FlashAttnBwdSm80INS1_25CollectiveMainloopBwdSm80ILi1ELi1EN4cute5tupleIJNS5_1CILi32EEENS7_ILi64EEENS7_ILi256EEEEEENS_6half_tEfNS_4arch4Sm80ELb1ELb0ELb0ELb0ELb0ELb0ELb0ELb0ELi2ELi2ELi2ELi1ELb1EEENS1_24CollectiveEpilogueBwdGQAISB_fSE_Li256ELb0ELb0EEENS1_25SingleTileBwdLPTSchedulerILb0ELi64ELb0EEEEEEEEEvNT_6ParamsE --------------------------
	.section	.nv.shared._ZN7cutlass13device_kernelIN5flash19enable_sm80_to_sm89INS1_16FlashAttnBwdSm80INS1_25CollectiveMainloopBwdSm80ILi1ELi1EN4cute5tupleIJNS5_1CILi32EEENS7_ILi64EEENS7_ILi256EEEEEENS_6half_tEfNS_4arch4Sm80ELb1ELb0ELb0ELb0ELb0ELb0ELb0ELb0ELi2ELi2ELi2ELi1ELb1EEENS1_24CollectiveEpilogueBwdGQAISB_fSE_Li256ELb0ELb0EEENS1_25SingleTileBwdLPTSchedulerILb0ELi64ELb0EEEEEEEEEvNT_6ParamsE,"aw",@nobits
	.sectionflags	@""
	.align	16


//--------------------- .nv.shared._ZN7cutlass13device_kernelIN5flash22FlashAttnBwdPreprocessIN4cute5tupleIJNS3_1CILi32EEENS5_ILi256EEEEEENS_6half_tEfNS_4arch4Sm80ELb1ELb0EEEEEvNT_6ParamsE --------------------------
	.section	.nv.shared._ZN7cutlass13device_kernelIN5flash22FlashAttnBwdPreprocessIN4cute5tupleIJNS3_1CILi32EEENS5_ILi256EEEEEENS_6half_tEfNS_4arch4Sm80ELb1ELb0EEEEEvNT_6ParamsE,"aw",@nobits
	.sectionflags	@""
	.align	16


//--------------------- .nv.shared._ZN7cutlass13device_kernelIN5flash19enable_sm80_to_sm89INS1_16FlashAttnBwdSm80INS1_25CollectiveMainloopBwdSm80ILi1ELi1EN4cute5tupleIJNS5_1CILi32EEENS7_ILi64EEENS7_ILi256EEEEEENS_6half_tEfNS_4arch4Sm80ELb1ELb0ELb0ELb1ELb0ELb0ELb0ELb0ELi2ELi2ELi2ELi1ELb1EEENS1_21CollectiveEpilogueBwdISB_SC_SE_Li256ELb1ELb0ELi4EEENS1_25SingleTileBwdLPTSchedulerILb1ELi64ELb0EEEEEEEEEvNT_6ParamsE --------------------------
	.section	.nv.shared._ZN7cutlass13device_kernelIN5flash19enable_sm80_to_sm89INS1_16FlashAttnBwdSm80INS1_25CollectiveMainloopBwdSm80ILi1ELi1EN4cute5tupleIJNS5_1CILi32EEENS7_ILi64EEENS7_ILi256EEEEEENS_6half_tEfNS_4arch4Sm80ELb1ELb0ELb0ELb1ELb0ELb0ELb0ELb0ELi2ELi2ELi2ELi1ELb1EEENS1_21CollectiveEpilogueBwdISB_SC_SE_Li256ELb1ELb0ELi4EEENS1_25SingleTileBwdLPTSchedulerILb1ELi64ELb0EEEEEEEEEvNT_6ParamsE,"aw",@nobits
	.sectionflags	@""
	.align	16


//--------------------- .nv.shared._ZN7cutlass13device_kernelIN5flash32FlashAttnBwdPostprocessConvertdQIN4cute5tupleIJNS3_1CILi32EEENS5_ILi256EEEEEENS_6half_tEfNS_4arch4Sm80ELi256ENS3_8TiledMMAINS3_8MMA_AtomIJNS3_28SM80_16x8x16_F32F16F16F32_TNEEEENS3_6LayoutINS4_IJNS5_ILi1EEENS5_ILi8EEESH_EEENS4_IJNS5_ILi0EEESH_SK_EEEEENS4_IJNS5_ILi16EEENS5_ILi128EEESN_EEEEELb0EEEEEvNT_6ParamsE --------------------------
	.section	.nv.shared._ZN7cutlass13device_kernelIN5flash32FlashAttnBwdPostprocessConvertdQIN4cute5tupleIJNS3_1CILi32EEENS5_ILi256EEEEEENS_6half_tEfNS_4arch4Sm80ELi256ENS3_8TiledMMAINS3_8MMA_AtomIJNS3_28SM80_16x8x16_F32F16F16F32_TNEEEENS3_6LayoutINS4_IJNS5_ILi1EEENS5_ILi8EEESH_EEENS4_IJNS5_ILi0EEESH_SK_EEEEENS4_IJNS5_ILi16EEENS5_ILi128EEESN_EEEEELb0EEEEEvNT_6ParamsE,"aw",@nobits
	.sectionflags	@""
	.align	16


//--------------------- .nv.shared._ZN7cutlass13device_kernelIN5flash19enable_sm80_to_sm89INS1_16FlashAttnBwdSm80INS1_25CollectiveMainloopBwdSm80ILi1ELi1EN4cute5tupleIJNS5_1CILi32EEENS7_ILi64EEENS7_ILi256EEEEEENS_6half_tEfNS_4arch4Sm80ELb1ELb0ELb0ELb1ELb0ELb0ELb0ELb0ELi2ELi2ELi2ELi1ELb1EEENS1_24CollectiveEpilogueBwdGQAISB_fSE_Li256ELb1ELb0EEENS1_25SingleTileBwdLPTSchedulerILb1ELi64ELb0EEEEEEEEEvNT_6ParamsE --------------------------
	.section	.nv.shared._ZN7cutlass13device_kernelIN5flash19enable_sm80_to_sm89INS1_16FlashAttnBwdSm80INS1_25CollectiveMainloopBwdSm80ILi1ELi1EN4cute5tupleIJNS5_1CILi32EEENS7_ILi64EEENS7_ILi256EEEEEENS_6half_tEfNS_4arch4Sm80ELb1ELb0ELb0ELb1ELb0ELb0ELb0ELb0ELi2ELi2ELi2ELi1ELb1EEENS1_24CollectiveEpilogueBwdGQAISB_fSE_Li256ELb1ELb0EEENS1_25SingleTileBwdLPTSchedulerILb1ELi64ELb0EEEEEEEEEvNT_6ParamsE,"aw",@nobits
	.sectionflags	@""
	.align	16


//--------------------- .nv.shared._ZN7cutlass13device_kernelIN5flash22FlashAttnBwdPreprocessIN4cute5tupleIJNS3_1CILi32EEENS5_ILi256EEEEEENS_6half_tEfNS_4arch4Sm80ELb1ELb1EEEEEvNT_6ParamsE --------------------------
	.section	.nv.shared._ZN7cutlass13device_kernelIN5flash22FlashAttnBwdPreprocessIN4cute5tupleIJNS3_1CILi32EEENS5_ILi256EEEEEENS_6half_tEfNS_4arch4Sm80ELb1ELb1EEEEEvNT_6ParamsE,"aw",@nobits
	.sectionflags	@""
	.align	16


//--------------------- .nv.shared._ZN7cutlass13device_kernelIN5flash19enable_sm80_to_sm89INS1_16FlashAttnBwdSm80INS1_25CollectiveMainloopBwdSm80ILi1ELi1EN4cute5tupleIJNS5_1CILi64EEES8_NS7_ILi256EEEEEENS_6half_tEfNS_4arch4Sm80ELb0ELb0ELb0ELb0ELb0ELb0ELb0ELb0ELi2ELi4ELi2ELi2ELb0EEENS1_21CollectiveEpilogueBwdISA_SB_SD_Li256ELb0ELb0ELi4EEENS1_19SingleTileSchedulerILb0ELb0ELb0ELi64EEEEEEEEEvNT_6ParamsE --------------------------
	.section	.nv.shared._ZN7cutlass13device_kernelIN5flash19enable_sm80_to_sm89INS1_16FlashAttnBwdSm80INS1_25CollectiveMainloopBwdSm80ILi1ELi1EN4cute5tupleIJNS5_1CILi64EEES8_NS7_ILi256EEEEEENS_6half_tEfNS_4arch4Sm80ELb0ELb0ELb0ELb0ELb0ELb0ELb0ELb0ELi2ELi4ELi2ELi2ELb0EEENS1_21CollectiveEpilogueBwdISA_SB_SD_Li256ELb0ELb0ELi4EEENS1_19SingleTileSchedulerILb0ELb0ELb0ELi64EEEEEEEEEvNT_6ParamsE,"aw",@nobits
	.sectionflags	@""
	.align	16


//--------------------- .nv.shared._ZN7cutlass13device_kernelIN5flash19enable_sm80_to_sm89INS1_16FlashAttnBwdSm80INS1_25CollectiveMainloopBwdSm80ILi1ELi1EN4cute5tupleIJNS5_1CILi64EEES8_NS7_ILi256EEEEEENS_6half_tEfNS_4arch4Sm80ELb0ELb0ELb0ELb0ELb0ELb0ELb0ELb0ELi2ELi4ELi2ELi2ELb0EEENS1_24CollectiveEpilogueBwdGQAISA_fSD_Li256ELb0ELb0EEENS1_19SingleTileSchedulerILb0ELb0ELb0ELi64EEEEEEEEEvNT_6ParamsE --------------------------
	.section	.nv.shared._ZN7cutlass13device_kernelIN5flash19enable_sm80_to_sm89INS1_16FlashAttnBwdSm80INS1_25CollectiveMainloopBwdSm80ILi1ELi1EN4cute5tupleIJNS5_1CILi64EEES8_NS7_ILi256EEEEEENS_6half_tEfNS_4arch4Sm80ELb0ELb0ELb0ELb0ELb0ELb0ELb0ELb0ELi2ELi4ELi2ELi2ELb0EEENS1_24CollectiveEpilogueBwdGQAISA_fSD_Li256ELb0ELb0EEENS1_19SingleTileSchedulerILb0ELb0ELb0ELi64EEEEEEEEEvNT_6ParamsE,"aw",@nobits
	.sectionflags	@""
	.align	16


//--------------------- .nv.shared._ZN7cutlass13device_kernelIN5flash19enable_sm80_to_sm89INS1_16FlashAttnBwdSm80INS1_25CollectiveMainloopBwdSm80ILi1ELi1EN4cute5tupleIJNS5_1CILi64EEES8_NS7_ILi256EEEEEENS_6half_tEfNS_4arch4Sm80ELb0ELb0ELb0ELb1ELb0ELb0ELb0ELb0ELi2ELi4ELi2ELi2ELb0EEENS1_21CollectiveEpilogueBwdISA_SB_SD_Li256ELb1ELb0ELi4EEENS1_19SingleTileSchedulerILb1ELb0ELb0ELi64EEEEEEEEEvNT_6ParamsE --------------------------
	.section	.nv.shared._ZN7cutlass13device_kernelIN5flash19enable_sm80_to_sm89INS1_16FlashAttnBwdSm80INS1_25CollectiveMainloopBwdSm80ILi1ELi1EN4cute5tupleIJNS5_1CILi64EEES8_NS7_ILi256EEEEEENS_6half_tEfNS_4arch4Sm80ELb0ELb0ELb0ELb1ELb0ELb0ELb0ELb0ELi2ELi4ELi2ELi2ELb0EEENS1_21CollectiveEpilogueBwdISA_SB_SD_Li256ELb1ELb0ELi4EEENS1_19SingleTileSchedulerILb1ELb0ELb0ELi64EEEEEEEEEvNT_6ParamsE,"aw",@nobits
	.sectionflags	@""
	.align	16


//--------------------- .nv.shared._ZN7cutlass13device_kernelIN5flash19enable_sm80_to_sm89INS1_16FlashAttnBwdSm80INS1_25CollectiveMainloopBwdSm80ILi1ELi1EN4cute5tupleIJNS5_1CILi64EEES8_NS7_ILi256EEEEEENS_6half_tEfNS_4arch4Sm80ELb0ELb0ELb0ELb1ELb0ELb0ELb0ELb0ELi2ELi4ELi2ELi2ELb0EEENS1_24CollectiveEpilogueBwdGQAISA_fSD_Li256ELb1ELb0EEENS1_19SingleTileSchedulerILb1ELb0ELb0ELi64EEEEEEEEEvNT_6ParamsE --------------------------
	.section	.nv.shared._ZN7cutlass13device_kernelIN5flash19enable_sm80_to_sm89INS1_16FlashAttnBwdSm80INS1_25CollectiveMainloopBwdSm80ILi1ELi1EN4cute5tupleIJNS5_1CILi64EEES8_NS7_ILi256EEEEEENS_6half_tEfNS_4arch4Sm80ELb0ELb0ELb0ELb1ELb0ELb0ELb0ELb0ELi2ELi4ELi2ELi2ELb0EEENS1_24CollectiveEpilogueBwdGQAISA_fSD_Li256ELb1ELb0EEENS1_19SingleTileSchedulerILb1ELb0ELb0ELi64EEEEEEEEEvNT_6ParamsE,"aw",@nobits
	.sectionflags	@""
	.align	16


//--------------------- .nv.shared._ZN7cutlass13device_kernelIN5flash19enable_sm80_to_sm89INS1_16FlashAttnBwdSm80INS1_25CollectiveMainloopBwdSm80ILi1ELi1EN4cute5tupleIJNS5_1CILi64EEES8_NS7_ILi256EEEEEENS_6half_tEfNS_4arch4Sm80ELb0ELb1ELb0ELb0ELb0ELb0ELb0ELb0ELi2ELi4ELi2ELi2ELb0EEENS1_21CollectiveEpilogueBwdISA_SB_SD_Li256ELb0ELb0ELi4EEENS1_19SingleTileSchedulerILb0ELb0ELb0ELi64EEEEEEEEEvNT_6ParamsE --------------------------
	.section	.nv.shared._ZN7cutlass13device_kernelIN5flash19enable_sm80_to_sm89INS1_16FlashAttnBwdSm80INS1_25CollectiveMainloopBwdSm80ILi1ELi1EN4cute5tupleIJNS5_1CILi64EEES8_NS7_ILi256EEEEEENS_6half_tEfNS_4arch4Sm80ELb0ELb1ELb0ELb0ELb0ELb0ELb0ELb0ELi2ELi4ELi2ELi2ELb0EEENS1_21CollectiveEpilogueBwdISA_SB_SD_Li256ELb0ELb0ELi4EEENS1_19SingleTileSchedulerILb0ELb0ELb0ELi64EEEEEEEEEvNT_6ParamsE,"aw",@nobits
	.sectionflags	@""
	.align	16


//--------------------- .nv.shared._ZN7cutlass13device_kernelIN5flash19enable_sm80_to_sm89INS1_16FlashAttnBwdSm80INS1_25CollectiveMainloopBwdSm80ILi1ELi1EN4cute5tupleIJNS5_1CILi64EEES8_NS7_ILi256EEEEEENS_6half_tEfNS_4arch4Sm80ELb0ELb1ELb0ELb0ELb0ELb0ELb0ELb0ELi2ELi4ELi2ELi2ELb0EEENS1_24CollectiveEpilogueBwdGQAISA_fSD_Li256ELb0ELb0EEENS1_19SingleTileSchedulerILb0ELb0ELb0ELi64EEEEEEEEEvNT_6ParamsE --------------------------
	.section	.nv.shared._ZN7cutlass13device_kernelIN5flash19enable_sm80_to_sm89INS1_16FlashAttnBwdSm80INS1_25CollectiveMainloopBwdSm80ILi1ELi1EN4cute5tupleIJNS5_1CILi64EEES8_NS7_ILi256EEEEEENS_6half_tEfNS_4arch4Sm80ELb0ELb1ELb0ELb0ELb0ELb0ELb0ELb0ELi2ELi4ELi2ELi2ELb0EEENS1_24CollectiveEpilogueBwdGQAISA_fSD_Li256ELb0ELb0EEENS1_19SingleTileSchedulerILb0ELb0ELb0ELi64EEEEEEEEEvNT_6ParamsE,"aw",@nobits
	.sectionflags	@""
	.align	16


//--------------------- .nv.shared._ZN7cutlass13device_kernelIN5flash19enable_sm80_to_sm89INS1_16FlashAttnBwdSm80INS1_25CollectiveMainloopBwdSm80ILi1ELi1EN4cute5tupleIJNS5_1CILi64EEES8_NS7_ILi256EEEEEENS_6half_tEfNS_4arch4Sm80ELb0ELb1ELb0ELb1ELb0ELb0ELb0ELb0ELi2ELi4ELi2ELi2ELb0EEENS1_21CollectiveEpilogueBwdISA_SB_SD_Li256ELb1ELb0ELi4EEENS1_19SingleTileSchedulerILb1ELb0ELb0ELi64EEEEEEEEEvNT_6ParamsE --------------------------
	.section	.nv.shared._ZN7cutlass13device_kernelIN5flash19enable_sm80_to_sm89INS1_16FlashAttnBwdSm80INS1_25CollectiveMainloopBwdSm80ILi1ELi1EN4cute5tupleIJNS5_1CILi64EEES8_NS7_ILi256EEEEEENS_6half_tEfNS_4arch4Sm80ELb0ELb1ELb0ELb1ELb0ELb0ELb0ELb0ELi2ELi4ELi2ELi2ELb0EEENS1_21CollectiveEpilogueBwdISA_SB_SD_Li256ELb1ELb0ELi4EEENS1_19SingleTileSchedulerILb1ELb0ELb0ELi64EEEEEEEEEvNT_6ParamsE,"aw",@nobits
	.sectionflags	@""
	.align	16


//--------------------- .nv.shared._ZN7cutlass13device_kernelIN5flash19enable_sm80_to_sm89INS1_16FlashAttnBwdSm80INS1_25CollectiveMainloopBwdSm80ILi1ELi1EN4cute5tupleIJNS5_1CILi64EEES8_NS7_ILi256EEEEEENS_6half_tEfNS_4arch4Sm80ELb0ELb1ELb0ELb1ELb0ELb0ELb0ELb0ELi2ELi4ELi2ELi2ELb0EEENS1_24CollectiveEpilogueBwdGQAISA_fSD_Li256ELb1ELb0EEENS1_19SingleTileSchedulerILb1ELb0ELb0ELi64EEEEEEEEEvNT_6ParamsE --------------------------
	.section	.nv.shared._ZN7cutlass13device_kernelIN5flash19enable_sm80_to_sm89INS1_16FlashAttnBwdSm80INS1_25CollectiveMainloopBwdSm80ILi1ELi1EN4cute5tupleIJNS5_1CILi64EEES8_NS7_ILi256EEEEEENS_6half_tEfNS_4arch4Sm80ELb0ELb1ELb0ELb1ELb0ELb0ELb0ELb0ELi2ELi4ELi2ELi2ELb0EEENS1_24CollectiveEpilogueBwdGQAISA_fSD_Li256ELb1ELb0EEENS1_19SingleTileSchedulerILb1ELb0ELb0ELi64EEEEEEEEEvNT_6ParamsE,"aw",@nobits
	.sectionflags	@""
	.align	16


//--------------------- .nv.shared._ZN7cutlass13device_kernelIN5flash19enable_sm80_to_sm89INS1_16FlashAttnBwdSm80INS1_25CollectiveMainloopBwdSm80ILi1ELi1EN4cute5tupleIJNS5_1CILi64EEES8_NS7_ILi256EEEEEENS_6half_tEfNS_4arch4Sm80ELb1ELb0ELb0ELb0ELb0ELb0ELb0ELb0ELi2ELi4ELi2ELi2ELb0EEENS1_21CollectiveEpilogueBwdISA_SB_SD_Li256ELb0ELb0ELi4EEENS1_25SingleTileBwdLPTSchedulerILb0ELi64ELb0EEEEEEEEEvNT_6ParamsE --------------------------
	.section	.nv.shared._ZN7cutlass13device_kernelIN5flash19enable_sm80_to_sm89INS1_16FlashAttnBwdSm80INS1_25CollectiveMainloopBwdSm80ILi1ELi1EN4cute5tupleIJNS5_1CILi64EEES8_NS7_ILi256EEEEEENS_6half_tEfNS_4arch4Sm80ELb1ELb0ELb0ELb0ELb0ELb0ELb0ELb0ELi2ELi4ELi2ELi2ELb0EEENS1_21CollectiveEpilogueBwdISA_SB_SD_Li256ELb0ELb0ELi4EEENS1_25SingleTileBwdLPTSchedulerILb0ELi64ELb0EEEEEEEEEvNT_6ParamsE,"aw",@nobits
	.sectionflags	@""
	.align	16


//--------------------- .nv.shared._ZN7cutlass13device_kernelIN5flash19enable_sm80_to_sm89INS1_16FlashAttnBwdSm80INS1_25CollectiveMainloopBwdSm80ILi1ELi1EN4cute5tupleIJNS5_1CILi64EEES8_NS7_ILi256EEEEEENS_6half_tEfNS_4arch4Sm80ELb1ELb0ELb0ELb0ELb0ELb0ELb0ELb0ELi2ELi4ELi2ELi2ELb0EEENS1_24CollectiveEpilogueBwdGQAISA_fSD_Li256ELb0ELb0EEENS1_25SingleTileBwdLPTSchedulerILb0ELi64ELb0EEEEEEEEEvNT_6ParamsE --------------------------
	.section	.nv.shared._ZN7cutlass13device_kernelIN5flash19enable_sm80_to_sm89INS1_16FlashAttnBwdSm80INS1_25CollectiveMainloopBwdSm80ILi1ELi1EN4cute5tupleIJNS5_1CILi64EEES8_NS7_ILi256EEEEEENS_6half_tEfNS_4arch4Sm80ELb1ELb0ELb0ELb0ELb0ELb0ELb0ELb0ELi2ELi4ELi2ELi2ELb0EEENS1_24CollectiveEpilogueBwdGQAISA_fSD_Li256ELb0ELb0EEENS1_25SingleTileBwdLPTSchedulerILb0ELi64ELb0EEEEEEEEEvNT_6ParamsE,"aw",@nobits
	.sectionflags	@""
	.align	16


//--------------------- .nv.shared._ZN7cutlass13device_kernelIN5flash22FlashAttnBwdPreprocessIN4cute5tupleIJNS3_1CILi64EEENS5_ILi256EEEEEENS_6half_tEfNS_4arch4Sm80ELb1ELb0EEEEEvNT_6ParamsE --------------------------
	.section	.nv.shared._ZN7cutlass13device_kernelIN5flash22FlashAttnBwdPreprocessIN4cute5tupleIJNS3_1CILi64EEENS5_ILi256EEEEEENS_6half_tEfNS_4arch4Sm80ELb1ELb0EEEEEvNT_6ParamsE,"aw",@nobits
	.sectionflags	@""
	.align	16


//--------------------- .nv.shared._ZN7cutlass13device_kernelIN5flash19enable_sm80_to_sm89INS1_16FlashAttnBwdSm80INS1_25CollectiveMainloopBwdSm80ILi1ELi1EN4cute5tupleIJNS5_1CILi64EEES8_NS7_ILi256EEEEEENS_6half_tEfNS_4arch4Sm80ELb1ELb0ELb0ELb1ELb0ELb0ELb0ELb0ELi2ELi4ELi2ELi2ELb0EEENS1_21CollectiveEpilogueBwdISA_SB_SD_Li256ELb1ELb0ELi4EEENS1_25SingleTileBwdLPTSchedulerILb1ELi64ELb0EEEEEEEEEvNT_6ParamsE --------------------------
	.section	.nv.shared._ZN7cutlass13device_kernelIN5flash19enable_sm80_to_sm89INS1_16FlashAttnBwdSm80INS1_25CollectiveMainloopBwdSm80ILi1ELi1EN4cute5tupleIJNS5_1CILi64EEES8_NS7_ILi256EEEEEENS_6half_tEfNS_4arch4Sm80ELb1ELb0ELb0ELb1ELb0ELb0ELb0ELb0ELi2ELi4ELi2ELi2ELb0EEENS1_21CollectiveEpilogueBwdISA_SB_SD_Li256ELb1ELb0ELi4EEENS1_25SingleTileBwdLPTSchedulerILb1ELi64ELb0EEEEEEEEEvNT_6ParamsE,"aw",@nobits
	.sectionflags	@""
	.align	16


//--------------------- .nv.shared._ZN7cutlass13device_kernelIN5flash32FlashAttnBwdPostprocessConvertdQIN4cute5tupleIJNS3_1CILi64EEENS5_ILi256EEEEEENS_6half_tEfNS_4arch4Sm80ELi256ENS3_8TiledMMAINS3_8MMA_AtomIJNS3_28SM80_16x8x16_F32F16F16F32_TNEEEENS3_6LayoutINS4_IJNS5_ILi2EEENS5_ILi4EEENS5_ILi1EEEEEENS4_IJSJ_SH_NS5_ILi0EEEEEEEENS4_IJNS5_ILi32EEES6_NS5_ILi16EEEEEEEELb0EEEEEvNT_6ParamsE --------------------------
	.section	.nv.shared._ZN7cutlass13device_kernelIN5flash32FlashAttnBwdPostprocessConvertdQIN4cute5tupleIJNS3_1CILi64EEENS5_ILi256EEEEEENS_6half_tEfNS_4arch4Sm80ELi256ENS3_8TiledMMAINS3_8MMA_AtomIJNS3_28SM80_16x8x16_F32F16F16F32_TNEEEENS3_6LayoutINS4_IJNS5_ILi2EEENS5_ILi4EEENS5_ILi1EEEEEENS4_IJSJ_SH_NS5_ILi0EEEEEEEENS4_IJNS5_ILi32EEES6_NS5_ILi16EEEEEEEELb0EEEEEvNT_6ParamsE,"aw",@nobits
	.sectionflags	@""
	.align	16


//--------------------- .nv.shared._ZN7cutlass13device_kernelIN5flash19enable_sm80_to_sm89INS1_16FlashAttnBwdSm80INS1_25CollectiveMainloopBwdSm80ILi1ELi1EN4cute5tupleIJNS5_1CILi64EEES8_NS7_ILi256EEEEEENS_6half_tEfNS_4arch4Sm80ELb1ELb0ELb0ELb1ELb0ELb0ELb0ELb0ELi2ELi4ELi2ELi2ELb0EEENS1_24CollectiveEpilogueBwdGQAISA_fSD_Li256ELb1ELb0EEENS1_25SingleTileBwdLPTSchedulerILb1ELi64ELb0EEEEEEEEEvNT_6ParamsE --------------------------
	.section	.nv.shared._ZN7cutlass13device_kernelIN5flash19enable_sm80_to_sm89INS1_16FlashAttnBwdSm80INS1_25CollectiveMainloopBwdSm80ILi1ELi1EN4cute5tupleIJNS5_1CILi64EEES8_NS7_ILi256EEEEEENS_6half_tEfNS_4arch4Sm80ELb1ELb0ELb0ELb1ELb0ELb0ELb0ELb0ELi2ELi4ELi2ELi2ELb0EEENS1_24CollectiveEpilogueBwdGQAISA_fSD_Li256ELb1ELb0EEENS1_25SingleTileBwdLPTSchedulerILb1ELi64ELb0EEEEEEEEEvNT_6ParamsE,"aw",@nobits
	.sectionflags	@""
	.align	16


//--------------------- .nv.shared._ZN7cutlass13device_kernelIN5flash22FlashAttnBwdPreprocessIN4cute5tupleIJNS3_1CILi64EEENS5_ILi256EEEEEENS_6half_tEfNS_4arch4Sm80ELb1ELb1EEEEEvNT_6ParamsE --------------------------
	.section	.nv.shared._ZN7cutlass13device_kernelIN5flash22FlashAttnBwdPreprocessIN4cute5tupleIJNS3_1CILi64EEENS5_ILi256EEEEEENS_6half_tEfNS_4arch4Sm80ELb1ELb1EEEEEvNT_6ParamsE,"aw",@nobits
	.sectionflags	@""
	.align	16
